	.target	sm_80

	.elftype	@"ET_EXEC"


//--------------------- .note.nv.tkinfo           --------------------------
	.section	.note.nv.tkinfo,"",@"SHT_NOTE"
	.sectionflags	@"SHF_NOTE_NV_TKINFO"
	.tkinfo
        /*0018*/ 	.word	0x00000002
        /*0030*/ 	.string	""
        /*0030*/ 	.string	"ptxas"
        /*0030*/ 	.string	"Cuda compilation tools, release 13.0, V13.0.88"
        /*0030*/ 	.string	"Build cuda_13.0.r13.0/compiler.36424714_0"
        /*0030*/ 	.string	"-arch sm_80 -m 64 "



//--------------------- .note.nv.cuinfo           --------------------------
	.section	.note.nv.cuinfo,"",@"SHT_NOTE"
	.sectionflags	@"SHF_NOTE_NV_CUINFO"
        /*0018*/ 	.short	0x0002
        /*001a*/ 	.short	0x0050
        /*001c*/ 	.short	0x0082
	.zero		2


//--------------------- .nv.info                  --------------------------
	.section	.nv.info,"",@"SHT_CUDA_INFO"
	.align	4


	//----- nvinfo : EIATTR_REGCOUNT
	.align		4
        /*0000*/ 	.byte	0x04, 0x2f
        /*0002*/ 	.short	(.L_41 - .L_40)
	.align		4
.L_40:
        /*0004*/ 	.word	index@(_Z35group_norm_nhwc_fwd_one_pass_kernelI11Fp32IOFp16WLi512ELi48ELi384EEv26Group_norm_nhwc_fwd_params)
        /*0008*/ 	.word	0x000000a6


	//----- nvinfo : EIATTR_FRAME_SIZE
	.align		4
.L_41:
        /*000c*/ 	.byte	0x04, 0x11
        /*000e*/ 	.short	(.L_43 - .L_42)
	.align		4
.L_42:
        /*0010*/ 	.word	index@(_Z35group_norm_nhwc_fwd_one_pass_kernelI11Fp32IOFp16WLi512ELi48ELi384EEv26Group_norm_nhwc_fwd_params)
        /*0014*/ 	.word	0x00000000


	//----- nvinfo : EIATTR_REGCOUNT
	.align		4
.L_43:
        /*0018*/ 	.byte	0x04, 0x2f
        /*001a*/ 	.short	(.L_45 - .L_44)
	.align		4
.L_44:
        /*001c*/ 	.word	index@(_Z35group_norm_nhwc_fwd_one_pass_kernelI11Fp32IOFp16WLi256ELi48ELi384EEv26Group_norm_nhwc_fwd_params)
        /*0020*/ 	.word	0x00000066


	//----- nvinfo : EIATTR_FRAME_SIZE
	.align		4
.L_45:
        /*0024*/ 	.byte	0x04, 0x11
        /*0026*/ 	.short	(.L_47 - .L_46)
	.align		4
.L_46:
        /*0028*/ 	.word	index@(_Z35group_norm_nhwc_fwd_one_pass_kernelI11Fp32IOFp16WLi256ELi48ELi384EEv26Group_norm_nhwc_fwd_params)
        /*002c*/ 	.word	0x00000000


	//----- nvinfo : EIATTR_REGCOUNT
	.align		4
.L_47:
        /*0030*/ 	.byte	0x04, 0x2f
        /*0032*/ 	.short	(.L_49 - .L_48)
	.align		4
.L_48:
        /*0034*/ 	.word	index@(_Z35group_norm_nhwc_fwd_one_pass_kernelI11Fp32IOFp16WLi128ELi48ELi384EEv26Group_norm_nhwc_fwd_params)
        /*0038*/ 	.word	0x00000038


	//----- nvinfo : EIATTR_FRAME_SIZE
	.align		4
.L_49:
        /*003c*/ 	.byte	0x04, 0x11
        /*003e*/ 	.short	(.L_51 - .L_50)
	.align		4
.L_50:
        /*0040*/ 	.word	index@(_Z35group_norm_nhwc_fwd_one_pass_kernelI11Fp32IOFp16WLi128ELi48ELi384EEv26Group_norm_nhwc_fwd_params)
        /*0044*/ 	.word	0x00000000


	//----- nvinfo : EIATTR_REGCOUNT
	.align		4
.L_51:
        /*0048*/ 	.byte	0x04, 0x2f
        /*004a*/ 	.short	(.L_53 - .L_52)
	.align		4
.L_52:
        /*004c*/ 	.word	index@(_Z35group_norm_nhwc_fwd_one_pass_kernelI11Fp32IOFp16WLi64ELi48ELi384EEv26Group_norm_nhwc_fwd_params)
        /*0050*/ 	.word	0x00000028


	//----- nvinfo : EIATTR_FRAME_SIZE
	.align		4
.L_53:
        /*0054*/ 	.byte	0x04, 0x11
        /*0056*/ 	.short	(.L_55 - .L_54)
	.align		4
.L_54:
        /*0058*/ 	.word	index@(_Z35group_norm_nhwc_fwd_one_pass_kernelI11Fp32IOFp16WLi64ELi48ELi384EEv26Group_norm_nhwc_fwd_params)
        /*005c*/ 	.word	0x00000000


	//----- nvinfo : EIATTR_REGCOUNT
	.align		4
.L_55:
        /*0060*/ 	.byte	0x04, 0x2f
        /*0062*/ 	.short	(.L_57 - .L_56)
	.align		4
.L_56:
        /*0064*/ 	.word	index@(_Z35group_norm_nhwc_fwd_one_pass_kernelI11Fp32IOBf16WLi512ELi48ELi384EEv26Group_norm_nhwc_fwd_params)
        /*0068*/ 	.word	0x000000a6


	//----- nvinfo : EIATTR_FRAME_SIZE
	.align		4
.L_57:
        /*006c*/ 	.byte	0x04, 0x11
        /*006e*/ 	.short	(.L_59 - .L_58)
	.align		4
.L_58:
        /*0070*/ 	.word	index@(_Z35group_norm_nhwc_fwd_one_pass_kernelI11Fp32IOBf16WLi512ELi48ELi384EEv26Group_norm_nhwc_fwd_params)
        /*0074*/ 	.word	0x00000000


	//----- nvinfo : EIATTR_REGCOUNT
	.align		4
.L_59:
        /*0078*/ 	.byte	0x04, 0x2f
        /*007a*/ 	.short	(.L_61 - .L_60)
	.align		4
.L_60:
        /*007c*/ 	.word	index@(_Z35group_norm_nhwc_fwd_one_pass_kernelI11Fp32IOBf16WLi256ELi48ELi384EEv26Group_norm_nhwc_fwd_params)
        /*0080*/ 	.word	0x00000066


	//----- nvinfo : EIATTR_FRAME_SIZE
	.align		4
.L_61:
        /*0084*/ 	.byte	0x04, 0x11
        /*0086*/ 	.short	(.L_63 - .L_62)
	.align		4
.L_62:
        /*0088*/ 	.word	index@(_Z35group_norm_nhwc_fwd_one_pass_kernelI11Fp32IOBf16WLi256ELi48ELi384EEv26Group_norm_nhwc_fwd_params)
        /*008c*/ 	.word	0x00000000


	//----- nvinfo : EIATTR_REGCOUNT
	.align		4
.L_63:
        /*0090*/ 	.byte	0x04, 0x2f
        /*0092*/ 	.short	(.L_65 - .L_64)
	.align		4
.L_64:
        /*0094*/ 	.word	index@(_Z35group_norm_nhwc_fwd_one_pass_kernelI11Fp32IOBf16WLi128ELi48ELi384EEv26Group_norm_nhwc_fwd_params)
        /*0098*/ 	.word	0x00000038


	//----- nvinfo : EIATTR_FRAME_SIZE
	.align		4
.L_65:
        /*009c*/ 	.byte	0x04, 0x11
        /*009e*/ 	.short	(.L_67 - .L_66)
	.align		4
.L_66:
        /*00a0*/ 	.word	index@(_Z35group_norm_nhwc_fwd_one_pass_kernelI11Fp32IOBf16WLi128ELi48ELi384EEv26Group_norm_nhwc_fwd_params)
        /*00a4*/ 	.word	0x00000000


	//----- nvinfo : EIATTR_REGCOUNT
	.align		4
.L_67:
        /*00a8*/ 	.byte	0x04, 0x2f
        /*00aa*/ 	.short	(.L_69 - .L_68)
	.align		4
.L_68:
        /*00ac*/ 	.word	index@(_Z35group_norm_nhwc_fwd_one_pass_kernelI11Fp32IOBf16WLi64ELi48ELi384EEv26Group_norm_nhwc_fwd_params)
        /*00b0*/ 	.word	0x00000028


	//----- nvinfo : EIATTR_FRAME_SIZE
	.align		4
.L_69:
        /*00b4*/ 	.byte	0x04, 0x11
        /*00b6*/ 	.short	(.L_71 - .L_70)
	.align		4
.L_70:
        /*00b8*/ 	.word	index@(_Z35group_norm_nhwc_fwd_one_pass_kernelI11Fp32IOBf16WLi64ELi48ELi384EEv26Group_norm_nhwc_fwd_params)
        /*00bc*/ 	.word	0x00000000


	//----- nvinfo : EIATTR_REGCOUNT
	.align		4
.L_71:
        /*00c0*/ 	.byte	0x04, 0x2f
        /*00c2*/ 	.short	(.L_73 - .L_72)
	.align		4
.L_72:
        /*00c4*/ 	.word	index@(_Z35group_norm_nhwc_fwd_one_pass_kernelI11Fp32IOFp32WLi512ELi48ELi384EEv26Group_norm_nhwc_fwd_params)
        /*00c8*/ 	.word	0x000000a6


	//----- nvinfo : EIATTR_FRAME_SIZE
	.align		4
.L_73:
        /*00cc*/ 	.byte	0x04, 0x11
        /*00ce*/ 	.short	(.L_75 - .L_74)
	.align		4
.L_74:
        /*00d0*/ 	.word	index@(_Z35group_norm_nhwc_fwd_one_pass_kernelI11Fp32IOFp32WLi512ELi48ELi384EEv26Group_norm_nhwc_fwd_params)
        /*00d4*/ 	.word	0x00000000


	//----- nvinfo : EIATTR_REGCOUNT
	.align		4
.L_75:
        /*00d8*/ 	.byte	0x04, 0x2f
        /*00da*/ 	.short	(.L_77 - .L_76)
	.align		4
.L_76:
        /*00dc*/ 	.word	index@(_Z35group_norm_nhwc_fwd_one_pass_kernelI11Fp32IOFp32WLi256ELi48ELi384EEv26Group_norm_nhwc_fwd_params)
        /*00e0*/ 	.word	0x00000066


	//----- nvinfo : EIATTR_FRAME_SIZE
	.align		4
.L_77:
        /*00e4*/ 	.byte	0x04, 0x11
        /*00e6*/ 	.short	(.L_79 - .L_78)
	.align		4
.L_78:
        /*00e8*/ 	.word	index@(_Z35group_norm_nhwc_fwd_one_pass_kernelI11Fp32IOFp32WLi256ELi48ELi384EEv26Group_norm_nhwc_fwd_params)
        /*00ec*/ 	.word	0x00000000


	//----- nvinfo : EIATTR_REGCOUNT
	.align		4
.L_79:
        /*00f0*/ 	.byte	0x04, 0x2f
        /*00f2*/ 	.short	(.L_81 - .L_80)
	.align		4
.L_80:
        /*00f4*/ 	.word	index@(_Z35group_norm_nhwc_fwd_one_pass_kernelI11Fp32IOFp32WLi128ELi48ELi384EEv26Group_norm_nhwc_fwd_params)
        /*00f8*/ 	.word	0x00000038


	//----- nvinfo : EIATTR_FRAME_SIZE
	.align		4
.L_81:
        /*00fc*/ 	.byte	0x04, 0x11
        /*00fe*/ 	.short	(.L_83 - .L_82)
	.align		4
.L_82:
        /*0100*/ 	.word	index@(_Z35group_norm_nhwc_fwd_one_pass_kernelI11Fp32IOFp32WLi128ELi48ELi384EEv26Group_norm_nhwc_fwd_params)
        /*0104*/ 	.word	0x00000000


	//----- nvinfo : EIATTR_REGCOUNT
	.align		4
.L_83:
        /*0108*/ 	.byte	0x04, 0x2f
        /*010a*/ 	.short	(.L_85 - .L_84)
	.align		4
.L_84:
        /*010c*/ 	.word	index@(_Z35group_norm_nhwc_fwd_one_pass_kernelI11Fp32IOFp32WLi64ELi48ELi384EEv26Group_norm_nhwc_fwd_params)
        /*0110*/ 	.word	0x00000035


	//----- nvinfo : EIATTR_FRAME_SIZE
	.align		4
.L_85:
        /*0114*/ 	.byte	0x04, 0x11
        /*0116*/ 	.short	(.L_87 - .L_86)
	.align		4
.L_86:
        /*0118*/ 	.word	index@(_Z35group_norm_nhwc_fwd_one_pass_kernelI11Fp32IOFp32WLi64ELi48ELi384EEv26Group_norm_nhwc_fwd_params)
        /*011c*/ 	.word	0x00000000


	//----- nvinfo : EIATTR_REGCOUNT
	.align		4
.L_87:
        /*0120*/ 	.byte	0x04, 0x2f
        /*0122*/ 	.short	(.L_89 - .L_88)
	.align		4
.L_88:
        /*0124*/ 	.word	index@(_Z35group_norm_nhwc_fwd_one_pass_kernelI11Fp16IOFp16WLi512ELi48ELi384EEv26Group_norm_nhwc_fwd_params)
        /*0128*/ 	.word	0x000000a8


	//----- nvinfo : EIATTR_FRAME_SIZE
	.align		4
.L_89:
        /*012c*/ 	.byte	0x04, 0x11
        /*012e*/ 	.short	(.L_91 - .L_90)
	.align		4
.L_90:
        /*0130*/ 	.word	index@(_Z35group_norm_nhwc_fwd_one_pass_kernelI11Fp16IOFp16WLi512ELi48ELi384EEv26Group_norm_nhwc_fwd_params)
        /*0134*/ 	.word	0x00000000


	//----- nvinfo : EIATTR_REGCOUNT
	.align		4
.L_91:
        /*0138*/ 	.byte	0x04, 0x2f
        /*013a*/ 	.short	(.L_93 - .L_92)
	.align		4
.L_92:
        /*013c*/ 	.word	index@(_Z35group_norm_nhwc_fwd_one_pass_kernelI11Fp16IOFp16WLi256ELi48ELi384EEv26Group_norm_nhwc_fwd_params)
        /*0140*/ 	.word	0x00000050


	//----- nvinfo : EIATTR_FRAME_SIZE
	.align		4
.L_93:
        /*0144*/ 	.byte	0x04, 0x11
        /*0146*/ 	.short	(.L_95 - .L_94)
	.align		4
.L_94:
        /*0148*/ 	.word	index@(_Z35group_norm_nhwc_fwd_one_pass_kernelI11Fp16IOFp16WLi256ELi48ELi384EEv26Group_norm_nhwc_fwd_params)
        /*014c*/ 	.word	0x00000000


	//----- nvinfo : EIATTR_REGCOUNT
	.align		4
.L_95:
        /*0150*/ 	.byte	0x04, 0x2f
        /*0152*/ 	.short	(.L_97 - .L_96)
	.align		4
.L_96:
        /*0154*/ 	.word	index@(_Z35group_norm_nhwc_fwd_one_pass_kernelI11Fp16IOFp16WLi128ELi48ELi384EEv26Group_norm_nhwc_fwd_params)
        /*0158*/ 	.word	0x00000038


	//----- nvinfo : EIATTR_FRAME_SIZE
	.align		4
.L_97:
        /*015c*/ 	.byte	0x04, 0x11
        /*015e*/ 	.short	(.L_99 - .L_98)
	.align		4
.L_98:
        /*0160*/ 	.word	index@(_Z35group_norm_nhwc_fwd_one_pass_kernelI11Fp16IOFp16WLi128ELi48ELi384EEv26Group_norm_nhwc_fwd_params)
        /*0164*/ 	.word	0x00000000


	//----- nvinfo : EIATTR_REGCOUNT
	.align		4
.L_99:
        /*0168*/ 	.byte	0x04, 0x2f
        /*016a*/ 	.short	(.L_101 - .L_100)
	.align		4
.L_100:
        /*016c*/ 	.word	index@(_Z35group_norm_nhwc_fwd_one_pass_kernelI11Fp16IOFp16WLi64ELi48ELi384EEv26Group_norm_nhwc_fwd_params)
        /*0170*/ 	.word	0x00000028


	//----- nvinfo : EIATTR_FRAME_SIZE
	.align		4
.L_101:
        /*0174*/ 	.byte	0x04, 0x11
        /*0176*/ 	.short	(.L_103 - .L_102)
	.align		4
.L_102:
        /*0178*/ 	.word	index@(_Z35group_norm_nhwc_fwd_one_pass_kernelI11Fp16IOFp16WLi64ELi48ELi384EEv26Group_norm_nhwc_fwd_params)
        /*017c*/ 	.word	0x00000000


	//----- nvinfo : EIATTR_REGCOUNT
	.align		4
.L_103:
        /*0180*/ 	.byte	0x04, 0x2f
        /*0182*/ 	.short	(.L_105 - .L_104)
	.align		4
.L_104:
        /*0184*/ 	.word	index@(_Z35group_norm_nhwc_fwd_one_pass_kernelI11Fp16IOBf16WLi512ELi48ELi384EEv26Group_norm_nhwc_fwd_params)
        /*0188*/ 	.word	0x000000a8


	//----- nvinfo : EIATTR_FRAME_SIZE
	.align		4
.L_105:
        /*018c*/ 	.byte	0x04, 0x11
        /*018e*/ 	.short	(.L_107 - .L_106)
	.align		4
.L_106:
        /*0190*/ 	.word	index@(_Z35group_norm_nhwc_fwd_one_pass_kernelI11Fp16IOBf16WLi512ELi48ELi384EEv26Group_norm_nhwc_fwd_params)
        /*0194*/ 	.word	0x00000000


	//----- nvinfo : EIATTR_REGCOUNT
	.align		4
.L_107:
        /*0198*/ 	.byte	0x04, 0x2f
        /*019a*/ 	.short	(.L_109 - .L_108)
	.align		4
.L_108:
        /*019c*/ 	.word	index@(_Z35group_norm_nhwc_fwd_one_pass_kernelI11Fp16IOBf16WLi256ELi48ELi384EEv26Group_norm_nhwc_fwd_params)
        /*01a0*/ 	.word	0x00000050


	//----- nvinfo : EIATTR_FRAME_SIZE
	.align		4
.L_109:
        /*01a4*/ 	.byte	0x04, 0x11
        /*01a6*/ 	.short	(.L_111 - .L_110)
	.align		4
.L_110:
        /*01a8*/ 	.word	index@(_Z35group_norm_nhwc_fwd_one_pass_kernelI11Fp16IOBf16WLi256ELi48ELi384EEv26Group_norm_nhwc_fwd_params)
        /*01ac*/ 	.word	0x00000000


	//----- nvinfo : EIATTR_REGCOUNT
	.align		4
.L_111:
        /*01b0*/ 	.byte	0x04, 0x2f
        /*01b2*/ 	.short	(.L_113 - .L_112)
	.align		4
.L_112:
        /*01b4*/ 	.word	index@(_Z35group_norm_nhwc_fwd_one_pass_kernelI11Fp16IOBf16WLi128ELi48ELi384EEv26Group_norm_nhwc_fwd_params)
        /*01b8*/ 	.word	0x00000038


	//----- nvinfo : EIATTR_FRAME_SIZE
	.align		4
.L_113:
        /*01bc*/ 	.byte	0x04, 0x11
        /*01be*/ 	.short	(.L_115 - .L_114)
	.align		4
.L_114:
        /*01c0*/ 	.word	index@(_Z35group_norm_nhwc_fwd_one_pass_kernelI11Fp16IOBf16WLi128ELi48ELi384EEv26Group_norm_nhwc_fwd_params)
        /*01c4*/ 	.word	0x00000000


	//----- nvinfo : EIATTR_REGCOUNT
	.align		4
.L_115:
        /*01c8*/ 	.byte	0x04, 0x2f
        /*01ca*/ 	.short	(.L_117 - .L_116)
	.align		4
.L_116:
        /*01cc*/ 	.word	index@(_Z35group_norm_nhwc_fwd_one_pass_kernelI11Fp16IOBf16WLi64ELi48ELi384EEv26Group_norm_nhwc_fwd_params)
        /*01d0*/ 	.word	0x00000028


	//----- nvinfo : EIATTR_FRAME_SIZE
	.align		4
.L_117:
        /*01d4*/ 	.byte	0x04, 0x11
        /*01d6*/ 	.short	(.L_119 - .L_118)
	.align		4
.L_118:
        /*01d8*/ 	.word	index@(_Z35group_norm_nhwc_fwd_one_pass_kernelI11Fp16IOBf16WLi64ELi48ELi384EEv26Group_norm_nhwc_fwd_params)
        /*01dc*/ 	.word	0x00000000


	//----- nvinfo : EIATTR_REGCOUNT
	.align		4
.L_119:
        /*01e0*/ 	.byte	0x04, 0x2f
        /*01e2*/ 	.short	(.L_121 - .L_120)
	.align		4
.L_120:
        /*01e4*/ 	.word	index@(_Z35group_norm_nhwc_fwd_one_pass_kernelI11Fp16IOFp32WLi512ELi48ELi384EEv26Group_norm_nhwc_fwd_params)
        /*01e8*/ 	.word	0x000000a8


	//----- nvinfo : EIATTR_FRAME_SIZE
	.align		4
.L_121:
        /*01ec*/ 	.byte	0x04, 0x11
        /*01ee*/ 	.short	(.L_123 - .L_122)
	.align		4
.L_122:
        /*01f0*/ 	.word	index@(_Z35group_norm_nhwc_fwd_one_pass_kernelI11Fp16IOFp32WLi512ELi48ELi384EEv26Group_norm_nhwc_fwd_params)
        /*01f4*/ 	.word	0x00000000


	//----- nvinfo : EIATTR_REGCOUNT
	.align		4
.L_123:
        /*01f8*/ 	.byte	0x04, 0x2f
        /*01fa*/ 	.short	(.L_125 - .L_124)
	.align		4
.L_124:
        /*01fc*/ 	.word	index@(_Z35group_norm_nhwc_fwd_one_pass_kernelI11Fp16IOFp32WLi256ELi48ELi384EEv26Group_norm_nhwc_fwd_params)
        /*0200*/ 	.word	0x00000050


	//----- nvinfo : EIATTR_FRAME_SIZE
	.align		4
.L_125:
        /*0204*/ 	.byte	0x04, 0x11
        /*0206*/ 	.short	(.L_127 - .L_126)
	.align		4
.L_126:
        /*0208*/ 	.word	index@(_Z35group_norm_nhwc_fwd_one_pass_kernelI11Fp16IOFp32WLi256ELi48ELi384EEv26Group_norm_nhwc_fwd_params)
        /*020c*/ 	.word	0x00000000


	//----- nvinfo : EIATTR_REGCOUNT
	.align		4
.L_127:
        /*0210*/ 	.byte	0x04, 0x2f
        /*0212*/ 	.short	(.L_129 - .L_128)
	.align		4
.L_128:
        /*0214*/ 	.word	index@(_Z35group_norm_nhwc_fwd_one_pass_kernelI11Fp16IOFp32WLi128ELi48ELi384EEv26Group_norm_nhwc_fwd_params)
        /*0218*/ 	.word	0x00000038


	//----- nvinfo : EIATTR_FRAME_SIZE
	.align		4
.L_129:
        /*021c*/ 	.byte	0x04, 0x11
        /*021e*/ 	.short	(.L_131 - .L_130)
	.align		4
.L_130:
        /*0220*/ 	.word	index@(_Z35group_norm_nhwc_fwd_one_pass_kernelI11Fp16IOFp32WLi128ELi48ELi384EEv26Group_norm_nhwc_fwd_params)
        /*0224*/ 	.word	0x00000000


	//----- nvinfo : EIATTR_REGCOUNT
	.align		4
.L_131:
        /*0228*/ 	.byte	0x04, 0x2f
        /*022a*/ 	.short	(.L_133 - .L_132)
	.align		4
.L_132:
        /*022c*/ 	.word	index@(_Z35group_norm_nhwc_fwd_one_pass_kernelI11Fp16IOFp32WLi64ELi48ELi384EEv26Group_norm_nhwc_fwd_params)
        /*0230*/ 	.word	0x00000028


	//----- nvinfo : EIATTR_FRAME_SIZE
	.align		4
.L_133:
        /*0234*/ 	.byte	0x04, 0x11
        /*0236*/ 	.short	(.L_135 - .L_134)
	.align		4
.L_134:
        /*0238*/ 	.word	index@(_Z35group_norm_nhwc_fwd_one_pass_kernelI11Fp16IOFp32WLi64ELi48ELi384EEv26Group_norm_nhwc_fwd_params)
        /*023c*/ 	.word	0x00000000


	//----- nvinfo : EIATTR_REGCOUNT
	.align		4
.L_135:
        /*0240*/ 	.byte	0x04, 0x2f
        /*0242*/ 	.short	(.L_137 - .L_136)
	.align		4
.L_136:
        /*0244*/ 	.word	index@(_Z35group_norm_nhwc_fwd_one_pass_kernelI11Bf16IOFp16WLi512ELi48ELi384EEv26Group_norm_nhwc_fwd_params)
        /*0248*/ 	.word	0x000000a8


	//----- nvinfo : EIATTR_FRAME_SIZE
	.align		4
.L_137:
        /*024c*/ 	.byte	0x04, 0x11
        /*024e*/ 	.short	(.L_139 - .L_138)
	.align		4
.L_138:
        /*0250*/ 	.word	index@(_Z35group_norm_nhwc_fwd_one_pass_kernelI11Bf16IOFp16WLi512ELi48ELi384EEv26Group_norm_nhwc_fwd_params)
        /*0254*/ 	.word	0x00000000


	//----- nvinfo : EIATTR_REGCOUNT
	.align		4
.L_139:
        /*0258*/ 	.byte	0x04, 0x2f
        /*025a*/ 	.short	(.L_141 - .L_140)
	.align		4
.L_140:
        /*025c*/ 	.word	index@(_Z35group_norm_nhwc_fwd_one_pass_kernelI11Bf16IOFp16WLi256ELi48ELi384EEv26Group_norm_nhwc_fwd_params)
        /*0260*/ 	.word	0x00000050


	//----- nvinfo : EIATTR_FRAME_SIZE
	.align		4
.L_141:
        /*0264*/ 	.byte	0x04, 0x11
        /*0266*/ 	.short	(.L_143 - .L_142)
	.align		4
.L_142:
        /*0268*/ 	.word	index@(_Z35group_norm_nhwc_fwd_one_pass_kernelI11Bf16IOFp16WLi256ELi48ELi384EEv26Group_norm_nhwc_fwd_params)
        /*026c*/ 	.word	0x00000000


	//----- nvinfo : EIATTR_REGCOUNT
	.align		4
.L_143:
        /*0270*/ 	.byte	0x04, 0x2f
        /*0272*/ 	.short	(.L_145 - .L_144)
	.align		4
.L_144:
        /*0274*/ 	.word	index@(_Z35group_norm_nhwc_fwd_one_pass_kernelI11Bf16IOFp16WLi128ELi48ELi384EEv26Group_norm_nhwc_fwd_params)
        /*0278*/ 	.word	0x00000038


	//----- nvinfo : EIATTR_FRAME_SIZE
	.align		4
.L_145:
        /*027c*/ 	.byte	0x04, 0x11
        /*027e*/ 	.short	(.L_147 - .L_146)
	.align		4
.L_146:
        /*0280*/ 	.word	index@(_Z35group_norm_nhwc_fwd_one_pass_kernelI11Bf16IOFp16WLi128ELi48ELi384EEv26Group_norm_nhwc_fwd_params)
        /*0284*/ 	.word	0x00000000


	//----- nvinfo : EIATTR_REGCOUNT
	.align		4
.L_147:
        /*0288*/ 	.byte	0x04, 0x2f
        /*028a*/ 	.short	(.L_149 - .L_148)
	.align		4
.L_148:
        /*028c*/ 	.word	index@(_Z35group_norm_nhwc_fwd_one_pass_kernelI11Bf16IOFp16WLi64ELi48ELi384EEv26Group_norm_nhwc_fwd_params)
        /*0290*/ 	.word	0x00000028


	//----- nvinfo : EIATTR_FRAME_SIZE
	.align		4
.L_149:
        /*0294*/ 	.byte	0x04, 0x11
        /*0296*/ 	.short	(.L_151 - .L_150)
	.align		4
.L_150:
        /*0298*/ 	.word	index@(_Z35group_norm_nhwc_fwd_one_pass_kernelI11Bf16IOFp16WLi64ELi48ELi384EEv26Group_norm_nhwc_fwd_params)
        /*029c*/ 	.word	0x00000000


	//----- nvinfo : EIATTR_REGCOUNT
	.align		4
.L_151:
        /*02a0*/ 	.byte	0x04, 0x2f
        /*02a2*/ 	.short	(.L_153 - .L_152)
	.align		4
.L_152:
        /*02a4*/ 	.word	index@(_Z35group_norm_nhwc_fwd_one_pass_kernelI11Bf16IOBf16WLi512ELi48ELi384EEv26Group_norm_nhwc_fwd_params)
        /*02a8*/ 	.word	0x000000a8


	//----- nvinfo : EIATTR_FRAME_SIZE
	.align		4
.L_153:
        /*02ac*/ 	.byte	0x04, 0x11
        /*02ae*/ 	.short	(.L_155 - .L_154)
	.align		4
.L_154:
        /*02b0*/ 	.word	index@(_Z35group_norm_nhwc_fwd_one_pass_kernelI11Bf16IOBf16WLi512ELi48ELi384EEv26Group_norm_nhwc_fwd_params)
        /*02b4*/ 	.word	0x00000000


	//----- nvinfo : EIATTR_REGCOUNT
	.align		4
.L_155:
        /*02b8*/ 	.byte	0x04, 0x2f
        /*02ba*/ 	.short	(.L_157 - .L_156)
	.align		4
.L_156:
        /*02bc*/ 	.word	index@(_Z35group_norm_nhwc_fwd_one_pass_kernelI11Bf16IOBf16WLi256ELi48ELi384EEv26Group_norm_nhwc_fwd_params)
        /*02c0*/ 	.word	0x00000050


	//----- nvinfo : EIATTR_FRAME_SIZE
	.align		4
.L_157:
        /*02c4*/ 	.byte	0x04, 0x11
        /*02c6*/ 	.short	(.L_159 - .L_158)
	.align		4
.L_158:
        /*02c8*/ 	.word	index@(_Z35group_norm_nhwc_fwd_one_pass_kernelI11Bf16IOBf16WLi256ELi48ELi384EEv26Group_norm_nhwc_fwd_params)
        /*02cc*/ 	.word	0x00000000


	//----- nvinfo : EIATTR_REGCOUNT
	.align		4
.L_159:
        /*02d0*/ 	.byte	0x04, 0x2f
        /*02d2*/ 	.short	(.L_161 - .L_160)
	.align		4
.L_160:
        /*02d4*/ 	.word	index@(_Z35group_norm_nhwc_fwd_one_pass_kernelI11Bf16IOBf16WLi128ELi48ELi384EEv26Group_norm_nhwc_fwd_params)
        /*02d8*/ 	.word	0x00000038


	//----- nvinfo : EIATTR_FRAME_SIZE
	.align		4
.L_161:
        /*02dc*/ 	.byte	0x04, 0x11
        /*02de*/ 	.short	(.L_163 - .L_162)
	.align		4
.L_162:
        /*02e0*/ 	.word	index@(_Z35group_norm_nhwc_fwd_one_pass_kernelI11Bf16IOBf16WLi128ELi48ELi384EEv26Group_norm_nhwc_fwd_params)
        /*02e4*/ 	.word	0x00000000


	//----- nvinfo : EIATTR_REGCOUNT
	.align		4
.L_163:
        /*02e8*/ 	.byte	0x04, 0x2f
        /*02ea*/ 	.short	(.L_165 - .L_164)
	.align		4
.L_164:
        /*02ec*/ 	.word	index@(_Z35group_norm_nhwc_fwd_one_pass_kernelI11Bf16IOBf16WLi64ELi48ELi384EEv26Group_norm_nhwc_fwd_params)
        /*02f0*/ 	.word	0x00000028


	//----- nvinfo : EIATTR_FRAME_SIZE
	.align		4
.L_165:
        /*02f4*/ 	.byte	0x04, 0x11
        /*02f6*/ 	.short	(.L_167 - .L_166)
	.align		4
.L_166:
        /*02f8*/ 	.word	index@(_Z35group_norm_nhwc_fwd_one_pass_kernelI11Bf16IOBf16WLi64ELi48ELi384EEv26Group_norm_nhwc_fwd_params)
        /*02fc*/ 	.word	0x00000000


	//----- nvinfo : EIATTR_REGCOUNT
	.align		4
.L_167:
        /*0300*/ 	.byte	0x04, 0x2f
        /*0302*/ 	.short	(.L_169 - .L_168)
	.align		4
.L_168:
        /*0304*/ 	.word	index@(_Z35group_norm_nhwc_fwd_one_pass_kernelI11Bf16IOFp32WLi512ELi48ELi384EEv26Group_norm_nhwc_fwd_params)
        /*0308*/ 	.word	0x000000a8


	//----- nvinfo : EIATTR_FRAME_SIZE
	.align		4
.L_169:
        /*030c*/ 	.byte	0x04, 0x11
        /*030e*/ 	.short	(.L_171 - .L_170)
	.align		4
.L_170:
        /*0310*/ 	.word	index@(_Z35group_norm_nhwc_fwd_one_pass_kernelI11Bf16IOFp32WLi512ELi48ELi384EEv26Group_norm_nhwc_fwd_params)
        /*0314*/ 	.word	0x00000000


	//----- nvinfo : EIATTR_REGCOUNT
	.align		4
.L_171:
        /*0318*/ 	.byte	0x04, 0x2f
        /*031a*/ 	.short	(.L_173 - .L_172)
	.align		4
.L_172:
        /*031c*/ 	.word	index@(_Z35group_norm_nhwc_fwd_one_pass_kernelI11Bf16IOFp32WLi256ELi48ELi384EEv26Group_norm_nhwc_fwd_params)
        /*0320*/ 	.word	0x00000050


	//----- nvinfo : EIATTR_FRAME_SIZE
	.align		4
.L_173:
        /*0324*/ 	.byte	0x04, 0x11
        /*0326*/ 	.short	(.L_175 - .L_174)
	.align		4
.L_174:
        /*0328*/ 	.word	index@(_Z35group_norm_nhwc_fwd_one_pass_kernelI11Bf16IOFp32WLi256ELi48ELi384EEv26Group_norm_nhwc_fwd_params)
        /*032c*/ 	.word	0x00000000


	//----- nvinfo : EIATTR_REGCOUNT
	.align		4
.L_175:
        /*0330*/ 	.byte	0x04, 0x2f
        /*0332*/ 	.short	(.L_177 - .L_176)
	.align		4
.L_176:
        /*0334*/ 	.word	index@(_Z35group_norm_nhwc_fwd_one_pass_kernelI11Bf16IOFp32WLi128ELi48ELi384EEv26Group_norm_nhwc_fwd_params)
        /*0338*/ 	.word	0x00000038


	//----- nvinfo : EIATTR_FRAME_SIZE
	.align		4
.L_177:
        /*033c*/ 	.byte	0x04, 0x11
        /*033e*/ 	.short	(.L_179 - .L_178)
	.align		4
.L_178:
        /*0340*/ 	.word	index@(_Z35group_norm_nhwc_fwd_one_pass_kernelI11Bf16IOFp32WLi128ELi48ELi384EEv26Group_norm_nhwc_fwd_params)
        /*0344*/ 	.word	0x00000000


	//----- nvinfo : EIATTR_REGCOUNT
	.align		4
.L_179:
        /*0348*/ 	.byte	0x04, 0x2f
        /*034a*/ 	.short	(.L_181 - .L_180)
	.align		4
.L_180:
        /*034c*/ 	.word	index@(_Z35group_norm_nhwc_fwd_one_pass_kernelI11Bf16IOFp32WLi64ELi48ELi384EEv26Group_norm_nhwc_fwd_params)
        /*0350*/ 	.word	0x00000028


	//----- nvinfo : EIATTR_FRAME_SIZE
	.align		4
.L_181:
        /*0354*/ 	.byte	0x04, 0x11
        /*0356*/ 	.short	(.L_183 - .L_182)
	.align		4
.L_182:
        /*0358*/ 	.word	index@(_Z35group_norm_nhwc_fwd_one_pass_kernelI11Bf16IOFp32WLi64ELi48ELi384EEv26Group_norm_nhwc_fwd_params)
        /*035c*/ 	.word	0x00000000


	//----- nvinfo : EIATTR_REGCOUNT
	.align		4
.L_183:
        /*0360*/ 	.byte	0x04, 0x2f
        /*0362*/ 	.short	(.L_185 - .L_184)
	.align		4
.L_184:
        /*0364*/ 	.word	index@(_Z35group_norm_nhwc_bwd_one_pass_kernelI11Fp32IOFp16WLi512ELi48ELi384EEv26Group_norm_nhwc_bwd_params)
        /*0368*/ 	.word	0x000000a8


	//----- nvinfo : EIATTR_FRAME_SIZE
	.align		4
.L_185:
        /*036c*/ 	.byte	0x04, 0x11
        /*036e*/ 	.short	(.L_187 - .L_186)
	.align		4
.L_186:
        /*0370*/ 	.word	index@(_Z35group_norm_nhwc_bwd_one_pass_kernelI11Fp32IOFp16WLi512ELi48ELi384EEv26Group_norm_nhwc_bwd_params)
        /*0374*/ 	.word	0x00000008


	//----- nvinfo : EIATTR_REGCOUNT
	.align		4
.L_187:
        /*0378*/ 	.byte	0x04, 0x2f
        /*037a*/ 	.short	(.L_189 - .L_188)
	.align		4
.L_188:
        /*037c*/ 	.word	index@(_Z35group_norm_nhwc_bwd_one_pass_kernelI11Fp32IOFp16WLi256ELi48ELi384EEv26Group_norm_nhwc_bwd_params)
        /*0380*/ 	.word	0x000000a8


	//----- nvinfo : EIATTR_FRAME_SIZE
	.align		4
.L_189:
        /*0384*/ 	.byte	0x04, 0x11
        /*0386*/ 	.short	(.L_191 - .L_190)
	.align		4
.L_190:
        /*0388*/ 	.word	index@(_Z35group_norm_nhwc_bwd_one_pass_kernelI11Fp32IOFp16WLi256ELi48ELi384EEv26Group_norm_nhwc_bwd_params)
        /*038c*/ 	.word	0x00000000


	//----- nvinfo : EIATTR_REGCOUNT
	.align		4
.L_191:
        /*0390*/ 	.byte	0x04, 0x2f
        /*0392*/ 	.short	(.L_193 - .L_192)
	.align		4
.L_192:
        /*0394*/ 	.word	index@(_Z35group_norm_nhwc_bwd_one_pass_kernelI11Fp32IOFp16WLi128ELi48ELi384EEv26Group_norm_nhwc_bwd_params)
        /*0398*/ 	.word	0x00000050


	//----- nvinfo : EIATTR_FRAME_SIZE
	.align		4
.L_193:
        /*039c*/ 	.byte	0x04, 0x11
        /*039e*/ 	.short	(.L_195 - .L_194)
	.align		4
.L_194:
        /*03a0*/ 	.word	index@(_Z35group_norm_nhwc_bwd_one_pass_kernelI11Fp32IOFp16WLi128ELi48ELi384EEv26Group_norm_nhwc_bwd_params)
        /*03a4*/ 	.word	0x00000000


	//----- nvinfo : EIATTR_REGCOUNT
	.align		4
.L_195:
        /*03a8*/ 	.byte	0x04, 0x2f
        /*03aa*/ 	.short	(.L_197 - .L_196)
	.align		4
.L_196:
        /*03ac*/ 	.word	index@(_Z35group_norm_nhwc_bwd_one_pass_kernelI11Fp32IOFp16WLi64ELi48ELi384EEv26Group_norm_nhwc_bwd_params)
        /*03b0*/ 	.word	0x00000038


	//----- nvinfo : EIATTR_FRAME_SIZE
	.align		4
.L_197:
        /*03b4*/ 	.byte	0x04, 0x11
        /*03b6*/ 	.short	(.L_199 - .L_198)
	.align		4
.L_198:
        /*03b8*/ 	.word	index@(_Z35group_norm_nhwc_bwd_one_pass_kernelI11Fp32IOFp16WLi64ELi48ELi384EEv26Group_norm_nhwc_bwd_params)
        /*03bc*/ 	.word	0x00000000


	//----- nvinfo : EIATTR_REGCOUNT
	.align		4
.L_199:
        /*03c0*/ 	.byte	0x04, 0x2f
        /*03c2*/ 	.short	(.L_201 - .L_200)
	.align		4
.L_200:
        /*03c4*/ 	.word	index@(_Z35group_norm_nhwc_bwd_one_pass_kernelI11Fp32IOBf16WLi512ELi48ELi384EEv26Group_norm_nhwc_bwd_params)
        /*03c8*/ 	.word	0x000000a8


	//----- nvinfo : EIATTR_FRAME_SIZE
	.align		4
.L_201:
        /*03cc*/ 	.byte	0x04, 0x11
        /*03ce*/ 	.short	(.L_203 - .L_202)
	.align		4
.L_202:
        /*03d0*/ 	.word	index@(_Z35group_norm_nhwc_bwd_one_pass_kernelI11Fp32IOBf16WLi512ELi48ELi384EEv26Group_norm_nhwc_bwd_params)
        /*03d4*/ 	.word	0x00000008


	//----- nvinfo : EIATTR_REGCOUNT
	.align		4
.L_203:
        /*03d8*/ 	.byte	0x04, 0x2f
        /*03da*/ 	.short	(.L_205 - .L_204)
	.align		4
.L_204:
        /*03dc*/ 	.word	index@(_Z35group_norm_nhwc_bwd_one_pass_kernelI11Fp32IOBf16WLi256ELi48ELi384EEv26Group_norm_nhwc_bwd_params)
        /*03e0*/ 	.word	0x000000a8


	//----- nvinfo : EIATTR_FRAME_SIZE
	.align		4
.L_205:
        /*03e4*/ 	.byte	0x04, 0x11
        /*03e6*/ 	.short	(.L_207 - .L_206)
	.align		4
.L_206:
        /*03e8*/ 	.word	index@(_Z35group_norm_nhwc_bwd_one_pass_kernelI11Fp32IOBf16WLi256ELi48ELi384EEv26Group_norm_nhwc_bwd_params)
        /*03ec*/ 	.word	0x00000000


	//----- nvinfo : EIATTR_REGCOUNT
	.align		4
.L_207:
        /*03f0*/ 	.byte	0x04, 0x2f
        /*03f2*/ 	.short	(.L_209 - .L_208)
	.align		4
.L_208:
        /*03f4*/ 	.word	index@(_Z35group_norm_nhwc_bwd_one_pass_kernelI11Fp32IOBf16WLi128ELi48ELi384EEv26Group_norm_nhwc_bwd_params)
        /*03f8*/ 	.word	0x00000050


	//----- nvinfo : EIATTR_FRAME_SIZE
	.align		4
.L_209:
        /*03fc*/ 	.byte	0x04, 0x11
        /*03fe*/ 	.short	(.L_211 - .L_210)
	.align		4
.L_210:
        /*0400*/ 	.word	index@(_Z35group_norm_nhwc_bwd_one_pass_kernelI11Fp32IOBf16WLi128ELi48ELi384EEv26Group_norm_nhwc_bwd_params)
        /*0404*/ 	.word	0x00000000


	//----- nvinfo : EIATTR_REGCOUNT
	.align		4
.L_211:
        /*0408*/ 	.byte	0x04, 0x2f
        /*040a*/ 	.short	(.L_213 - .L_212)
	.align		4
.L_212:
        /*040c*/ 	.word	index@(_Z35group_norm_nhwc_bwd_one_pass_kernelI11Fp32IOBf16WLi64ELi48ELi384EEv26Group_norm_nhwc_bwd_params)
        /*0410*/ 	.word	0x00000038


	//----- nvinfo : EIATTR_FRAME_SIZE
	.align		4
.L_213:
        /*0414*/ 	.byte	0x04, 0x11
        /*0416*/ 	.short	(.L_215 - .L_214)
	.align		4
.L_214:
        /*0418*/ 	.word	index@(_Z35group_norm_nhwc_bwd_one_pass_kernelI11Fp32IOBf16WLi64ELi48ELi384EEv26Group_norm_nhwc_bwd_params)
        /*041c*/ 	.word	0x00000000


	//----- nvinfo : EIATTR_REGCOUNT
	.align		4
.L_215:
        /*0420*/ 	.byte	0x04, 0x2f
        /*0422*/ 	.short	(.L_217 - .L_216)
	.align		4
.L_216:
        /*0424*/ 	.word	index@(_Z35group_norm_nhwc_bwd_one_pass_kernelI11Fp32IOFp32WLi512ELi48ELi384EEv26Group_norm_nhwc_bwd_params)
        /*0428*/ 	.word	0x000000a8


	//----- nvinfo : EIATTR_FRAME_SIZE
	.align		4
.L_217:
        /*042c*/ 	.byte	0x04, 0x11
        /*042e*/ 	.short	(.L_219 - .L_218)
	.align		4
.L_218:
        /*0430*/ 	.word	index@(_Z35group_norm_nhwc_bwd_one_pass_kernelI11Fp32IOFp32WLi512ELi48ELi384EEv26Group_norm_nhwc_bwd_params)
        /*0434*/ 	.word	0x00000008


	//----- nvinfo : EIATTR_REGCOUNT
	.align		4
.L_219:
        /*0438*/ 	.byte	0x04, 0x2f
        /*043a*/ 	.short	(.L_221 - .L_220)
	.align		4
.L_220:
        /*043c*/ 	.word	index@(_Z35group_norm_nhwc_bwd_one_pass_kernelI11Fp32IOFp32WLi256ELi48ELi384EEv26Group_norm_nhwc_bwd_params)
        /*0440*/ 	.word	0x000000a8


	//----- nvinfo : EIATTR_FRAME_SIZE
	.align		4
.L_221:
        /*0444*/ 	.byte	0x04, 0x11
        /*0446*/ 	.short	(.L_223 - .L_222)
	.align		4
.L_222:
        /*0448*/ 	.word	index@(_Z35group_norm_nhwc_bwd_one_pass_kernelI11Fp32IOFp32WLi256ELi48ELi384EEv26Group_norm_nhwc_bwd_params)
        /*044c*/ 	.word	0x00000000


	//----- nvinfo : EIATTR_REGCOUNT
	.align		4
.L_223:
        /*0450*/ 	.byte	0x04, 0x2f
        /*0452*/ 	.short	(.L_225 - .L_224)
	.align		4
.L_224:
        /*0454*/ 	.word	index@(_Z35group_norm_nhwc_bwd_one_pass_kernelI11Fp32IOFp32WLi128ELi48ELi384EEv26Group_norm_nhwc_bwd_params)
        /*0458*/ 	.word	0x00000050


	//----- nvinfo : EIATTR_FRAME_SIZE
	.align		4
.L_225:
        /*045c*/ 	.byte	0x04, 0x11
        /*045e*/ 	.short	(.L_227 - .L_226)
	.align		4
.L_226:
        /*0460*/ 	.word	index@(_Z35group_norm_nhwc_bwd_one_pass_kernelI11Fp32IOFp32WLi128ELi48ELi384EEv26Group_norm_nhwc_bwd_params)
        /*0464*/ 	.word	0x00000000


	//----- nvinfo : EIATTR_REGCOUNT
	.align		4
.L_227:
        /*0468*/ 	.byte	0x04, 0x2f
        /*046a*/ 	.short	(.L_229 - .L_228)
	.align		4
.L_228:
        /*046c*/ 	.word	index@(_Z35group_norm_nhwc_bwd_one_pass_kernelI11Fp32IOFp32WLi64ELi48ELi384EEv26Group_norm_nhwc_bwd_params)
        /*0470*/ 	.word	0x00000038


	//----- nvinfo : EIATTR_FRAME_SIZE
	.align		4
.L_229:
        /*0474*/ 	.byte	0x04, 0x11
        /*0476*/ 	.short	(.L_231 - .L_230)
	.align		4
.L_230:
        /*0478*/ 	.word	index@(_Z35group_norm_nhwc_bwd_one_pass_kernelI11Fp32IOFp32WLi64ELi48ELi384EEv26Group_norm_nhwc_bwd_params)
        /*047c*/ 	.word	0x00000000


	//----- nvinfo : EIATTR_REGCOUNT
	.align		4
.L_231:
        /*0480*/ 	.byte	0x04, 0x2f
        /*0482*/ 	.short	(.L_233 - .L_232)
	.align		4
.L_232:
        /*0484*/ 	.word	index@(_Z35group_norm_nhwc_bwd_one_pass_kernelI11Fp16IOFp16WLi512ELi48ELi384EEv26Group_norm_nhwc_bwd_params)
        /*0488*/ 	.word	0x000000a8


	//----- nvinfo : EIATTR_FRAME_SIZE
	.align		4
.L_233:
        /*048c*/ 	.byte	0x04, 0x11
        /*048e*/ 	.short	(.L_235 - .L_234)
	.align		4
.L_234:
        /*0490*/ 	.word	index@(_Z35group_norm_nhwc_bwd_one_pass_kernelI11Fp16IOFp16WLi512ELi48ELi384EEv26Group_norm_nhwc_bwd_params)
        /*0494*/ 	.word	0x00000000


	//----- nvinfo : EIATTR_REGCOUNT
	.align		4
.L_235:
        /*0498*/ 	.byte	0x04, 0x2f
        /*049a*/ 	.short	(.L_237 - .L_236)
	.align		4
.L_236:
        /*049c*/ 	.word	index@(_Z35group_norm_nhwc_bwd_one_pass_kernelI11Fp16IOFp16WLi256ELi48ELi384EEv26Group_norm_nhwc_bwd_params)
        /*04a0*/ 	.word	0x00000081


	//----- nvinfo : EIATTR_FRAME_SIZE
	.align		4
.L_237:
        /*04a4*/ 	.byte	0x04, 0x11
        /*04a6*/ 	.short	(.L_239 - .L_238)
	.align		4
.L_238:
        /*04a8*/ 	.word	index@(_Z35group_norm_nhwc_bwd_one_pass_kernelI11Fp16IOFp16WLi256ELi48ELi384EEv26Group_norm_nhwc_bwd_params)
        /*04ac*/ 	.word	0x00000000


	//----- nvinfo : EIATTR_REGCOUNT
	.align		4
.L_239:
        /*04b0*/ 	.byte	0x04, 0x2f
        /*04b2*/ 	.short	(.L_241 - .L_240)
	.align		4
.L_240:
        /*04b4*/ 	.word	index@(_Z35group_norm_nhwc_bwd_one_pass_kernelI11Fp16IOFp16WLi128ELi48ELi384EEv26Group_norm_nhwc_bwd_params)
        /*04b8*/ 	.word	0x00000050


	//----- nvinfo : EIATTR_FRAME_SIZE
	.align		4
.L_241:
        /*04bc*/ 	.byte	0x04, 0x11
        /*04be*/ 	.short	(.L_243 - .L_242)
	.align		4
.L_242:
        /*04c0*/ 	.word	index@(_Z35group_norm_nhwc_bwd_one_pass_kernelI11Fp16IOFp16WLi128ELi48ELi384EEv26Group_norm_nhwc_bwd_params)
        /*04c4*/ 	.word	0x00000000


	//----- nvinfo : EIATTR_REGCOUNT
	.align		4
.L_243:
        /*04c8*/ 	.byte	0x04, 0x2f
        /*04ca*/ 	.short	(.L_245 - .L_244)
	.align		4
.L_244:
        /*04cc*/ 	.word	index@(_Z35group_norm_nhwc_bwd_one_pass_kernelI11Fp16IOFp16WLi64ELi48ELi384EEv26Group_norm_nhwc_bwd_params)
        /*04d0*/ 	.word	0x00000038


	//----- nvinfo : EIATTR_FRAME_SIZE
	.align		4
.L_245:
        /*04d4*/ 	.byte	0x04, 0x11
        /*04d6*/ 	.short	(.L_247 - .L_246)
	.align		4
.L_246:
        /*04d8*/ 	.word	index@(_Z35group_norm_nhwc_bwd_one_pass_kernelI11Fp16IOFp16WLi64ELi48ELi384EEv26Group_norm_nhwc_bwd_params)
        /*04dc*/ 	.word	0x00000000


	//----- nvinfo : EIATTR_REGCOUNT
	.align		4
.L_247:
        /*04e0*/ 	.byte	0x04, 0x2f
        /*04e2*/ 	.short	(.L_249 - .L_248)
	.align		4
.L_248:
        /*04e4*/ 	.word	index@(_Z35group_norm_nhwc_bwd_one_pass_kernelI11Fp16IOBf16WLi512ELi48ELi384EEv26Group_norm_nhwc_bwd_params)
        /*04e8*/ 	.word	0x000000a8


	//----- nvinfo : EIATTR_FRAME_SIZE
	.align		4
.L_249:
        /*04ec*/ 	.byte	0x04, 0x11
        /*04ee*/ 	.short	(.L_251 - .L_250)
	.align		4
.L_250:
        /*04f0*/ 	.word	index@(_Z35group_norm_nhwc_bwd_one_pass_kernelI11Fp16IOBf16WLi512ELi48ELi384EEv26Group_norm_nhwc_bwd_params)
        /*04f4*/ 	.word	0x00000000


	//----- nvinfo : EIATTR_REGCOUNT
	.align		4
.L_251:
        /*04f8*/ 	.byte	0x04, 0x2f
        /*04fa*/ 	.short	(.L_253 - .L_252)
	.align		4
.L_252:
        /*04fc*/ 	.word	index@(_Z35group_norm_nhwc_bwd_one_pass_kernelI11Fp16IOBf16WLi256ELi48ELi384EEv26Group_norm_nhwc_bwd_params)
        /*0500*/ 	.word	0x00000081


	//----- nvinfo : EIATTR_FRAME_SIZE
	.align		4
.L_253:
        /*0504*/ 	.byte	0x04, 0x11
        /*0506*/ 	.short	(.L_255 - .L_254)
	.align		4
.L_254:
        /*0508*/ 	.word	index@(_Z35group_norm_nhwc_bwd_one_pass_kernelI11Fp16IOBf16WLi256ELi48ELi384EEv26Group_norm_nhwc_bwd_params)
        /*050c*/ 	.word	0x00000000


	//----- nvinfo : EIATTR_REGCOUNT
	.align		4
.L_255:
        /*0510*/ 	.byte	0x04, 0x2f
        /*0512*/ 	.short	(.L_257 - .L_256)
	.align		4
.L_256:
        /*0514*/ 	.word	index@(_Z35group_norm_nhwc_bwd_one_pass_kernelI11Fp16IOBf16WLi128ELi48ELi384EEv26Group_norm_nhwc_bwd_params)
        /*0518*/ 	.word	0x00000050


	//----- nvinfo : EIATTR_FRAME_SIZE
	.align		4
.L_257:
        /*051c*/ 	.byte	0x04, 0x11
        /*051e*/ 	.short	(.L_259 - .L_258)
	.align		4
.L_258:
        /*0520*/ 	.word	index@(_Z35group_norm_nhwc_bwd_one_pass_kernelI11Fp16IOBf16WLi128ELi48ELi384EEv26Group_norm_nhwc_bwd_params)
        /*0524*/ 	.word	0x00000000


	//----- nvinfo : EIATTR_REGCOUNT
	.align		4
.L_259:
        /*0528*/ 	.byte	0x04, 0x2f
        /*052a*/ 	.short	(.L_261 - .L_260)
	.align		4
.L_260:
        /*052c*/ 	.word	index@(_Z35group_norm_nhwc_bwd_one_pass_kernelI11Fp16IOBf16WLi64ELi48ELi384EEv26Group_norm_nhwc_bwd_params)
        /*0530*/ 	.word	0x00000038


	//----- nvinfo : EIATTR_FRAME_SIZE
	.align		4
.L_261:
        /*0534*/ 	.byte	0x04, 0x11
        /*0536*/ 	.short	(.L_263 - .L_262)
	.align		4
.L_262:
        /*0538*/ 	.word	index@(_Z35group_norm_nhwc_bwd_one_pass_kernelI11Fp16IOBf16WLi64ELi48ELi384EEv26Group_norm_nhwc_bwd_params)
        /*053c*/ 	.word	0x00000000


	//----- nvinfo : EIATTR_REGCOUNT
	.align		4
.L_263:
        /*0540*/ 	.byte	0x04, 0x2f
        /*0542*/ 	.short	(.L_265 - .L_264)
	.align		4
.L_264:
        /*0544*/ 	.word	index@(_Z35group_norm_nhwc_bwd_one_pass_kernelI11Fp16IOFp32WLi512ELi48ELi384EEv26Group_norm_nhwc_bwd_params)
        /*0548*/ 	.word	0x000000a8


	//----- nvinfo : EIATTR_FRAME_SIZE
	.align		4
.L_265:
        /*054c*/ 	.byte	0x04, 0x11
        /*054e*/ 	.short	(.L_267 - .L_266)
	.align		4
.L_266:
        /*0550*/ 	.word	index@(_Z35group_norm_nhwc_bwd_one_pass_kernelI11Fp16IOFp32WLi512ELi48ELi384EEv26Group_norm_nhwc_bwd_params)
        /*0554*/ 	.word	0x00000000


	//----- nvinfo : EIATTR_REGCOUNT
	.align		4
.L_267:
        /*0558*/ 	.byte	0x04, 0x2f
        /*055a*/ 	.short	(.L_269 - .L_268)
	.align		4
.L_268:
        /*055c*/ 	.word	index@(_Z35group_norm_nhwc_bwd_one_pass_kernelI11Fp16IOFp32WLi256ELi48ELi384EEv26Group_norm_nhwc_bwd_params)
        /*0560*/ 	.word	0x00000082


	//----- nvinfo : EIATTR_FRAME_SIZE
	.align		4
.L_269:
        /*0564*/ 	.byte	0x04, 0x11
        /*0566*/ 	.short	(.L_271 - .L_270)
	.align		4
.L_270:
        /*0568*/ 	.word	index@(_Z35group_norm_nhwc_bwd_one_pass_kernelI11Fp16IOFp32WLi256ELi48ELi384EEv26Group_norm_nhwc_bwd_params)
        /*056c*/ 	.word	0x00000000


	//----- nvinfo : EIATTR_REGCOUNT
	.align		4
.L_271:
        /*0570*/ 	.byte	0x04, 0x2f
        /*0572*/ 	.short	(.L_273 - .L_272)
	.align		4
.L_272:
        /*0574*/ 	.word	index@(_Z35group_norm_nhwc_bwd_one_pass_kernelI11Fp16IOFp32WLi128ELi48ELi384EEv26Group_norm_nhwc_bwd_params)
        /*0578*/ 	.word	0x00000050


	//----- nvinfo : EIATTR_FRAME_SIZE
	.align		4
.L_273:
        /*057c*/ 	.byte	0x04, 0x11
        /*057e*/ 	.short	(.L_275 - .L_274)
	.align		4
.L_274:
        /*0580*/ 	.word	index@(_Z35group_norm_nhwc_bwd_one_pass_kernelI11Fp16IOFp32WLi128ELi48ELi384EEv26Group_norm_nhwc_bwd_params)
        /*0584*/ 	.word	0x00000000


	//----- nvinfo : EIATTR_REGCOUNT
	.align		4
.L_275:
        /*0588*/ 	.byte	0x04, 0x2f
        /*058a*/ 	.short	(.L_277 - .L_276)
	.align		4
.L_276:
        /*058c*/ 	.word	index@(_Z35group_norm_nhwc_bwd_one_pass_kernelI11Fp16IOFp32WLi64ELi48ELi384EEv26Group_norm_nhwc_bwd_params)
        /*0590*/ 	.word	0x00000038


	//----- nvinfo : EIATTR_FRAME_SIZE
	.align		4
.L_277:
        /*0594*/ 	.byte	0x04, 0x11
        /*0596*/ 	.short	(.L_279 - .L_278)
	.align		4
.L_278:
        /*0598*/ 	.word	index@(_Z35group_norm_nhwc_bwd_one_pass_kernelI11Fp16IOFp32WLi64ELi48ELi384EEv26Group_norm_nhwc_bwd_params)
        /*059c*/ 	.word	0x00000000


	//----- nvinfo : EIATTR_REGCOUNT
	.align		4
.L_279:
        /*05a0*/ 	.byte	0x04, 0x2f
        /*05a2*/ 	.short	(.L_281 - .L_280)
	.align		4
.L_280:
        /*05a4*/ 	.word	index@(_Z35group_norm_nhwc_bwd_one_pass_kernelI11Bf16IOFp16WLi512ELi48ELi384EEv26Group_norm_nhwc_bwd_params)
        /*05a8*/ 	.word	0x000000a8


	//----- nvinfo : EIATTR_FRAME_SIZE
	.align		4
.L_281:
        /*05ac*/ 	.byte	0x04, 0x11
        /*05ae*/ 	.short	(.L_283 - .L_282)
	.align		4
.L_282:
        /*05b0*/ 	.word	index@(_Z35group_norm_nhwc_bwd_one_pass_kernelI11Bf16IOFp16WLi512ELi48ELi384EEv26Group_norm_nhwc_bwd_params)
        /*05b4*/ 	.word	0x00000000


	//----- nvinfo : EIATTR_REGCOUNT
	.align		4
.L_283:
        /*05b8*/ 	.byte	0x04, 0x2f
        /*05ba*/ 	.short	(.L_285 - .L_284)
	.align		4
.L_284:
        /*05bc*/ 	.word	index@(_Z35group_norm_nhwc_bwd_one_pass_kernelI11Bf16IOFp16WLi256ELi48ELi384EEv26Group_norm_nhwc_bwd_params)
        /*05c0*/ 	.word	0x00000081


	//----- nvinfo : EIATTR_FRAME_SIZE
	.align		4
.L_285:
        /*05c4*/ 	.byte	0x04, 0x11
        /*05c6*/ 	.short	(.L_287 - .L_286)
	.align		4
.L_286:
        /*05c8*/ 	.word	index@(_Z35group_norm_nhwc_bwd_one_pass_kernelI11Bf16IOFp16WLi256ELi48ELi384EEv26Group_norm_nhwc_bwd_params)
        /*05cc*/ 	.word	0x00000000


	//----- nvinfo : EIATTR_REGCOUNT
	.align		4
.L_287:
        /*05d0*/ 	.byte	0x04, 0x2f
        /*05d2*/ 	.short	(.L_289 - .L_288)
	.align		4
.L_288:
        /*05d4*/ 	.word	index@(_Z35group_norm_nhwc_bwd_one_pass_kernelI11Bf16IOFp16WLi128ELi48ELi384EEv26Group_norm_nhwc_bwd_params)
        /*05d8*/ 	.word	0x00000050


	//----- nvinfo : EIATTR_FRAME_SIZE
	.align		4
.L_289:
        /*05dc*/ 	.byte	0x04, 0x11
        /*05de*/ 	.short	(.L_291 - .L_290)
	.align		4
.L_290:
        /*05e0*/ 	.word	index@(_Z35group_norm_nhwc_bwd_one_pass_kernelI11Bf16IOFp16WLi128ELi48ELi384EEv26Group_norm_nhwc_bwd_params)
        /*05e4*/ 	.word	0x00000000


	//----- nvinfo : EIATTR_REGCOUNT
	.align		4
.L_291:
        /*05e8*/ 	.byte	0x04, 0x2f
        /*05ea*/ 	.short	(.L_293 - .L_292)
	.align		4
.L_292:
        /*05ec*/ 	.word	index@(_Z35group_norm_nhwc_bwd_one_pass_kernelI11Bf16IOFp16WLi64ELi48ELi384EEv26Group_norm_nhwc_bwd_params)
        /*05f0*/ 	.word	0x00000038


	//----- nvinfo : EIATTR_FRAME_SIZE
	.align		4
.L_293:
        /*05f4*/ 	.byte	0x04, 0x11
        /*05f6*/ 	.short	(.L_295 - .L_294)
	.align		4
.L_294:
        /*05f8*/ 	.word	index@(_Z35group_norm_nhwc_bwd_one_pass_kernelI11Bf16IOFp16WLi64ELi48ELi384EEv26Group_norm_nhwc_bwd_params)
        /*05fc*/ 	.word	0x00000000


	//----- nvinfo : EIATTR_REGCOUNT
	.align		4
.L_295:
        /*0600*/ 	.byte	0x04, 0x2f
        /*0602*/ 	.short	(.L_297 - .L_296)
	.align		4
.L_296:
        /*0604*/ 	.word	index@(_Z35group_norm_nhwc_bwd_one_pass_kernelI11Bf16IOBf16WLi512ELi48ELi384EEv26Group_norm_nhwc_bwd_params)
        /*0608*/ 	.word	0x000000a8


	//----- nvinfo : EIATTR_FRAME_SIZE
	.align		4
.L_297:
        /*060c*/ 	.byte	0x04, 0x11
        /*060e*/ 	.short	(.L_299 - .L_298)
	.align		4
.L_298:
        /*0610*/ 	.word	index@(_Z35group_norm_nhwc_bwd_one_pass_kernelI11Bf16IOBf16WLi512ELi48ELi384EEv26Group_norm_nhwc_bwd_params)
        /*0614*/ 	.word	0x00000000


	//----- nvinfo : EIATTR_REGCOUNT
	.align		4
.L_299:
        /*0618*/ 	.byte	0x04, 0x2f
        /*061a*/ 	.short	(.L_301 - .L_300)
	.align		4
.L_300:
        /*061c*/ 	.word	index@(_Z35group_norm_nhwc_bwd_one_pass_kernelI11Bf16IOBf16WLi256ELi48ELi384EEv26Group_norm_nhwc_bwd_params)
        /*0620*/ 	.word	0x00000081


	//----- nvinfo : EIATTR_FRAME_SIZE
	.align		4
.L_301:
        /*0624*/ 	.byte	0x04, 0x11
        /*0626*/ 	.short	(.L_303 - .L_302)
	.align		4
.L_302:
        /*0628*/ 	.word	index@(_Z35group_norm_nhwc_bwd_one_pass_kernelI11Bf16IOBf16WLi256ELi48ELi384EEv26Group_norm_nhwc_bwd_params)
        /*062c*/ 	.word	0x00000000


	//----- nvinfo : EIATTR_REGCOUNT
	.align		4
.L_303:
        /*0630*/ 	.byte	0x04, 0x2f
        /*0632*/ 	.short	(.L_305 - .L_304)
	.align		4
.L_304:
        /*0634*/ 	.word	index@(_Z35group_norm_nhwc_bwd_one_pass_kernelI11Bf16IOBf16WLi128ELi48ELi384EEv26Group_norm_nhwc_bwd_params)
        /*0638*/ 	.word	0x00000050


	//----- nvinfo : EIATTR_FRAME_SIZE
	.align		4
.L_305:
        /*063c*/ 	.byte	0x04, 0x11
        /*063e*/ 	.short	(.L_307 - .L_306)
	.align		4
.L_306:
        /*0640*/ 	.word	index@(_Z35group_norm_nhwc_bwd_one_pass_kernelI11Bf16IOBf16WLi128ELi48ELi384EEv26Group_norm_nhwc_bwd_params)
        /*0644*/ 	.word	0x00000000


	//----- nvinfo : EIATTR_REGCOUNT
	.align		4
.L_307:
        /*0648*/ 	.byte	0x04, 0x2f
        /*064a*/ 	.short	(.L_309 - .L_308)
	.align		4
.L_308:
        /*064c*/ 	.word	index@(_Z35group_norm_nhwc_bwd_one_pass_kernelI11Bf16IOBf16WLi64ELi48ELi384EEv26Group_norm_nhwc_bwd_params)
        /*0650*/ 	.word	0x00000038


	//----- nvinfo : EIATTR_FRAME_SIZE
	.align		4
.L_309:
        /*0654*/ 	.byte	0x04, 0x11
        /*0656*/ 	.short	(.L_311 - .L_310)
	.align		4
.L_310:
        /*0658*/ 	.word	index@(_Z35group_norm_nhwc_bwd_one_pass_kernelI11Bf16IOBf16WLi64ELi48ELi384EEv26Group_norm_nhwc_bwd_params)
        /*065c*/ 	.word	0x00000000


	//----- nvinfo : EIATTR_REGCOUNT
	.align		4
.L_311:
        /*0660*/ 	.byte	0x04, 0x2f
        /*0662*/ 	.short	(.L_313 - .L_312)
	.align		4
.L_312:
        /*0664*/ 	.word	index@(_Z35group_norm_nhwc_bwd_one_pass_kernelI11Bf16IOFp32WLi512ELi48ELi384EEv26Group_norm_nhwc_bwd_params)
        /*0668*/ 	.word	0x000000a8


	//----- nvinfo : EIATTR_FRAME_SIZE
	.align		4
.L_313:
        /*066c*/ 	.byte	0x04, 0x11
        /*066e*/ 	.short	(.L_315 - .L_314)
	.align		4
.L_314:
        /*0670*/ 	.word	index@(_Z35group_norm_nhwc_bwd_one_pass_kernelI11Bf16IOFp32WLi512ELi48ELi384EEv26Group_norm_nhwc_bwd_params)
        /*0674*/ 	.word	0x00000000


	//----- nvinfo : EIATTR_REGCOUNT
	.align		4
.L_315:
        /*0678*/ 	.byte	0x04, 0x2f
        /*067a*/ 	.short	(.L_317 - .L_316)
	.align		4
.L_316:
        /*067c*/ 	.word	index@(_Z35group_norm_nhwc_bwd_one_pass_kernelI11Bf16IOFp32WLi256ELi48ELi384EEv26Group_norm_nhwc_bwd_params)
        /*0680*/ 	.word	0x00000082


	//----- nvinfo : EIATTR_FRAME_SIZE
	.align		4
.L_317:
        /*0684*/ 	.byte	0x04, 0x11
        /*0686*/ 	.short	(.L_319 - .L_318)
	.align		4
.L_318:
        /*0688*/ 	.word	index@(_Z35group_norm_nhwc_bwd_one_pass_kernelI11Bf16IOFp32WLi256ELi48ELi384EEv26Group_norm_nhwc_bwd_params)
        /*068c*/ 	.word	0x00000000


	//----- nvinfo : EIATTR_REGCOUNT
	.align		4
.L_319:
        /*0690*/ 	.byte	0x04, 0x2f
        /*0692*/ 	.short	(.L_321 - .L_320)
	.align		4
.L_320:
        /*0694*/ 	.word	index@(_Z35group_norm_nhwc_bwd_one_pass_kernelI11Bf16IOFp32WLi128ELi48ELi384EEv26Group_norm_nhwc_bwd_params)
        /*0698*/ 	.word	0x00000050


	//----- nvinfo : EIATTR_FRAME_SIZE
	.align		4
.L_321:
        /*069c*/ 	.byte	0x04, 0x11
        /*069e*/ 	.short	(.L_323 - .L_322)
	.align		4
.L_322:
        /*06a0*/ 	.word	index@(_Z35group_norm_nhwc_bwd_one_pass_kernelI11Bf16IOFp32WLi128ELi48ELi384EEv26Group_norm_nhwc_bwd_params)
        /*06a4*/ 	.word	0x00000000


	//----- nvinfo : EIATTR_REGCOUNT
	.align		4
.L_323:
        /*06a8*/ 	.byte	0x04, 0x2f
        /*06aa*/ 	.short	(.L_325 - .L_324)
	.align		4
.L_324:
        /*06ac*/ 	.word	index@(_Z35group_norm_nhwc_bwd_one_pass_kernelI11Bf16IOFp32WLi64ELi48ELi384EEv26Group_norm_nhwc_bwd_params)
        /*06b0*/ 	.word	0x00000038


	//----- nvinfo : EIATTR_FRAME_SIZE
	.align		4
.L_325:
        /*06b4*/ 	.byte	0x04, 0x11
        /*06b6*/ 	.short	(.L_327 - .L_326)
	.align		4
.L_326:
        /*06b8*/ 	.word	index@(_Z35group_norm_nhwc_bwd_one_pass_kernelI11Bf16IOFp32WLi64ELi48ELi384EEv26Group_norm_nhwc_bwd_params)
        /*06bc*/ 	.word	0x00000000


	//----- nvinfo : EIATTR_REGCOUNT
	.align		4
.L_327:
        /*06c0*/ 	.byte	0x04, 0x2f
        /*06c2*/ 	.short	(.L_329 - .L_328)
	.align		4
.L_328:
        /*06c4*/ 	.word	index@(_ZN3cub17CUB_300001_SM_8006detail11EmptyKernelIvEEvv)
        /*06c8*/ 	.word	0x00000004


	//----- nvinfo : EIATTR_FRAME_SIZE
	.align		4
.L_329:
        /*06cc*/ 	.byte	0x04, 0x11
        /*06ce*/ 	.short	(.L_331 - .L_330)
	.align		4
.L_330:
        /*06d0*/ 	.word	index@(_ZN3cub17CUB_300001_SM_8006detail11EmptyKernelIvEEvv)
        /*06d4*/ 	.word	0x00000000


	//----- nvinfo : EIATTR_MIN_STACK_SIZE
	.align		4
.L_331:
        /*06d8*/ 	.byte	0x04, 0x12
        /*06da*/ 	.short	(.L_333 - .L_332)
	.align		4
.L_332:
        /*06dc*/ 	.word	index@(_ZN3cub17CUB_300001_SM_8006detail11EmptyKernelIvEEvv)
        /*06e0*/ 	.word	0x00000000


	//----- nvinfo : EIATTR_MIN_STACK_SIZE
	.align		4
.L_333:
        /*06e4*/ 	.byte	0x04, 0x12
        /*06e6*/ 	.short	(.L_335 - .L_334)
	.align		4
.L_334:
        /*06e8*/ 	.word	index@(_Z35group_norm_nhwc_bwd_one_pass_kernelI11Bf16IOFp32WLi64ELi48ELi384EEv26Group_norm_nhwc_bwd_params)
        /*06ec*/ 	.word	0x00000000


	//----- nvinfo : EIATTR_MIN_STACK_SIZE
	.align		4
.L_335:
        /*06f0*/ 	.byte	0x04, 0x12
        /*06f2*/ 	.short	(.L_337 - .L_336)
	.align		4
.L_336:
        /*06f4*/ 	.word	index@(_Z35group_norm_nhwc_bwd_one_pass_kernelI11Bf16IOFp32WLi128ELi48ELi384EEv26Group_norm_nhwc_bwd_params)
        /*06f8*/ 	.word	0x00000000


	//----- nvinfo : EIATTR_MIN_STACK_SIZE
	.align		4
.L_337:
        /*06fc*/ 	.byte	0x04, 0x12
        /*06fe*/ 	.short	(.L_339 - .L_338)
	.align		4
.L_338:
        /*0700*/ 	.word	index@(_Z35group_norm_nhwc_bwd_one_pass_kernelI11Bf16IOFp32WLi256ELi48ELi384EEv26Group_norm_nhwc_bwd_params)
        /*0704*/ 	.word	0x00000000


	//----- nvinfo : EIATTR_MIN_STACK_SIZE
	.align		4
.L_339:
        /*0708*/ 	.byte	0x04, 0x12
        /*070a*/ 	.short	(.L_341 - .L_340)
	.align		4
.L_340:
        /*070c*/ 	.word	index@(_Z35group_norm_nhwc_bwd_one_pass_kernelI11Bf16IOFp32WLi512ELi48ELi384EEv26Group_norm_nhwc_bwd_params)
        /*0710*/ 	.word	0x00000000


	//----- nvinfo : EIATTR_MIN_STACK_SIZE
	.align		4
.L_341:
        /*0714*/ 	.byte	0x04, 0x12
        /*0716*/ 	.short	(.L_343 - .L_342)
	.align		4
.L_342:
        /*0718*/ 	.word	index@(_Z35group_norm_nhwc_bwd_one_pass_kernelI11Bf16IOBf16WLi64ELi48ELi384EEv26Group_norm_nhwc_bwd_params)
        /*071c*/ 	.word	0x00000000


	//----- nvinfo : EIATTR_MIN_STACK_SIZE
	.align		4
.L_343:
        /*0720*/ 	.byte	0x04, 0x12
        /*0722*/ 	.short	(.L_345 - .L_344)
	.align		4
.L_344:
        /*0724*/ 	.word	index@(_Z35group_norm_nhwc_bwd_one_pass_kernelI11Bf16IOBf16WLi128ELi48ELi384EEv26Group_norm_nhwc_bwd_params)
        /*0728*/ 	.word	0x00000000


	//----- nvinfo : EIATTR_MIN_STACK_SIZE
	.align		4
.L_345:
        /*072c*/ 	.byte	0x04, 0x12
        /*072e*/ 	.short	(.L_347 - .L_346)
	.align		4
.L_346:
        /*0730*/ 	.word	index@(_Z35group_norm_nhwc_bwd_one_pass_kernelI11Bf16IOBf16WLi256ELi48ELi384EEv26Group_norm_nhwc_bwd_params)
        /*0734*/ 	.word	0x00000000


	//----- nvinfo : EIATTR_MIN_STACK_SIZE
	.align		4
.L_347:
        /*0738*/ 	.byte	0x04, 0x12
        /*073a*/ 	.short	(.L_349 - .L_348)
	.align		4
.L_348:
        /*073c*/ 	.word	index@(_Z35group_norm_nhwc_bwd_one_pass_kernelI11Bf16IOBf16WLi512ELi48ELi384EEv26Group_norm_nhwc_bwd_params)
        /*0740*/ 	.word	0x00000000


	//----- nvinfo : EIATTR_MIN_STACK_SIZE
	.align		4
.L_349:
        /*0744*/ 	.byte	0x04, 0x12
        /*0746*/ 	.short	(.L_351 - .L_350)
	.align		4
.L_350:
        /*0748*/ 	.word	index@(_Z35group_norm_nhwc_bwd_one_pass_kernelI11Bf16IOFp16WLi64ELi48ELi384EEv26Group_norm_nhwc_bwd_params)
        /*074c*/ 	.word	0x00000000


	//----- nvinfo : EIATTR_MIN_STACK_SIZE
	.align		4
.L_351:
        /*0750*/ 	.byte	0x04, 0x12
        /*0752*/ 	.short	(.L_353 - .L_352)
	.align		4
.L_352:
        /*0754*/ 	.word	index@(_Z35group_norm_nhwc_bwd_one_pass_kernelI11Bf16IOFp16WLi128ELi48ELi384EEv26Group_norm_nhwc_bwd_params)
        /*0758*/ 	.word	0x00000000


	//----- nvinfo : EIATTR_MIN_STACK_SIZE
	.align		4
.L_353:
        /*075c*/ 	.byte	0x04, 0x12
        /*075e*/ 	.short	(.L_355 - .L_354)
	.align		4
.L_354:
        /*0760*/ 	.word	index@(_Z35group_norm_nhwc_bwd_one_pass_kernelI11Bf16IOFp16WLi256ELi48ELi384EEv26Group_norm_nhwc_bwd_params)
        /*0764*/ 	.word	0x00000000


	//----- nvinfo : EIATTR_MIN_STACK_SIZE
	.align		4
.L_355:
        /*0768*/ 	.byte	0x04, 0x12
        /*076a*/ 	.short	(.L_357 - .L_356)
	.align		4
.L_356:
        /*076c*/ 	.word	index@(_Z35group_norm_nhwc_bwd_one_pass_kernelI11Bf16IOFp16WLi512ELi48ELi384EEv26Group_norm_nhwc_bwd_params)
        /*0770*/ 	.word	0x00000000


	//----- nvinfo : EIATTR_MIN_STACK_SIZE
	.align		4
.L_357:
        /*0774*/ 	.byte	0x04, 0x12
        /*0776*/ 	.short	(.L_359 - .L_358)
	.align		4
.L_358:
        /*0778*/ 	.word	index@(_Z35group_norm_nhwc_bwd_one_pass_kernelI11Fp16IOFp32WLi64ELi48ELi384EEv26Group_norm_nhwc_bwd_params)
        /*077c*/ 	.word	0x00000000


	//----- nvinfo : EIATTR_MIN_STACK_SIZE
	.align		4
.L_359:
        /*0780*/ 	.byte	0x04, 0x12
        /*0782*/ 	.short	(.L_361 - .L_360)
	.align		4
.L_360:
        /*0784*/ 	.word	index@(_Z35group_norm_nhwc_bwd_one_pass_kernelI11Fp16IOFp32WLi128ELi48ELi384EEv26Group_norm_nhwc_bwd_params)
        /*0788*/ 	.word	0x00000000


	//----- nvinfo : EIATTR_MIN_STACK_SIZE
	.align		4
.L_361:
        /*078c*/ 	.byte	0x04, 0x12
        /*078e*/ 	.short	(.L_363 - .L_362)
	.align		4
.L_362:
        /*0790*/ 	.word	index@(_Z35group_norm_nhwc_bwd_one_pass_kernelI11Fp16IOFp32WLi256ELi48ELi384EEv26Group_norm_nhwc_bwd_params)
        /*0794*/ 	.word	0x00000000


	//----- nvinfo : EIATTR_MIN_STACK_SIZE
	.align		4
.L_363:
        /*0798*/ 	.byte	0x04, 0x12
        /*079a*/ 	.short	(.L_365 - .L_364)
	.align		4
.L_364:
        /*079c*/ 	.word	index@(_Z35group_norm_nhwc_bwd_one_pass_kernelI11Fp16IOFp32WLi512ELi48ELi384EEv26Group_norm_nhwc_bwd_params)
        /*07a0*/ 	.word	0x00000000


	//----- nvinfo : EIATTR_MIN_STACK_SIZE
	.align		4
.L_365:
        /*07a4*/ 	.byte	0x04, 0x12
        /*07a6*/ 	.short	(.L_367 - .L_366)
	.align		4
.L_366:
        /*07a8*/ 	.word	index@(_Z35group_norm_nhwc_bwd_one_pass_kernelI11Fp16IOBf16WLi64ELi48ELi384EEv26Group_norm_nhwc_bwd_params)
        /*07ac*/ 	.word	0x00000000


	//----- nvinfo : EIATTR_MIN_STACK_SIZE
	.align		4
.L_367:
        /*07b0*/ 	.byte	0x04, 0x12
        /*07b2*/ 	.short	(.L_369 - .L_368)
	.align		4
.L_368:
        /*07b4*/ 	.word	index@(_Z35group_norm_nhwc_bwd_one_pass_kernelI11Fp16IOBf16WLi128ELi48ELi384EEv26Group_norm_nhwc_bwd_params)
        /*07b8*/ 	.word	0x00000000


	//----- nvinfo : EIATTR_MIN_STACK_SIZE
	.align		4
.L_369:
        /*07bc*/ 	.byte	0x04, 0x12
        /*07be*/ 	.short	(.L_371 - .L_370)
	.align		4
.L_370:
        /*07c0*/ 	.word	index@(_Z35group_norm_nhwc_bwd_one_pass_kernelI11Fp16IOBf16WLi256ELi48ELi384EEv26Group_norm_nhwc_bwd_params)
        /*07c4*/ 	.word	0x00000000


	//----- nvinfo : EIATTR_MIN_STACK_SIZE
	.align		4
.L_371:
        /*07c8*/ 	.byte	0x04, 0x12
        /*07ca*/ 	.short	(.L_373 - .L_372)
	.align		4
.L_372:
        /*07cc*/ 	.word	index@(_Z35group_norm_nhwc_bwd_one_pass_kernelI11Fp16IOBf16WLi512ELi48ELi384EEv26Group_norm_nhwc_bwd_params)
        /*07d0*/ 	.word	0x00000000


	//----- nvinfo : EIATTR_MIN_STACK_SIZE
	.align		4
.L_373:
        /*07d4*/ 	.byte	0x04, 0x12
        /*07d6*/ 	.short	(.L_375 - .L_374)
	.align		4
.L_374:
        /*07d8*/ 	.word	index@(_Z35group_norm_nhwc_bwd_one_pass_kernelI11Fp16IOFp16WLi64ELi48ELi384EEv26Group_norm_nhwc_bwd_params)
        /*07dc*/ 	.word	0x00000000


	//----- nvinfo : EIATTR_MIN_STACK_SIZE
	.align		4
.L_375:
        /*07e0*/ 	.byte	0x04, 0x12
        /*07e2*/ 	.short	(.L_377 - .L_376)
	.align		4
.L_376:
        /*07e4*/ 	.word	index@(_Z35group_norm_nhwc_bwd_one_pass_kernelI11Fp16IOFp16WLi128ELi48ELi384EEv26Group_norm_nhwc_bwd_params)
        /*07e8*/ 	.word	0x00000000


	//----- nvinfo : EIATTR_MIN_STACK_SIZE
	.align		4
.L_377:
        /*07ec*/ 	.byte	0x04, 0x12
        /*07ee*/ 	.short	(.L_379 - .L_378)
	.align		4
.L_378:
        /*07f0*/ 	.word	index@(_Z35group_norm_nhwc_bwd_one_pass_kernelI11Fp16IOFp16WLi256ELi48ELi384EEv26Group_norm_nhwc_bwd_params)
        /*07f4*/ 	.word	0x00000000


	//----- nvinfo : EIATTR_MIN_STACK_SIZE
	.align		4
.L_379:
        /*07f8*/ 	.byte	0x04, 0x12
        /*07fa*/ 	.short	(.L_381 - .L_380)
	.align		4
.L_380:
        /*07fc*/ 	.word	index@(_Z35group_norm_nhwc_bwd_one_pass_kernelI11Fp16IOFp16WLi512ELi48ELi384EEv26Group_norm_nhwc_bwd_params)
        /*0800*/ 	.word	0x00000000


	//----- nvinfo : EIATTR_MIN_STACK_SIZE
	.align		4
.L_381:
        /*0804*/ 	.byte	0x04, 0x12
        /*0806*/ 	.short	(.L_383 - .L_382)
	.align		4
.L_382:
        /*0808*/ 	.word	index@(_Z35group_norm_nhwc_bwd_one_pass_kernelI11Fp32IOFp32WLi64ELi48ELi384EEv26Group_norm_nhwc_bwd_params)
        /*080c*/ 	.word	0x00000000


	//----- nvinfo : EIATTR_MIN_STACK_SIZE
	.align		4
.L_383:
        /*0810*/ 	.byte	0x04, 0x12
        /*0812*/ 	.short	(.L_385 - .L_384)
	.align		4
.L_384:
        /*0814*/ 	.word	index@(_Z35group_norm_nhwc_bwd_one_pass_kernelI11Fp32IOFp32WLi128ELi48ELi384EEv26Group_norm_nhwc_bwd_params)
        /*0818*/ 	.word	0x00000000


	//----- nvinfo : EIATTR_MIN_STACK_SIZE
	.align		4
.L_385:
        /*081c*/ 	.byte	0x04, 0x12
        /*081e*/ 	.short	(.L_387 - .L_386)
	.align		4
.L_386:
        /*0820*/ 	.word	index@(_Z35group_norm_nhwc_bwd_one_pass_kernelI11Fp32IOFp32WLi256ELi48ELi384EEv26Group_norm_nhwc_bwd_params)
        /*0824*/ 	.word	0x00000000


	//----- nvinfo : EIATTR_MIN_STACK_SIZE
	.align		4
.L_387:
        /*0828*/ 	.byte	0x04, 0x12
        /*082a*/ 	.short	(.L_389 - .L_388)
	.align		4
.L_388:
        /*082c*/ 	.word	index@(_Z35group_norm_nhwc_bwd_one_pass_kernelI11Fp32IOFp32WLi512ELi48ELi384EEv26Group_norm_nhwc_bwd_params)
        /*0830*/ 	.word	0x00000008


	//----- nvinfo : EIATTR_MIN_STACK_SIZE
	.align		4
.L_389:
        /*0834*/ 	.byte	0x04, 0x12
        /*0836*/ 	.short	(.L_391 - .L_390)
	.align		4
.L_390:
        /*0838*/ 	.word	index@(_Z35group_norm_nhwc_bwd_one_pass_kernelI11Fp32IOBf16WLi64ELi48ELi384EEv26Group_norm_nhwc_bwd_params)
        /*083c*/ 	.word	0x00000000


	//----- nvinfo : EIATTR_MIN_STACK_SIZE
	.align		4
.L_391:
        /*0840*/ 	.byte	0x04, 0x12
        /*0842*/ 	.short	(.L_393 - .L_392)
	.align		4
.L_392:
        /*0844*/ 	.word	index@(_Z35group_norm_nhwc_bwd_one_pass_kernelI11Fp32IOBf16WLi128ELi48ELi384EEv26Group_norm_nhwc_bwd_params)
        /*0848*/ 	.word	0x00000000


	//----- nvinfo : EIATTR_MIN_STACK_SIZE
	.align		4
.L_393:
        /*084c*/ 	.byte	0x04, 0x12
        /*084e*/ 	.short	(.L_395 - .L_394)
	.align		4
.L_394:
        /*0850*/ 	.word	index@(_Z35group_norm_nhwc_bwd_one_pass_kernelI11Fp32IOBf16WLi256ELi48ELi384EEv26Group_norm_nhwc_bwd_params)
        /*0854*/ 	.word	0x00000000


	//----- nvinfo : EIATTR_MIN_STACK_SIZE
	.align		4
.L_395:
        /*0858*/ 	.byte	0x04, 0x12
        /*085a*/ 	.short	(.L_397 - .L_396)
	.align		4
.L_396:
        /*085c*/ 	.word	index@(_Z35group_norm_nhwc_bwd_one_pass_kernelI11Fp32IOBf16WLi512ELi48ELi384EEv26Group_norm_nhwc_bwd_params)
        /*0860*/ 	.word	0x00000008


	//----- nvinfo : EIATTR_MIN_STACK_SIZE
	.align		4
.L_397:
        /*0864*/ 	.byte	0x04, 0x12
        /*0866*/ 	.short	(.L_399 - .L_398)
	.align		4
.L_398:
        /*0868*/ 	.word	index@(_Z35group_norm_nhwc_bwd_one_pass_kernelI11Fp32IOFp16WLi64ELi48ELi384EEv26Group_norm_nhwc_bwd_params)
        /*086c*/ 	.word	0x00000000


	//----- nvinfo : EIATTR_MIN_STACK_SIZE
	.align		4
.L_399:
        /*0870*/ 	.byte	0x04, 0x12
        /*0872*/ 	.short	(.L_401 - .L_400)
	.align		4
.L_400:
        /*0874*/ 	.word	index@(_Z35group_norm_nhwc_bwd_one_pass_kernelI11Fp32IOFp16WLi128ELi48ELi384EEv26Group_norm_nhwc_bwd_params)
        /*0878*/ 	.word	0x00000000


	//----- nvinfo : EIATTR_MIN_STACK_SIZE
	.align		4
.L_401:
        /*087c*/ 	.byte	0x04, 0x12
        /*087e*/ 	.short	(.L_403 - .L_402)
	.align		4
.L_402:
        /*0880*/ 	.word	index@(_Z35group_norm_nhwc_bwd_one_pass_kernelI11Fp32IOFp16WLi256ELi48ELi384EEv26Group_norm_nhwc_bwd_params)
        /*0884*/ 	.word	0x00000000


	//----- nvinfo : EIATTR_MIN_STACK_SIZE
	.align		4
.L_403:
        /*0888*/ 	.byte	0x04, 0x12
        /*088a*/ 	.short	(.L_405 - .L_404)
	.align		4
.L_404:
        /*088c*/ 	.word	index@(_Z35group_norm_nhwc_bwd_one_pass_kernelI11Fp32IOFp16WLi512ELi48ELi384EEv26Group_norm_nhwc_bwd_params)
        /*0890*/ 	.word	0x00000008


	//----- nvinfo : EIATTR_MIN_STACK_SIZE
	.align		4
.L_405:
        /*0894*/ 	.byte	0x04, 0x12
        /*0896*/ 	.short	(.L_407 - .L_406)
	.align		4
.L_406:
        /*0898*/ 	.word	index@(_Z35group_norm_nhwc_fwd_one_pass_kernelI11Bf16IOFp32WLi64ELi48ELi384EEv26Group_norm_nhwc_fwd_params)
        /*089c*/ 	.word	0x00000000


	//----- nvinfo : EIATTR_MIN_STACK_SIZE
	.align		4
.L_407:
        /*08a0*/ 	.byte	0x04, 0x12
        /*08a2*/ 	.short	(.L_409 - .L_408)
	.align		4
.L_408:
        /*08a4*/ 	.word	index@(_Z35group_norm_nhwc_fwd_one_pass_kernelI11Bf16IOFp32WLi128ELi48ELi384EEv26Group_norm_nhwc_fwd_params)
        /*08a8*/ 	.word	0x00000000


	//----- nvinfo : EIATTR_MIN_STACK_SIZE
	.align		4
.L_409:
        /*08ac*/ 	.byte	0x04, 0x12
        /*08ae*/ 	.short	(.L_411 - .L_410)
	.align		4
.L_410:
        /*08b0*/ 	.word	index@(_Z35group_norm_nhwc_fwd_one_pass_kernelI11Bf16IOFp32WLi256ELi48ELi384EEv26Group_norm_nhwc_fwd_params)
        /*08b4*/ 	.word	0x00000000


	//----- nvinfo : EIATTR_MIN_STACK_SIZE
	.align		4
.L_411:
        /*08b8*/ 	.byte	0x04, 0x12
        /*08ba*/ 	.short	(.L_413 - .L_412)
	.align		4
.L_412:
        /*08bc*/ 	.word	index@(_Z35group_norm_nhwc_fwd_one_pass_kernelI11Bf16IOFp32WLi512ELi48ELi384EEv26Group_norm_nhwc_fwd_params)
        /*08c0*/ 	.word	0x00000000


	//----- nvinfo : EIATTR_MIN_STACK_SIZE
	.align		4
.L_413:
        /*08c4*/ 	.byte	0x04, 0x12
        /*08c6*/ 	.short	(.L_415 - .L_414)
	.align		4
.L_414:
        /*08c8*/ 	.word	index@(_Z35group_norm_nhwc_fwd_one_pass_kernelI11Bf16IOBf16WLi64ELi48ELi384EEv26Group_norm_nhwc_fwd_params)
        /*08cc*/ 	.word	0x00000000


	//----- nvinfo : EIATTR_MIN_STACK_SIZE
	.align		4
.L_415:
        /*08d0*/ 	.byte	0x04, 0x12
        /*08d2*/ 	.short	(.L_417 - .L_416)
	.align		4
.L_416:
        /*08d4*/ 	.word	index@(_Z35group_norm_nhwc_fwd_one_pass_kernelI11Bf16IOBf16WLi128ELi48ELi384EEv26Group_norm_nhwc_fwd_params)
        /*08d8*/ 	.word	0x00000000


	//----- nvinfo : EIATTR_MIN_STACK_SIZE
	.align		4
.L_417:
        /*08dc*/ 	.byte	0x04, 0x12
        /*08de*/ 	.short	(.L_419 - .L_418)
	.align		4
.L_418:
        /*08e0*/ 	.word	index@(_Z35group_norm_nhwc_fwd_one_pass_kernelI11Bf16IOBf16WLi256ELi48ELi384EEv26Group_norm_nhwc_fwd_params)
        /*08e4*/ 	.word	0x00000000


	//----- nvinfo : EIATTR_MIN_STACK_SIZE
	.align		4
.L_419:
        /*08e8*/ 	.byte	0x04, 0x12
        /*08ea*/ 	.short	(.L_421 - .L_420)
	.align		4
.L_420:
        /*08ec*/ 	.word	index@(_Z35group_norm_nhwc_fwd_one_pass_kernelI11Bf16IOBf16WLi512ELi48ELi384EEv26Group_norm_nhwc_fwd_params)
        /*08f0*/ 	.word	0x00000000


	//----- nvinfo : EIATTR_MIN_STACK_SIZE
	.align		4
.L_421:
        /*08f4*/ 	.byte	0x04, 0x12
        /*08f6*/ 	.short	(.L_423 - .L_422)
	.align		4
.L_422:
        /*08f8*/ 	.word	index@(_Z35group_norm_nhwc_fwd_one_pass_kernelI11Bf16IOFp16WLi64ELi48ELi384EEv26Group_norm_nhwc_fwd_params)
        /*08fc*/ 	.word	0x00000000


	//----- nvinfo : EIATTR_MIN_STACK_SIZE
	.align		4
.L_423:
        /*0900*/ 	.byte	0x04, 0x12
        /*0902*/ 	.short	(.L_425 - .L_424)
	.align		4
.L_424:
        /*0904*/ 	.word	index@(_Z35group_norm_nhwc_fwd_one_pass_kernelI11Bf16IOFp16WLi128ELi48ELi384EEv26Group_norm_nhwc_fwd_params)
        /*0908*/ 	.word	0x00000000


	//----- nvinfo : EIATTR_MIN_STACK_SIZE
	.align		4
.L_425:
        /*090c*/ 	.byte	0x04, 0x12
        /*090e*/ 	.short	(.L_427 - .L_426)
	.align		4
.L_426:
        /*0910*/ 	.word	index@(_Z35group_norm_nhwc_fwd_one_pass_kernelI11Bf16IOFp16WLi256ELi48ELi384EEv26Group_norm_nhwc_fwd_params)
        /*0914*/ 	.word	0x00000000


	//----- nvinfo : EIATTR_MIN_STACK_SIZE
	.align		4
.L_427:
        /*0918*/ 	.byte	0x04, 0x12
        /*091a*/ 	.short	(.L_429 - .L_428)
	.align		4
.L_428:
        /*091c*/ 	.word	index@(_Z35group_norm_nhwc_fwd_one_pass_kernelI11Bf16IOFp16WLi512ELi48ELi384EEv26Group_norm_nhwc_fwd_params)
        /*0920*/ 	.word	0x00000000


	//----- nvinfo : EIATTR_MIN_STACK_SIZE
	.align		4
.L_429:
        /*0924*/ 	.byte	0x04, 0x12
        /*0926*/ 	.short	(.L_431 - .L_430)
	.align		4
.L_430:
        /*0928*/ 	.word	index@(_Z35group_norm_nhwc_fwd_one_pass_kernelI11Fp16IOFp32WLi64ELi48ELi384EEv26Group_norm_nhwc_fwd_params)
        /*092c*/ 	.word	0x00000000


	//----- nvinfo : EIATTR_MIN_STACK_SIZE
	.align		4
.L_431:
        /*0930*/ 	.byte	0x04, 0x12
        /*0932*/ 	.short	(.L_433 - .L_432)
	.align		4
.L_432:
        /*0934*/ 	.word	index@(_Z35group_norm_nhwc_fwd_one_pass_kernelI11Fp16IOFp32WLi128ELi48ELi384EEv26Group_norm_nhwc_fwd_params)
        /*0938*/ 	.word	0x00000000


	//----- nvinfo : EIATTR_MIN_STACK_SIZE
	.align		4
.L_433:
        /*093c*/ 	.byte	0x04, 0x12
        /*093e*/ 	.short	(.L_435 - .L_434)
	.align		4
.L_434:
        /*0940*/ 	.word	index@(_Z35group_norm_nhwc_fwd_one_pass_kernelI11Fp16IOFp32WLi256ELi48ELi384EEv26Group_norm_nhwc_fwd_params)
        /*0944*/ 	.word	0x00000000


	//----- nvinfo : EIATTR_MIN_STACK_SIZE
	.align		4
.L_435:
        /*0948*/ 	.byte	0x04, 0x12
        /*094a*/ 	.short	(.L_437 - .L_436)
	.align		4
.L_436:
        /*094c*/ 	.word	index@(_Z35group_norm_nhwc_fwd_one_pass_kernelI11Fp16IOFp32WLi512ELi48ELi384EEv26Group_norm_nhwc_fwd_params)
        /*0950*/ 	.word	0x00000000


	//----- nvinfo : EIATTR_MIN_STACK_SIZE
	.align		4
.L_437:
        /*0954*/ 	.byte	0x04, 0x12
        /*0956*/ 	.short	(.L_439 - .L_438)
	.align		4
.L_438:
        /*0958*/ 	.word	index@(_Z35group_norm_nhwc_fwd_one_pass_kernelI11Fp16IOBf16WLi64ELi48ELi384EEv26Group_norm_nhwc_fwd_params)
        /*095c*/ 	.word	0x00000000


	//----- nvinfo : EIATTR_MIN_STACK_SIZE
	.align		4
.L_439:
        /*0960*/ 	.byte	0x04, 0x12
        /*0962*/ 	.short	(.L_441 - .L_440)
	.align		4
.L_440:
        /*0964*/ 	.word	index@(_Z35group_norm_nhwc_fwd_one_pass_kernelI11Fp16IOBf16WLi128ELi48ELi384EEv26Group_norm_nhwc_fwd_params)
        /*0968*/ 	.word	0x00000000


	//----- nvinfo : EIATTR_MIN_STACK_SIZE
	.align		4
.L_441:
        /*096c*/ 	.byte	0x04, 0x12
        /*096e*/ 	.short	(.L_443 - .L_442)
	.align		4
.L_442:
        /*0970*/ 	.word	index@(_Z35group_norm_nhwc_fwd_one_pass_kernelI11Fp16IOBf16WLi256ELi48ELi384EEv26Group_norm_nhwc_fwd_params)
        /*0974*/ 	.word	0x00000000


	//----- nvinfo : EIATTR_MIN_STACK_SIZE
	.align		4
.L_443:
        /*0978*/ 	.byte	0x04, 0x12
        /*097a*/ 	.short	(.L_445 - .L_444)
	.align		4
.L_444:
        /*097c*/ 	.word	index@(_Z35group_norm_nhwc_fwd_one_pass_kernelI11Fp16IOBf16WLi512ELi48ELi384EEv26Group_norm_nhwc_fwd_params)
        /*0980*/ 	.word	0x00000000


	//----- nvinfo : EIATTR_MIN_STACK_SIZE
	.align		4
.L_445:
        /*0984*/ 	.byte	0x04, 0x12
        /*0986*/ 	.short	(.L_447 - .L_446)
	.align		4
.L_446:
        /*0988*/ 	.word	index@(_Z35group_norm_nhwc_fwd_one_pass_kernelI11Fp16IOFp16WLi64ELi48ELi384EEv26Group_norm_nhwc_fwd_params)
        /*098c*/ 	.word	0x00000000


	//----- nvinfo : EIATTR_MIN_STACK_SIZE
	.align		4
.L_447:
        /*0990*/ 	.byte	0x04, 0x12
        /*0992*/ 	.short	(.L_449 - .L_448)
	.align		4
.L_448:
        /*0994*/ 	.word	index@(_Z35group_norm_nhwc_fwd_one_pass_kernelI11Fp16IOFp16WLi128ELi48ELi384EEv26Group_norm_nhwc_fwd_params)
        /*0998*/ 	.word	0x00000000


	//----- nvinfo : EIATTR_MIN_STACK_SIZE
	.align		4
.L_449:
        /*099c*/ 	.byte	0x04, 0x12
        /*099e*/ 	.short	(.L_451 - .L_450)
	.align		4
.L_450:
        /*09a0*/ 	.word	index@(_Z35group_norm_nhwc_fwd_one_pass_kernelI11Fp16IOFp16WLi256ELi48ELi384EEv26Group_norm_nhwc_fwd_params)
        /*09a4*/ 	.word	0x00000000


	//----- nvinfo : EIATTR_MIN_STACK_SIZE
	.align		4
.L_451:
        /*09a8*/ 	.byte	0x04, 0x12
        /*09aa*/ 	.short	(.L_453 - .L_452)
	.align		4
.L_452:
        /*09ac*/ 	.word	index@(_Z35group_norm_nhwc_fwd_one_pass_kernelI11Fp16IOFp16WLi512ELi48ELi384EEv26Group_norm_nhwc_fwd_params)
        /*09b0*/ 	.word	0x00000000


	//----- nvinfo : EIATTR_MIN_STACK_SIZE
	.align		4
.L_453:
        /*09b4*/ 	.byte	0x04, 0x12
        /*09b6*/ 	.short	(.L_455 - .L_454)
	.align		4
.L_454:
        /*09b8*/ 	.word	index@(_Z35group_norm_nhwc_fwd_one_pass_kernelI11Fp32IOFp32WLi64ELi48ELi384EEv26Group_norm_nhwc_fwd_params)
        /*09bc*/ 	.word	0x00000000


	//----- nvinfo : EIATTR_MIN_STACK_SIZE
	.align		4
.L_455:
        /*09c0*/ 	.byte	0x04, 0x12
        /*09c2*/ 	.short	(.L_457 - .L_456)
	.align		4
.L_456:
        /*09c4*/ 	.word	index@(_Z35group_norm_nhwc_fwd_one_pass_kernelI11Fp32IOFp32WLi128ELi48ELi384EEv26Group_norm_nhwc_fwd_params)
        /*09c8*/ 	.word	0x00000000


	//----- nvinfo : EIATTR_MIN_STACK_SIZE
	.align		4
.L_457:
        /*09cc*/ 	.byte	0x04, 0x12
        /*09ce*/ 	.short	(.L_459 - .L_458)
	.align		4
.L_458:
        /*09d0*/ 	.word	index@(_Z35group_norm_nhwc_fwd_one_pass_kernelI11Fp32IOFp32WLi256ELi48ELi384EEv26Group_norm_nhwc_fwd_params)
        /*09d4*/ 	.word	0x00000000


	//----- nvinfo : EIATTR_MIN_STACK_SIZE
	.align		4
.L_459:
        /*09d8*/ 	.byte	0x04, 0x12
        /*09da*/ 	.short	(.L_461 - .L_460)
	.align		4
.L_460:
        /*09dc*/ 	.word	index@(_Z35group_norm_nhwc_fwd_one_pass_kernelI11Fp32IOFp32WLi512ELi48ELi384EEv26Group_norm_nhwc_fwd_params)
        /*09e0*/ 	.word	0x00000000


	//----- nvinfo : EIATTR_MIN_STACK_SIZE
	.align		4
.L_461:
        /*09e4*/ 	.byte	0x04, 0x12
        /*09e6*/ 	.short	(.L_463 - .L_462)
	.align		4
.L_462:
        /*09e8*/ 	.word	index@(_Z35group_norm_nhwc_fwd_one_pass_kernelI11Fp32IOBf16WLi64ELi48ELi384EEv26Group_norm_nhwc_fwd_params)
        /*09ec*/ 	.word	0x00000000


	//----- nvinfo : EIATTR_MIN_STACK_SIZE
	.align		4
.L_463:
        /*09f0*/ 	.byte	0x04, 0x12
        /*09f2*/ 	.short	(.L_465 - .L_464)
	.align		4
.L_464:
        /*09f4*/ 	.word	index@(_Z35group_norm_nhwc_fwd_one_pass_kernelI11Fp32IOBf16WLi128ELi48ELi384EEv26Group_norm_nhwc_fwd_params)
        /*09f8*/ 	.word	0x00000000


	//----- nvinfo : EIATTR_MIN_STACK_SIZE
	.align		4
.L_465:
        /*09fc*/ 	.byte	0x04, 0x12
        /*09fe*/ 	.short	(.L_467 - .L_466)
	.align		4
.L_466:
        /*0a00*/ 	.word	index@(_Z35group_norm_nhwc_fwd_one_pass_kernelI11Fp32IOBf16WLi256ELi48ELi384EEv26Group_norm_nhwc_fwd_params)
        /*0a04*/ 	.word	0x00000000


	//----- nvinfo : EIATTR_MIN_STACK_SIZE
	.align		4
.L_467:
        /*0a08*/ 	.byte	0x04, 0x12
        /*0a0a*/ 	.short	(.L_469 - .L_468)
	.align		4
.L_468:
        /*0a0c*/ 	.word	index@(_Z35group_norm_nhwc_fwd_one_pass_kernelI11Fp32IOBf16WLi512ELi48ELi384EEv26Group_norm_nhwc_fwd_params)
        /*0a10*/ 	.word	0x00000000


	//----- nvinfo : EIATTR_MIN_STACK_SIZE
	.align		4
.L_469:
        /*0a14*/ 	.byte	0x04, 0x12
        /*0a16*/ 	.short	(.L_471 - .L_470)
	.align		4
.L_470:
        /*0a18*/ 	.word	index@(_Z35group_norm_nhwc_fwd_one_pass_kernelI11Fp32IOFp16WLi64ELi48ELi384EEv26Group_norm_nhwc_fwd_params)
        /*0a1c*/ 	.word	0x00000000


	//----- nvinfo : EIATTR_MIN_STACK_SIZE
	.align		4
.L_471:
        /*0a20*/ 	.byte	0x04, 0x12
        /*0a22*/ 	.short	(.L_473 - .L_472)
	.align		4
.L_472:
        /*0a24*/ 	.word	index@(_Z35group_norm_nhwc_fwd_one_pass_kernelI11Fp32IOFp16WLi128ELi48ELi384EEv26Group_norm_nhwc_fwd_params)
        /*0a28*/ 	.word	0x00000000


	//----- nvinfo : EIATTR_MIN_STACK_SIZE
	.align		4
.L_473:
        /*0a2c*/ 	.byte	0x04, 0x12
        /*0a2e*/ 	.short	(.L_475 - .L_474)
	.align		4
.L_474:
        /*0a30*/ 	.word	index@(_Z35group_norm_nhwc_fwd_one_pass_kernelI11Fp32IOFp16WLi256ELi48ELi384EEv26Group_norm_nhwc_fwd_params)
        /*0a34*/ 	.word	0x00000000


	//----- nvinfo : EIATTR_MIN_STACK_SIZE
	.align		4
.L_475:
        /*0a38*/ 	.byte	0x04, 0x12
        /*0a3a*/ 	.short	(.L_477 - .L_476)
	.align		4
.L_476:
        /*0a3c*/ 	.word	index@(_Z35group_norm_nhwc_fwd_one_pass_kernelI11Fp32IOFp16WLi512ELi48ELi384EEv26Group_norm_nhwc_fwd_params)
        /*0a40*/ 	.word	0x00000000
.L_477:


//--------------------- .nv.info._ZN3cub17CUB_300001_SM_8006detail11EmptyKernelIvEEvv --------------------------
	.section	.nv.info._ZN3cub17CUB_300001_SM_8006detail11EmptyKernelIvEEvv,"",@"SHT_CUDA_INFO"
	.sectionflags	@""
	.align	4


	//----- nvinfo : EIATTR_CUDA_API_VERSION
	.align		4
        /*0000*/ 	.byte	0x04, 0x37
        /*0002*/ 	.short	(.L_479 - .L_478)
.L_478:
        /*0004*/ 	.word	0x00000082


	//----- nvinfo : EIATTR_SW2861232_WAR
	.align		4
.L_479:
        /*0008*/ 	.byte	0x01, 0x35
	.zero		2


	//----- nvinfo : EIATTR_MAXREG_COUNT
	.align		4
        /*000c*/ 	.byte	0x03, 0x1b
        /*000e*/ 	.short	0x00ff


	//----- nvinfo : EIATTR_MERCURY_ISA_VERSION
	.align		4
        /*0010*/ 	.byte	0x03, 0x5f
        /*0012*/ 	.short	0x0000


	//----- nvinfo : EIATTR_EXIT_INSTR_OFFSETS
	.align		4
        /*0014*/ 	.byte	0x04, 0x1c
        /*0016*/ 	.short	(.L_481 - .L_480)


	//   ....[0]....
.L_480:
        /*0018*/ 	.word	0x00000010
.L_481:


//--------------------- .nv.info._Z35group_norm_nhwc_bwd_one_pass_kernelI11Bf16IOFp32WLi64ELi48ELi384EEv26Group_norm_nhwc_bwd_params --------------------------
	.section	.nv.info._Z35group_norm_nhwc_bwd_one_pass_kernelI11Bf16IOFp32WLi64ELi48ELi384EEv26Group_norm_nhwc_bwd_params,"",@"SHT_CUDA_INFO"
	.sectionflags	@""
	.align	4


	//----- nvinfo : EIATTR_CUDA_API_VERSION
	.align		4
        /*0000*/ 	.byte	0x04, 0x37
        /*0002*/ 	.short	(.L_483 - .L_482)
.L_482:
        /*0004*/ 	.word	0x00000082


	//----- nvinfo : EIATTR_SW2861232_WAR
	.align		4
.L_483:
        /*0008*/ 	.byte	0x01, 0x35
	.zero		2


	//----- nvinfo : EIATTR_PARAM_CBANK
	.align		4
        /*000c*/ 	.byte	0x04, 0x0a
        /*000e*/ 	.short	(.L_485 - .L_484)
	.align		4
.L_484:
        /*0010*/ 	.word	index@(.nv.constant0._Z35group_norm_nhwc_bwd_one_pass_kernelI11Bf16IOFp32WLi64ELi48ELi384EEv26Group_norm_nhwc_bwd_params)
        /*0014*/ 	.short	0x0160
        /*0016*/ 	.short	0x00b8


	//----- nvinfo : EIATTR_CBANK_PARAM_SIZE
	.align		4
.L_485:
        /*0018*/ 	.byte	0x03, 0x19
        /*001a*/ 	.short	0x00b8


	//----- nvinfo : EIATTR_KPARAM_INFO
	.align		4
        /*001c*/ 	.byte	0x04, 0x17
        /*001e*/ 	.short	(.L_487 - .L_486)
.L_486:
        /*0020*/ 	.word	0x00000000
        /*0024*/ 	.short	0x0000
        /*0026*/ 	.short	0x0000
        /*0028*/ 	.byte	0x00, 0xf0, 0xe1, 0x02


	//----- nvinfo : EIATTR_MAXREG_COUNT
	.align		4
.L_487:
        /*002c*/ 	.byte	0x03, 0x1b
        /*002e*/ 	.short	0x00a8


	//----- nvinfo : EIATTR_NUM_BARRIERS
	.align		4
        /*0030*/ 	.byte	0x02, 0x4c
        /*0032*/ 	.byte	0x01
	.zero		1


	//----- nvinfo : EIATTR_MERCURY_ISA_VERSION
	.align		4
        /*0034*/ 	.byte	0x03, 0x5f
        /*0036*/ 	.short	0x0000


	//----- nvinfo : EIATTR_INT_WARP_WIDE_INSTR_OFFSETS
	.align		4
        /*0038*/ 	.byte	0x04, 0x31
        /*003a*/ 	.short	(.L_489 - .L_488)


	//   ....[0]....
.L_488:
        /*003c*/ 	.word	0x00002060


	//   ....[1]....
        /*0040*/ 	.word	0x00003f40


	//----- nvinfo : EIATTR_COOP_GROUP_MASK_REGIDS
	.align		4
.L_489:
        /*0044*/ 	.byte	0x04, 0x29
        /*0046*/ 	.short	(.L_491 - .L_490)


	//   ....[0]....
.L_490:
        /*0048*/ 	.word	0xffffffff


	//   ....[1]....
        /*004c*/ 	.word	0xffffffff


	//   ....[2]....
        /*0050*/ 	.word	0xffffffff


	//   ....[3]....
        /*0054*/ 	.word	0xffffffff


	//   ....[4]....
        /*0058*/ 	.word	0xffffffff


	//   ....[5]....
        /*005c*/ 	.word	0xffffffff


	//   ....[6]....
        /*0060*/ 	.word	0xffffffff


	//   ....[7]....
        /*0064*/ 	.word	0xffffffff


	//   ....[8]....
        /*0068*/ 	.word	0xffffffff


	//   ....[9]....
        /*006c*/ 	.word	0xffffffff


	//----- nvinfo : EIATTR_COOP_GROUP_INSTR_OFFSETS
	.align		4
.L_491:
        /*0070*/ 	.byte	0x04, 0x28
        /*0072*/ 	.short	(.L_493 - .L_492)


	//   ....[0]....
.L_492:
        /*0074*/ 	.word	0x00001490


	//   ....[1]....
        /*0078*/ 	.word	0x000014c0


	//   ....[2]....
        /*007c*/ 	.word	0x000015b0


	//   ....[3]....
        /*0080*/ 	.word	0x000015d0


	//   ....[4]....
        /*0084*/ 	.word	0x00001610


	//   ....[5]....
        /*0088*/ 	.word	0x00001630


	//   ....[6]....
        /*008c*/ 	.word	0x00001660


	//   ....[7]....
        /*0090*/ 	.word	0x00001680


	//   ....[8]....
        /*0094*/ 	.word	0x000016b0


	//   ....[9]....
        /*0098*/ 	.word	0x000016d0


	//----- nvinfo : EIATTR_EXIT_INSTR_OFFSETS
	.align		4
.L_493:
        /*009c*/ 	.byte	0x04, 0x1c
        /*009e*/ 	.short	(.L_495 - .L_494)


	//   ....[0]....
.L_494:
        /*00a0*/ 	.word	0x00004010


	//   ....[1]....
        /*00a4*/ 	.word	0x00004150


	//   ....[2]....
        /*00a8*/ 	.word	0x000043a0


	//----- nvinfo : EIATTR_MAX_THREADS
	.align		4
.L_495:
        /*00ac*/ 	.byte	0x04, 0x05
        /*00ae*/ 	.short	(.L_497 - .L_496)
.L_496:
        /*00b0*/ 	.word	0x00000180
        /*00b4*/ 	.word	0x00000001
        /*00b8*/ 	.word	0x00000001


	//----- nvinfo : EIATTR_CRS_STACK_SIZE
	.align		4
.L_497:
        /*00bc*/ 	.byte	0x04, 0x1e
        /*00be*/ 	.short	(.L_499 - .L_498)
.L_498:
        /*00c0*/ 	.word	0x00000000
.L_499:


//--------------------- .nv.info._Z35group_norm_nhwc_bwd_one_pass_kernelI11Bf16IOFp32WLi128ELi48ELi384EEv26Group_norm_nhwc_bwd_params --------------------------
	.section	.nv.info._Z35group_norm_nhwc_bwd_one_pass_kernelI11Bf16IOFp32WLi128ELi48ELi384EEv26Group_norm_nhwc_bwd_params,"",@"SHT_CUDA_INFO"
	.sectionflags	@""
	.align	4


	//----- nvinfo : EIATTR_CUDA_API_VERSION
	.align		4
        /*0000*/ 	.byte	0x04, 0x37
        /*0002*/ 	.short	(.L_501 - .L_500)
.L_500:
        /*0004*/ 	.word	0x00000082


	//----- nvinfo : EIATTR_SW2861232_WAR
	.align		4
.L_501:
        /*0008*/ 	.byte	0x01, 0x35
	.zero		2


	//----- nvinfo : EIATTR_PARAM_CBANK
	.align		4
        /*000c*/ 	.byte	0x04, 0x0a
        /*000e*/ 	.short	(.L_503 - .L_502)
	.align		4
.L_502:
        /*0010*/ 	.word	index@(.nv.constant0._Z35group_norm_nhwc_bwd_one_pass_kernelI11Bf16IOFp32WLi128ELi48ELi384EEv26Group_norm_nhwc_bwd_params)
        /*0014*/ 	.short	0x0160
        /*0016*/ 	.short	0x00b8


	//----- nvinfo : EIATTR_CBANK_PARAM_SIZE
	.align		4
.L_503:
        /*0018*/ 	.byte	0x03, 0x19
        /*001a*/ 	.short	0x00b8


	//----- nvinfo : EIATTR_KPARAM_INFO
	.align		4
        /*001c*/ 	.byte	0x04, 0x17
        /*001e*/ 	.short	(.L_505 - .L_504)
.L_504:
        /*0020*/ 	.word	0x00000000
        /*0024*/ 	.short	0x0000
        /*0026*/ 	.short	0x0000
        /*0028*/ 	.byte	0x00, 0xf0, 0xe1, 0x02


	//----- nvinfo : EIATTR_MAXREG_COUNT
	.align		4
.L_505:
        /*002c*/ 	.byte	0x03, 0x1b
        /*002e*/ 	.short	0x00a8


	//----- nvinfo : EIATTR_NUM_BARRIERS
	.align		4
        /*0030*/ 	.byte	0x02, 0x4c
        /*0032*/ 	.byte	0x01
	.zero		1


	//----- nvinfo : EIATTR_MERCURY_ISA_VERSION
	.align		4
        /*0034*/ 	.byte	0x03, 0x5f
        /*0036*/ 	.short	0x0000


	//----- nvinfo : EIATTR_INT_WARP_WIDE_INSTR_OFFSETS
	.align		4
        /*0038*/ 	.byte	0x04, 0x31
        /*003a*/ 	.short	(.L_507 - .L_506)


	//   ....[0]....
.L_506:
        /*003c*/ 	.word	0x00002e70


	//   ....[1]....
        /*0040*/ 	.word	0x00005980


	//----- nvinfo : EIATTR_COOP_GROUP_MASK_REGIDS
	.align		4
.L_507:
        /*0044*/ 	.byte	0x04, 0x29
        /*0046*/ 	.short	(.L_509 - .L_508)


	//   ....[0]....
.L_508:
        /*0048*/ 	.word	0xffffffff


	//   ....[1]....
        /*004c*/ 	.word	0xffffffff


	//   ....[2]....
        /*0050*/ 	.word	0xffffffff


	//   ....[3]....
        /*0054*/ 	.word	0xffffffff


	//   ....[4]....
        /*0058*/ 	.word	0xffffffff


	//   ....[5]....
        /*005c*/ 	.word	0xffffffff


	//   ....[6]....
        /*0060*/ 	.word	0xffffffff


	//   ....[7]....
        /*0064*/ 	.word	0xffffffff


	//   ....[8]....
        /*0068*/ 	.word	0xffffffff


	//   ....[9]....
        /*006c*/ 	.word	0xffffffff


	//----- nvinfo : EIATTR_COOP_GROUP_INSTR_OFFSETS
	.align		4
.L_509:
        /*0070*/ 	.byte	0x04, 0x28
        /*0072*/ 	.short	(.L_511 - .L_510)


	//   ....[0]....
.L_510:
        /*0074*/ 	.word	0x000022f0


	//   ....[1]....
        /*0078*/ 	.word	0x00002320


	//   ....[2]....
        /*007c*/ 	.word	0x000023b0


	//   ....[3]....
        /*0080*/ 	.word	0x000023d0


	//   ....[4]....
        /*0084*/ 	.word	0x00002400


	//   ....[5]....
        /*0088*/ 	.word	0x00002420


	//   ....[6]....
        /*008c*/ 	.word	0x00002450


	//   ....[7]....
        /*0090*/ 	.word	0x00002470


	//   ....[8]....
        /*0094*/ 	.word	0x000024a0


	//   ....[9]....
        /*0098*/ 	.word	0x000024c0


	//----- nvinfo : EIATTR_EXIT_INSTR_OFFSETS
	.align		4
.L_511:
        /*009c*/ 	.byte	0x04, 0x1c
        /*009e*/ 	.short	(.L_513 - .L_512)


	//   ....[0]....
.L_512:
        /*00a0*/ 	.word	0x000059f0


	//   ....[1]....
        /*00a4*/ 	.word	0x00005b30


	//   ....[2]....
        /*00a8*/ 	.word	0x00005d80


	//----- nvinfo : EIATTR_MAX_THREADS
	.align		4
.L_513:
        /*00ac*/ 	.byte	0x04, 0x05
        /*00ae*/ 	.short	(.L_515 - .L_514)
.L_514:
        /*00b0*/ 	.word	0x00000180
        /*00b4*/ 	.word	0x00000001
        /*00b8*/ 	.word	0x00000001


	//----- nvinfo : EIATTR_CRS_STACK_SIZE
	.align		4
.L_515:
        /*00bc*/ 	.byte	0x04, 0x1e
        /*00be*/ 	.short	(.L_517 - .L_516)
.L_516:
        /*00c0*/ 	.word	0x00000000
.L_517:


//--------------------- .nv.info._Z35group_norm_nhwc_bwd_one_pass_kernelI11Bf16IOFp32WLi256ELi48ELi384EEv26Group_norm_nhwc_bwd_params --------------------------
	.section	.nv.info._Z35group_norm_nhwc_bwd_one_pass_kernelI11Bf16IOFp32WLi256ELi48ELi384EEv26Group_norm_nhwc_bwd_params,"",@"SHT_CUDA_INFO"
	.sectionflags	@""
	.align	4


	//----- nvinfo : EIATTR_CUDA_API_VERSION
	.align		4
        /*0000*/ 	.byte	0x04, 0x37
        /*0002*/ 	.short	(.L_519 - .L_518)
.L_518:
        /*0004*/ 	.word	0x00000082


	//----- nvinfo : EIATTR_SW2861232_WAR
	.align		4
.L_519:
        /*0008*/ 	.byte	0x01, 0x35
	.zero		2


	//----- nvinfo : EIATTR_PARAM_CBANK
	.align		4
        /*000c*/ 	.byte	0x04, 0x0a
        /*000e*/ 	.short	(.L_521 - .L_520)
	.align		4
.L_520:
        /*0010*/ 	.word	index@(.nv.constant0._Z35group_norm_nhwc_bwd_one_pass_kernelI11Bf16IOFp32WLi256ELi48ELi384EEv26Group_norm_nhwc_bwd_params)
        /*0014*/ 	.short	0x0160
        /*0016*/ 	.short	0x00b8


	//----- nvinfo : EIATTR_CBANK_PARAM_SIZE
	.align		4
.L_521:
        /*0018*/ 	.byte	0x03, 0x19
        /*001a*/ 	.short	0x00b8


	//----- nvinfo : EIATTR_KPARAM_INFO
	.align		4
        /*001c*/ 	.byte	0x04, 0x17
        /*001e*/ 	.short	(.L_523 - .L_522)
.L_522:
        /*0020*/ 	.word	0x00000000
        /*0024*/ 	.short	0x0000
        /*0026*/ 	.short	0x0000
        /*0028*/ 	.byte	0x00, 0xf0, 0xe1, 0x02


	//----- nvinfo : EIATTR_MAXREG_COUNT
	.align		4
.L_523:
        /*002c*/ 	.byte	0x03, 0x1b
        /*002e*/ 	.short	0x00a8


	//----- nvinfo : EIATTR_NUM_BARRIERS
	.align		4
        /*0030*/ 	.byte	0x02, 0x4c
        /*0032*/ 	.byte	0x01
	.zero		1


	//----- nvinfo : EIATTR_MERCURY_ISA_VERSION
	.align		4
        /*0034*/ 	.byte	0x03, 0x5f
        /*0036*/ 	.short	0x0000


	//----- nvinfo : EIATTR_INT_WARP_WIDE_INSTR_OFFSETS
	.align		4
        /*0038*/ 	.byte	0x04, 0x31
        /*003a*/ 	.short	(.L_525 - .L_524)


	//   ....[0]....
.L_524:
        /*003c*/ 	.word	0x00004d90


	//   ....[1]....
        /*0040*/ 	.word	0x00009110


	//----- nvinfo : EIATTR_COOP_GROUP_MASK_REGIDS
	.align		4
.L_525:
        /*0044*/ 	.byte	0x04, 0x29
        /*0046*/ 	.short	(.L_527 - .L_526)


	//   ....[0]....
.L_526:
        /*0048*/ 	.word	0xffffffff


	//   ....[1]....
        /*004c*/ 	.word	0xffffffff


	//   ....[2]....
        /*0050*/ 	.word	0xffffffff


	//   ....[3]....
        /*0054*/ 	.word	0xffffffff


	//   ....[4]....
        /*0058*/ 	.word	0xffffffff


	//   ....[5]....
        /*005c*/ 	.word	0xffffffff


	//   ....[6]....
        /*0060*/ 	.word	0xffffffff


	//   ....[7]....
        /*0064*/ 	.word	0xffffffff


	//   ....[8]....
        /*0068*/ 	.word	0xffffffff


	//   ....[9]....
        /*006c*/ 	.word	0xffffffff


	//----- nvinfo : EIATTR_COOP_GROUP_INSTR_OFFSETS
	.align		4
.L_527:
        /*0070*/ 	.byte	0x04, 0x28
        /*0072*/ 	.short	(.L_529 - .L_528)


	//   ....[0]....
.L_528:
        /*0074*/ 	.word	0x00004100


	//   ....[1]....
        /*0078*/ 	.word	0x00004130


	//   ....[2]....
        /*007c*/ 	.word	0x00004210


	//   ....[3]....
        /*0080*/ 	.word	0x00004240


	//   ....[4]....
        /*0084*/ 	.word	0x00004320


	//   ....[5]....
        /*0088*/ 	.word	0x00004330


	//   ....[6]....
        /*008c*/ 	.word	0x00004370


	//   ....[7]....
        /*0090*/ 	.word	0x00004390


	//   ....[8]....
        /*0094*/ 	.word	0x000043c0


	//   ....[9]....
        /*0098*/ 	.word	0x000043e0


	//----- nvinfo : EIATTR_EXIT_INSTR_OFFSETS
	.align		4
.L_529:
        /*009c*/ 	.byte	0x04, 0x1c
        /*009e*/ 	.short	(.L_531 - .L_530)


	//   ....[0]....
.L_530:
        /*00a0*/ 	.word	0x00009180


	//   ....[1]....
        /*00a4*/ 	.word	0x000092c0


	//   ....[2]....
        /*00a8*/ 	.word	0x00009510


	//----- nvinfo : EIATTR_MAX_THREADS
	.align		4
.L_531:
        /*00ac*/ 	.byte	0x04, 0x05
        /*00ae*/ 	.short	(.L_533 - .L_532)
.L_532:
        /*00b0*/ 	.word	0x00000180
        /*00b4*/ 	.word	0x00000001
        /*00b8*/ 	.word	0x00000001


	//----- nvinfo : EIATTR_CRS_STACK_SIZE
	.align		4
.L_533:
        /*00bc*/ 	.byte	0x04, 0x1e
        /*00be*/ 	.short	(.L_535 - .L_534)
.L_534:
        /*00c0*/ 	.word	0x00000000
.L_535:


//--------------------- .nv.info._Z35group_norm_nhwc_bwd_one_pass_kernelI11Bf16IOFp32WLi512ELi48ELi384EEv26Group_norm_nhwc_bwd_params --------------------------
	.section	.nv.info._Z35group_norm_nhwc_bwd_one_pass_kernelI11Bf16IOFp32WLi512ELi48ELi384EEv26Group_norm_nhwc_bwd_params,"",@"SHT_CUDA_INFO"
	.sectionflags	@""
	.align	4


	//----- nvinfo : EIATTR_CUDA_API_VERSION
	.align		4
        /*0000*/ 	.byte	0x04, 0x37
        /*0002*/ 	.short	(.L_537 - .L_536)
.L_536:
        /*0004*/ 	.word	0x00000082


	//----- nvinfo : EIATTR_SW2861232_WAR
	.align		4
.L_537:
        /*0008*/ 	.byte	0x01, 0x35
	.zero		2


	//----- nvinfo : EIATTR_PARAM_CBANK
	.align		4
        /*000c*/ 	.byte	0x04, 0x0a
        /*000e*/ 	.short	(.L_539 - .L_538)
	.align		4
.L_538:
        /*0010*/ 	.word	index@(.nv.constant0._Z35group_norm_nhwc_bwd_one_pass_kernelI11Bf16IOFp32WLi512ELi48ELi384EEv26Group_norm_nhwc_bwd_params)
        /*0014*/ 	.short	0x0160
        /*0016*/ 	.short	0x00b8


	//----- nvinfo : EIATTR_CBANK_PARAM_SIZE
	.align		4
.L_539:
        /*0018*/ 	.byte	0x03, 0x19
        /*001a*/ 	.short	0x00b8


	//----- nvinfo : EIATTR_KPARAM_INFO
	.align		4
        /*001c*/ 	.byte	0x04, 0x17
        /*001e*/ 	.short	(.L_541 - .L_540)
.L_540:
        /*0020*/ 	.word	0x00000000
        /*0024*/ 	.short	0x0000
        /*0026*/ 	.short	0x0000
        /*0028*/ 	.byte	0x00, 0xf0, 0xe1, 0x02


	//----- nvinfo : EIATTR_MAXREG_COUNT
	.align		4
.L_541:
        /*002c*/ 	.byte	0x03, 0x1b
        /*002e*/ 	.short	0x00a8


	//----- nvinfo : EIATTR_NUM_BARRIERS
	.align		4
        /*0030*/ 	.byte	0x02, 0x4c
        /*0032*/ 	.byte	0x01
	.zero		1


	//----- nvinfo : EIATTR_MERCURY_ISA_VERSION
	.align		4
        /*0034*/ 	.byte	0x03, 0x5f
        /*0036*/ 	.short	0x0000


	//----- nvinfo : EIATTR_INT_WARP_WIDE_INSTR_OFFSETS
	.align		4
        /*0038*/ 	.byte	0x04, 0x31
        /*003a*/ 	.short	(.L_543 - .L_542)


	//   ....[0]....
.L_542:
        /*003c*/ 	.word	0x00008bb0


	//   ....[1]....
        /*0040*/ 	.word	0x0000ffc0


	//----- nvinfo : EIATTR_COOP_GROUP_MASK_REGIDS
	.align		4
.L_543:
        /*0044*/ 	.byte	0x04, 0x29
        /*0046*/ 	.short	(.L_545 - .L_544)


	//   ....[0]....
.L_544:
        /*0048*/ 	.word	0xffffffff


	//   ....[1]....
        /*004c*/ 	.word	0xffffffff


	//   ....[2]....
        /*0050*/ 	.word	0xffffffff


	//   ....[3]....
        /*0054*/ 	.word	0xffffffff


	//   ....[4]....
        /*0058*/ 	.word	0xffffffff


	//   ....[5]....
        /*005c*/ 	.word	0xffffffff


	//   ....[6]....
        /*0060*/ 	.word	0xffffffff


	//   ....[7]....
        /*0064*/ 	.word	0xffffffff


	//   ....[8]....
        /*0068*/ 	.word	0xffffffff


	//   ....[9]....
        /*006c*/ 	.word	0xffffffff


	//----- nvinfo : EIATTR_COOP_GROUP_INSTR_OFFSETS
	.align		4
.L_545:
        /*0070*/ 	.byte	0x04, 0x28
        /*0072*/ 	.short	(.L_547 - .L_546)


	//   ....[0]....
.L_546:
        /*0074*/ 	.word	0x00007ff0


	//   ....[1]....
        /*0078*/ 	.word	0x00008020


	//   ....[2]....
        /*007c*/ 	.word	0x000080e0


	//   ....[3]....
        /*0080*/ 	.word	0x00008100


	//   ....[4]....
        /*0084*/ 	.word	0x00008130


	//   ....[5]....
        /*0088*/ 	.word	0x00008150


	//   ....[6]....
        /*008c*/ 	.word	0x00008180


	//   ....[7]....
        /*0090*/ 	.word	0x000081a0


	//   ....[8]....
        /*0094*/ 	.word	0x000081d0


	//   ....[9]....
        /*0098*/ 	.word	0x000081f0


	//----- nvinfo : EIATTR_EXIT_INSTR_OFFSETS
	.align		4
.L_547:
        /*009c*/ 	.byte	0x04, 0x1c
        /*009e*/ 	.short	(.L_549 - .L_548)


	//   ....[0]....
.L_548:
        /*00a0*/ 	.word	0x00010090


	//   ....[1]....
        /*00a4*/ 	.word	0x000101d0


	//   ....[2]....
        /*00a8*/ 	.word	0x00010420


	//----- nvinfo : EIATTR_MAX_THREADS
	.align		4
.L_549:
        /*00ac*/ 	.byte	0x04, 0x05
        /*00ae*/ 	.short	(.L_551 - .L_550)
.L_550:
        /*00b0*/ 	.word	0x00000180
        /*00b4*/ 	.word	0x00000001
        /*00b8*/ 	.word	0x00000001


	//----- nvinfo : EIATTR_CRS_STACK_SIZE
	.align		4
.L_551:
        /*00bc*/ 	.byte	0x04, 0x1e
        /*00be*/ 	.short	(.L_553 - .L_552)
.L_552:
        /*00c0*/ 	.word	0x00000000
.L_553:


//--------------------- .nv.info._Z35group_norm_nhwc_bwd_one_pass_kernelI11Bf16IOBf16WLi64ELi48ELi384EEv26Group_norm_nhwc_bwd_params --------------------------
	.section	.nv.info._Z35group_norm_nhwc_bwd_one_pass_kernelI11Bf16IOBf16WLi64ELi48ELi384EEv26Group_norm_nhwc_bwd_params,"",@"SHT_CUDA_INFO"
	.sectionflags	@""
	.align	4


	//----- nvinfo : EIATTR_CUDA_API_VERSION
	.align		4
        /*0000*/ 	.byte	0x04, 0x37
        /*0002*/ 	.short	(.L_555 - .L_554)
.L_554:
        /*0004*/ 	.word	0x00000082


	//----- nvinfo : EIATTR_SW2861232_WAR
	.align		4
.L_555:
        /*0008*/ 	.byte	0x01, 0x35
	.zero		2


	//----- nvinfo : EIATTR_PARAM_CBANK
	.align		4
        /*000c*/ 	.byte	0x04, 0x0a
        /*000e*/ 	.short	(.L_557 - .L_556)
	.align		4
.L_556:
        /*0010*/ 	.word	index@(.nv.constant0._Z35group_norm_nhwc_bwd_one_pass_kernelI11Bf16IOBf16WLi64ELi48ELi384EEv26Group_norm_nhwc_bwd_params)
        /*0014*/ 	.short	0x0160
        /*0016*/ 	.short	0x00b8


	//----- nvinfo : EIATTR_CBANK_PARAM_SIZE
	.align		4
.L_557:
        /*0018*/ 	.byte	0x03, 0x19
        /*001a*/ 	.short	0x00b8


	//----- nvinfo : EIATTR_KPARAM_INFO
	.align		4
        /*001c*/ 	.byte	0x04, 0x17
        /*001e*/ 	.short	(.L_559 - .L_558)
.L_558:
        /*0020*/ 	.word	0x00000000
        /*0024*/ 	.short	0x0000
        /*0026*/ 	.short	0x0000
        /*0028*/ 	.byte	0x00, 0xf0, 0xe1, 0x02


	//----- nvinfo : EIATTR_MAXREG_COUNT
	.align		4
.L_559:
        /*002c*/ 	.byte	0x03, 0x1b
        /*002e*/ 	.short	0x00a8


	//----- nvinfo : EIATTR_NUM_BARRIERS
	.align		4
        /*0030*/ 	.byte	0x02, 0x4c
        /*0032*/ 	.byte	0x01
	.zero		1


	//----- nvinfo : EIATTR_MERCURY_ISA_VERSION
	.align		4
        /*0034*/ 	.byte	0x03, 0x5f
        /*0036*/ 	.short	0x0000


	//----- nvinfo : EIATTR_INT_WARP_WIDE_INSTR_OFFSETS
	.align		4
        /*0038*/ 	.byte	0x04, 0x31
        /*003a*/ 	.short	(.L_561 - .L_560)


	//   ....[0]....
.L_560:
        /*003c*/ 	.word	0x000020b0


	//   ....[1]....
        /*0040*/ 	.word	0x00003f90


	//----- nvinfo : EIATTR_COOP_GROUP_MASK_REGIDS
	.align		4
.L_561:
        /*0044*/ 	.byte	0x04, 0x29
        /*0046*/ 	.short	(.L_563 - .L_562)


	//   ....[0]....
.L_562:
        /*0048*/ 	.word	0xffffffff


	//   ....[1]....
        /*004c*/ 	.word	0xffffffff


	//   ....[2]....
        /*0050*/ 	.word	0xffffffff


	//   ....[3]....
        /*0054*/ 	.word	0xffffffff


	//   ....[4]....
        /*0058*/ 	.word	0xffffffff


	//   ....[5]....
        /*005c*/ 	.word	0xffffffff


	//   ....[6]....
        /*0060*/ 	.word	0xffffffff


	//   ....[7]....
        /*0064*/ 	.word	0xffffffff


	//   ....[8]....
        /*0068*/ 	.word	0xffffffff


	//   ....[9]....
        /*006c*/ 	.word	0xffffffff


	//----- nvinfo : EIATTR_COOP_GROUP_INSTR_OFFSETS
	.align		4
.L_563:
        /*0070*/ 	.byte	0x04, 0x28
        /*0072*/ 	.short	(.L_565 - .L_564)


	//   ....[0]....
.L_564:
        /*0074*/ 	.word	0x000014f0


	//   ....[1]....
        /*0078*/ 	.word	0x00001520


	//   ....[2]....
        /*007c*/ 	.word	0x000015b0


	//   ....[3]....
        /*0080*/ 	.word	0x000015d0


	//   ....[4]....
        /*0084*/ 	.word	0x00001600


	//   ....[5]....
        /*0088*/ 	.word	0x00001620


	//   ....[6]....
        /*008c*/ 	.word	0x00001650


	//   ....[7]....
        /*0090*/ 	.word	0x00001670


	//   ....[8]....
        /*0094*/ 	.word	0x000016c0


	//   ....[9]....
        /*0098*/ 	.word	0x000016f0


	//----- nvinfo : EIATTR_EXIT_INSTR_OFFSETS
	.align		4
.L_565:
        /*009c*/ 	.byte	0x04, 0x1c
        /*009e*/ 	.short	(.L_567 - .L_566)


	//   ....[0]....
.L_566:
        /*00a0*/ 	.word	0x00004060


	//   ....[1]....
        /*00a4*/ 	.word	0x000041a0


	//   ....[2]....
        /*00a8*/ 	.word	0x00004420


	//----- nvinfo : EIATTR_MAX_THREADS
	.align		4
.L_567:
        /*00ac*/ 	.byte	0x04, 0x05
        /*00ae*/ 	.short	(.L_569 - .L_568)
.L_568:
        /*00b0*/ 	.word	0x00000180
        /*00b4*/ 	.word	0x00000001
        /*00b8*/ 	.word	0x00000001


	//----- nvinfo : EIATTR_CRS_STACK_SIZE
	.align		4
.L_569:
        /*00bc*/ 	.byte	0x04, 0x1e
        /*00be*/ 	.short	(.L_571 - .L_570)
.L_570:
        /*00c0*/ 	.word	0x00000000
.L_571:


//--------------------- .nv.info._Z35group_norm_nhwc_bwd_one_pass_kernelI11Bf16IOBf16WLi128ELi48ELi384EEv26Group_norm_nhwc_bwd_params --------------------------
	.section	.nv.info._Z35group_norm_nhwc_bwd_one_pass_kernelI11Bf16IOBf16WLi128ELi48ELi384EEv26Group_norm_nhwc_bwd_params,"",@"SHT_CUDA_INFO"
	.sectionflags	@""
	.align	4


	//----- nvinfo : EIATTR_CUDA_API_VERSION
	.align		4
        /*0000*/ 	.byte	0x04, 0x37
        /*0002*/ 	.short	(.L_573 - .L_572)
.L_572:
        /*0004*/ 	.word	0x00000082


	//----- nvinfo : EIATTR_SW2861232_WAR
	.align		4
.L_573:
        /*0008*/ 	.byte	0x01, 0x35
	.zero		2


	//----- nvinfo : EIATTR_PARAM_CBANK
	.align		4
        /*000c*/ 	.byte	0x04, 0x0a
        /*000e*/ 	.short	(.L_575 - .L_574)
	.align		4
.L_574:
        /*0010*/ 	.word	index@(.nv.constant0._Z35group_norm_nhwc_bwd_one_pass_kernelI11Bf16IOBf16WLi128ELi48ELi384EEv26Group_norm_nhwc_bwd_params)
        /*0014*/ 	.short	0x0160
        /*0016*/ 	.short	0x00b8


	//----- nvinfo : EIATTR_CBANK_PARAM_SIZE
	.align		4
.L_575:
        /*0018*/ 	.byte	0x03, 0x19
        /*001a*/ 	.short	0x00b8


	//----- nvinfo : EIATTR_KPARAM_INFO
	.align		4
        /*001c*/ 	.byte	0x04, 0x17
        /*001e*/ 	.short	(.L_577 - .L_576)
.L_576:
        /*0020*/ 	.word	0x00000000
        /*0024*/ 	.short	0x0000
        /*0026*/ 	.short	0x0000
        /*0028*/ 	.byte	0x00, 0xf0, 0xe1, 0x02


	//----- nvinfo : EIATTR_MAXREG_COUNT
	.align		4
.L_577:
        /*002c*/ 	.byte	0x03, 0x1b
        /*002e*/ 	.short	0x00a8


	//----- nvinfo : EIATTR_NUM_BARRIERS
	.align		4
        /*0030*/ 	.byte	0x02, 0x4c
        /*0032*/ 	.byte	0x01
	.zero		1


	//----- nvinfo : EIATTR_MERCURY_ISA_VERSION
	.align		4
        /*0034*/ 	.byte	0x03, 0x5f
        /*0036*/ 	.short	0x0000


	//----- nvinfo : EIATTR_INT_WARP_WIDE_INSTR_OFFSETS
	.align		4
        /*0038*/ 	.byte	0x04, 0x31
        /*003a*/ 	.short	(.L_579 - .L_578)


	//   ....[0]....
.L_578:
        /*003c*/ 	.word	0x00002ec0


	//   ....[1]....
        /*0040*/ 	.word	0x000059a0


	//----- nvinfo : EIATTR_COOP_GROUP_MASK_REGIDS
	.align		4
.L_579:
        /*0044*/ 	.byte	0x04, 0x29
        /*0046*/ 	.short	(.L_581 - .L_580)


	//   ....[0]....
.L_580:
        /*0048*/ 	.word	0xffffffff


	//   ....[1]....
        /*004c*/ 	.word	0xffffffff


	//   ....[2]....
        /*0050*/ 	.word	0xffffffff


	//   ....[3]....
        /*0054*/ 	.word	0xffffffff


	//   ....[4]....
        /*0058*/ 	.word	0xffffffff


	//   ....[5]....
        /*005c*/ 	.word	0xffffffff


	//   ....[6]....
        /*0060*/ 	.word	0xffffffff


	//   ....[7]....
        /*0064*/ 	.word	0xffffffff


	//   ....[8]....
        /*0068*/ 	.word	0xffffffff


	//   ....[9]....
        /*006c*/ 	.word	0xffffffff


	//----- nvinfo : EIATTR_COOP_GROUP_INSTR_OFFSETS
	.align		4
.L_581:
        /*0070*/ 	.byte	0x04, 0x28
        /*0072*/ 	.short	(.L_583 - .L_582)


	//   ....[0]....
.L_582:
        /*0074*/ 	.word	0x00002350


	//   ....[1]....
        /*0078*/ 	.word	0x00002380


	//   ....[2]....
        /*007c*/ 	.word	0x00002420


	//   ....[3]....
        /*0080*/ 	.word	0x00002440


	//   ....[4]....
        /*0084*/ 	.word	0x00002470


	//   ....[5]....
        /*0088*/ 	.word	0x00002490


	//   ....[6]....
        /*008c*/ 	.word	0x000024c0


	//   ....[7]....
        /*0090*/ 	.word	0x000024e0


	//   ....[8]....
        /*0094*/ 	.word	0x00002510


	//   ....[9]....
        /*0098*/ 	.word	0x00002530


	//----- nvinfo : EIATTR_EXIT_INSTR_OFFSETS
	.align		4
.L_583:
        /*009c*/ 	.byte	0x04, 0x1c
        /*009e*/ 	.short	(.L_585 - .L_584)


	//   ....[0]....
.L_584:
        /*00a0*/ 	.word	0x00005a70


	//   ....[1]....
        /*00a4*/ 	.word	0x00005bb0


	//   ....[2]....
        /*00a8*/ 	.word	0x00005e30


	//----- nvinfo : EIATTR_MAX_THREADS
	.align		4
.L_585:
        /*00ac*/ 	.byte	0x04, 0x05
        /*00ae*/ 	.short	(.L_587 - .L_586)
.L_586:
        /*00b0*/ 	.word	0x00000180
        /*00b4*/ 	.word	0x00000001
        /*00b8*/ 	.word	0x00000001


	//----- nvinfo : EIATTR_CRS_STACK_SIZE
	.align		4
.L_587:
        /*00bc*/ 	.byte	0x04, 0x1e
        /*00be*/ 	.short	(.L_589 - .L_588)
.L_588:
        /*00c0*/ 	.word	0x00000000
.L_589:


//--------------------- .nv.info._Z35group_norm_nhwc_bwd_one_pass_kernelI11Bf16IOBf16WLi256ELi48ELi384EEv26Group_norm_nhwc_bwd_params --------------------------
	.section	.nv.info._Z35group_norm_nhwc_bwd_one_pass_kernelI11Bf16IOBf16WLi256ELi48ELi384EEv26Group_norm_nhwc_bwd_params,"",@"SHT_CUDA_INFO"
	.sectionflags	@""
	.align	4


	//----- nvinfo : EIATTR_CUDA_API_VERSION
	.align		4
        /*0000*/ 	.byte	0x04, 0x37
        /*0002*/ 	.short	(.L_591 - .L_590)
.L_590:
        /*0004*/ 	.word	0x00000082


	//----- nvinfo : EIATTR_SW2861232_WAR
	.align		4
.L_591:
        /*0008*/ 	.byte	0x01, 0x35
	.zero		2


	//----- nvinfo : EIATTR_PARAM_CBANK
	.align		4
        /*000c*/ 	.byte	0x04, 0x0a
        /*000e*/ 	.short	(.L_593 - .L_592)
	.align		4
.L_592:
        /*0010*/ 	.word	index@(.nv.constant0._Z35group_norm_nhwc_bwd_one_pass_kernelI11Bf16IOBf16WLi256ELi48ELi384EEv26Group_norm_nhwc_bwd_params)
        /*0014*/ 	.short	0x0160
        /*0016*/ 	.short	0x00b8


	//----- nvinfo : EIATTR_CBANK_PARAM_SIZE
	.align		4
.L_593:
        /*0018*/ 	.byte	0x03, 0x19
        /*001a*/ 	.short	0x00b8


	//----- nvinfo : EIATTR_KPARAM_INFO
	.align		4
        /*001c*/ 	.byte	0x04, 0x17
        /*001e*/ 	.short	(.L_595 - .L_594)
.L_594:
        /*0020*/ 	.word	0x00000000
        /*0024*/ 	.short	0x0000
        /*0026*/ 	.short	0x0000
        /*0028*/ 	.byte	0x00, 0xf0, 0xe1, 0x02


	//----- nvinfo : EIATTR_MAXREG_COUNT
	.align		4
.L_595:
        /*002c*/ 	.byte	0x03, 0x1b
        /*002e*/ 	.short	0x00a8


	//----- nvinfo : EIATTR_NUM_BARRIERS
	.align		4
        /*0030*/ 	.byte	0x02, 0x4c
        /*0032*/ 	.byte	0x01
	.zero		1


	//----- nvinfo : EIATTR_MERCURY_ISA_VERSION
	.align		4
        /*0034*/ 	.byte	0x03, 0x5f
        /*0036*/ 	.short	0x0000


	//----- nvinfo : EIATTR_INT_WARP_WIDE_INSTR_OFFSETS
	.align		4
        /*0038*/ 	.byte	0x04, 0x31
        /*003a*/ 	.short	(.L_597 - .L_596)


	//   ....[0]....
.L_596:
        /*003c*/ 	.word	0x00004df0


	//   ....[1]....
        /*0040*/ 	.word	0x00009140


	//----- nvinfo : EIATTR_COOP_GROUP_MASK_REGIDS
	.align		4
.L_597:
        /*0044*/ 	.byte	0x04, 0x29
        /*0046*/ 	.short	(.L_599 - .L_598)


	//   ....[0]....
.L_598:
        /*0048*/ 	.word	0xffffffff


	//   ....[1]....
        /*004c*/ 	.word	0xffffffff


	//   ....[2]....
        /*0050*/ 	.word	0xffffffff


	//   ....[3]....
        /*0054*/ 	.word	0xffffffff


	//   ....[4]....
        /*0058*/ 	.word	0xffffffff


	//   ....[5]....
        /*005c*/ 	.word	0xffffffff


	//   ....[6]....
        /*0060*/ 	.word	0xffffffff


	//   ....[7]....
        /*0064*/ 	.word	0xffffffff


	//   ....[8]....
        /*0068*/ 	.word	0xffffffff


	//   ....[9]....
        /*006c*/ 	.word	0xffffffff


	//----- nvinfo : EIATTR_COOP_GROUP_INSTR_OFFSETS
	.align		4
.L_599:
        /*0070*/ 	.byte	0x04, 0x28
        /*0072*/ 	.short	(.L_601 - .L_600)


	//   ....[0]....
.L_600:
        /*0074*/ 	.word	0x00004170


	//   ....[1]....
        /*0078*/ 	.word	0x000041a0


	//   ....[2]....
        /*007c*/ 	.word	0x00004280


	//   ....[3]....
        /*0080*/ 	.word	0x000042b0


	//   ....[4]....
        /*0084*/ 	.word	0x00004370


	//   ....[5]....
        /*0088*/ 	.word	0x00004390


	//   ....[6]....
        /*008c*/ 	.word	0x000043c0


	//   ....[7]....
        /*0090*/ 	.word	0x000043e0


	//   ....[8]....
        /*0094*/ 	.word	0x00004410


	//   ....[9]....
        /*0098*/ 	.word	0x00004430


	//----- nvinfo : EIATTR_EXIT_INSTR_OFFSETS
	.align		4
.L_601:
        /*009c*/ 	.byte	0x04, 0x1c
        /*009e*/ 	.short	(.L_603 - .L_602)


	//   ....[0]....
.L_602:
        /*00a0*/ 	.word	0x00009210


	//   ....[1]....
        /*00a4*/ 	.word	0x00009350


	//   ....[2]....
        /*00a8*/ 	.word	0x000095d0


	//----- nvinfo : EIATTR_MAX_THREADS
	.align		4
.L_603:
        /*00ac*/ 	.byte	0x04, 0x05
        /*00ae*/ 	.short	(.L_605 - .L_604)
.L_604:
        /*00b0*/ 	.word	0x00000180
        /*00b4*/ 	.word	0x00000001
        /*00b8*/ 	.word	0x00000001


	//----- nvinfo : EIATTR_CRS_STACK_SIZE
	.align		4
.L_605:
        /*00bc*/ 	.byte	0x04, 0x1e
        /*00be*/ 	.short	(.L_607 - .L_606)
.L_606:
        /*00c0*/ 	.word	0x00000000
.L_607:


//--------------------- .nv.info._Z35group_norm_nhwc_bwd_one_pass_kernelI11Bf16IOBf16WLi512ELi48ELi384EEv26Group_norm_nhwc_bwd_params --------------------------
	.section	.nv.info._Z35group_norm_nhwc_bwd_one_pass_kernelI11Bf16IOBf16WLi512ELi48ELi384EEv26Group_norm_nhwc_bwd_params,"",@"SHT_CUDA_INFO"
	.sectionflags	@""
	.align	4


	//----- nvinfo : EIATTR_CUDA_API_VERSION
	.align		4
        /*0000*/ 	.byte	0x04, 0x37
        /*0002*/ 	.short	(.L_609 - .L_608)
.L_608:
        /*0004*/ 	.word	0x00000082


	//----- nvinfo : EIATTR_SW2861232_WAR
	.align		4
.L_609:
        /*0008*/ 	.byte	0x01, 0x35
	.zero		2


	//----- nvinfo : EIATTR_PARAM_CBANK
	.align		4
        /*000c*/ 	.byte	0x04, 0x0a
        /*000e*/ 	.short	(.L_611 - .L_610)
	.align		4
.L_610:
        /*0010*/ 	.word	index@(.nv.constant0._Z35group_norm_nhwc_bwd_one_pass_kernelI11Bf16IOBf16WLi512ELi48ELi384EEv26Group_norm_nhwc_bwd_params)
        /*0014*/ 	.short	0x0160
        /*0016*/ 	.short	0x00b8


	//----- nvinfo : EIATTR_CBANK_PARAM_SIZE
	.align		4
.L_611:
        /*0018*/ 	.byte	0x03, 0x19
        /*001a*/ 	.short	0x00b8


	//----- nvinfo : EIATTR_KPARAM_INFO
	.align		4
        /*001c*/ 	.byte	0x04, 0x17
        /*001e*/ 	.short	(.L_613 - .L_612)
.L_612:
        /*0020*/ 	.word	0x00000000
        /*0024*/ 	.short	0x0000
        /*0026*/ 	.short	0x0000
        /*0028*/ 	.byte	0x00, 0xf0, 0xe1, 0x02


	//----- nvinfo : EIATTR_MAXREG_COUNT
	.align		4
.L_613:
        /*002c*/ 	.byte	0x03, 0x1b
        /*002e*/ 	.short	0x00a8


	//----- nvinfo : EIATTR_NUM_BARRIERS
	.align		4
        /*0030*/ 	.byte	0x02, 0x4c
        /*0032*/ 	.byte	0x01
	.zero		1


	//----- nvinfo : EIATTR_MERCURY_ISA_VERSION
	.align		4
        /*0034*/ 	.byte	0x03, 0x5f
        /*0036*/ 	.short	0x0000


	//----- nvinfo : EIATTR_INT_WARP_WIDE_INSTR_OFFSETS
	.align		4
        /*0038*/ 	.byte	0x04, 0x31
        /*003a*/ 	.short	(.L_615 - .L_614)


	//   ....[0]....
.L_614:
        /*003c*/ 	.word	0x00008b10


	//   ....[1]....
        /*0040*/ 	.word	0x0000ff50


	//----- nvinfo : EIATTR_COOP_GROUP_MASK_REGIDS
	.align		4
.L_615:
        /*0044*/ 	.byte	0x04, 0x29
        /*0046*/ 	.short	(.L_617 - .L_616)


	//   ....[0]....
.L_616:
        /*0048*/ 	.word	0xffffffff


	//   ....[1]....
        /*004c*/ 	.word	0xffffffff


	//   ....[2]....
        /*0050*/ 	.word	0xffffffff


	//   ....[3]....
        /*0054*/ 	.word	0xffffffff


	//   ....[4]....
        /*0058*/ 	.word	0xffffffff


	//   ....[5]....
        /*005c*/ 	.word	0xffffffff


	//   ....[6]....
        /*0060*/ 	.word	0xffffffff


	//   ....[7]....
        /*0064*/ 	.word	0xffffffff


	//   ....[8]....
        /*0068*/ 	.word	0xffffffff


	//   ....[9]....
        /*006c*/ 	.word	0xffffffff


	//----- nvinfo : EIATTR_COOP_GROUP_INSTR_OFFSETS
	.align		4
.L_617:
        /*0070*/ 	.byte	0x04, 0x28
        /*0072*/ 	.short	(.L_619 - .L_618)


	//   ....[0]....
.L_618:
        /*0074*/ 	.word	0x00007f40


	//   ....[1]....
        /*0078*/ 	.word	0x00007f70


	//   ....[2]....
        /*007c*/ 	.word	0x00008030


	//   ....[3]....
        /*0080*/ 	.word	0x00008050


	//   ....[4]....
        /*0084*/ 	.word	0x00008080


	//   ....[5]....
        /*0088*/ 	.word	0x000080a0


	//   ....[6]....
        /*008c*/ 	.word	0x000080d0


	//   ....[7]....
        /*0090*/ 	.word	0x000080f0


	//   ....[8]....
        /*0094*/ 	.word	0x00008120


	//   ....[9]....
        /*0098*/ 	.word	0x00008140


	//----- nvinfo : EIATTR_EXIT_INSTR_OFFSETS
	.align		4
.L_619:
        /*009c*/ 	.byte	0x04, 0x1c
        /*009e*/ 	.short	(.L_621 - .L_620)


	//   ....[0]....
.L_620:
        /*00a0*/ 	.word	0x00010020


	//   ....[1]....
        /*00a4*/ 	.word	0x00010160


	//   ....[2]....
        /*00a8*/ 	.word	0x000103e0


	//----- nvinfo : EIATTR_MAX_THREADS
	.align		4
.L_621:
        /*00ac*/ 	.byte	0x04, 0x05
        /*00ae*/ 	.short	(.L_623 - .L_622)
.L_622:
        /*00b0*/ 	.word	0x00000180
        /*00b4*/ 	.word	0x00000001
        /*00b8*/ 	.word	0x00000001


	//----- nvinfo : EIATTR_CRS_STACK_SIZE
	.align		4
.L_623:
        /*00bc*/ 	.byte	0x04, 0x1e
        /*00be*/ 	.short	(.L_625 - .L_624)
.L_624:
        /*00c0*/ 	.word	0x00000000
.L_625:


//--------------------- .nv.info._Z35group_norm_nhwc_bwd_one_pass_kernelI11Bf16IOFp16WLi64ELi48ELi384EEv26Group_norm_nhwc_bwd_params --------------------------
	.section	.nv.info._Z35group_norm_nhwc_bwd_one_pass_kernelI11Bf16IOFp16WLi64ELi48ELi384EEv26Group_norm_nhwc_bwd_params,"",@"SHT_CUDA_INFO"
	.sectionflags	@""
	.align	4


	//----- nvinfo : EIATTR_CUDA_API_VERSION
	.align		4
        /*0000*/ 	.byte	0x04, 0x37
        /*0002*/ 	.short	(.L_627 - .L_626)
.L_626:
        /*0004*/ 	.word	0x00000082


	//----- nvinfo : EIATTR_SW2861232_WAR
	.align		4
.L_627:
        /*0008*/ 	.byte	0x01, 0x35
	.zero		2


	//----- nvinfo : EIATTR_PARAM_CBANK
	.align		4
        /*000c*/ 	.byte	0x04, 0x0a
        /*000e*/ 	.short	(.L_629 - .L_628)
	.align		4
.L_628:
        /*0010*/ 	.word	index@(.nv.constant0._Z35group_norm_nhwc_bwd_one_pass_kernelI11Bf16IOFp16WLi64ELi48ELi384EEv26Group_norm_nhwc_bwd_params)
        /*0014*/ 	.short	0x0160
        /*0016*/ 	.short	0x00b8


	//----- nvinfo : EIATTR_CBANK_PARAM_SIZE
	.align		4
.L_629:
        /*0018*/ 	.byte	0x03, 0x19
        /*001a*/ 	.short	0x00b8


	//----- nvinfo : EIATTR_KPARAM_INFO
	.align		4
        /*001c*/ 	.byte	0x04, 0x17
        /*001e*/ 	.short	(.L_631 - .L_630)
.L_630:
        /*0020*/ 	.word	0x00000000
        /*0024*/ 	.short	0x0000
        /*0026*/ 	.short	0x0000
        /*0028*/ 	.byte	0x00, 0xf0, 0xe1, 0x02


	//----- nvinfo : EIATTR_MAXREG_COUNT
	.align		4
.L_631:
        /*002c*/ 	.byte	0x03, 0x1b
        /*002e*/ 	.short	0x00a8


	//----- nvinfo : EIATTR_NUM_BARRIERS
	.align		4
        /*0030*/ 	.byte	0x02, 0x4c
        /*0032*/ 	.byte	0x01
	.zero		1


	//----- nvinfo : EIATTR_MERCURY_ISA_VERSION
	.align		4
        /*0034*/ 	.byte	0x03, 0x5f
        /*0036*/ 	.short	0x0000


	//----- nvinfo : EIATTR_INT_WARP_WIDE_INSTR_OFFSETS
	.align		4
        /*0038*/ 	.byte	0x04, 0x31
        /*003a*/ 	.short	(.L_633 - .L_632)


	//   ....[0]....
.L_632:
        /*003c*/ 	.word	0x000020b0


	//   ....[1]....
        /*0040*/ 	.word	0x00003f90


	//----- nvinfo : EIATTR_COOP_GROUP_MASK_REGIDS
	.align		4
.L_633:
        /*0044*/ 	.byte	0x04, 0x29
        /*0046*/ 	.short	(.L_635 - .L_634)


	//   ....[0]....
.L_634:
        /*0048*/ 	.word	0xffffffff


	//   ....[1]....
        /*004c*/ 	.word	0xffffffff


	//   ....[2]....
        /*0050*/ 	.word	0xffffffff


	//   ....[3]....
        /*0054*/ 	.word	0xffffffff


	//   ....[4]....
        /*0058*/ 	.word	0xffffffff


	//   ....[5]....
        /*005c*/ 	.word	0xffffffff


	//   ....[6]....
        /*0060*/ 	.word	0xffffffff


	//   ....[7]....
        /*0064*/ 	.word	0xffffffff


	//   ....[8]....
        /*0068*/ 	.word	0xffffffff


	//   ....[9]....
        /*006c*/ 	.word	0xffffffff


	//----- nvinfo : EIATTR_COOP_GROUP_INSTR_OFFSETS
	.align		4
.L_635:
        /*0070*/ 	.byte	0x04, 0x28
        /*0072*/ 	.short	(.L_637 - .L_636)


	//   ....[0]....
.L_636:
        /*0074*/ 	.word	0x000014f0


	//   ....[1]....
        /*0078*/ 	.word	0x00001520


	//   ....[2]....
        /*007c*/ 	.word	0x000015b0


	//   ....[3]....
        /*0080*/ 	.word	0x000015d0


	//   ....[4]....
        /*0084*/ 	.word	0x00001600


	//   ....[5]....
        /*0088*/ 	.word	0x00001620


	//   ....[6]....
        /*008c*/ 	.word	0x00001650


	//   ....[7]....
        /*0090*/ 	.word	0x00001670


	//   ....[8]....
        /*0094*/ 	.word	0x000016c0


	//   ....[9]....
        /*0098*/ 	.word	0x000016f0


	//----- nvinfo : EIATTR_EXIT_INSTR_OFFSETS
	.align		4
.L_637:
        /*009c*/ 	.byte	0x04, 0x1c
        /*009e*/ 	.short	(.L_639 - .L_638)


	//   ....[0]....
.L_638:
        /*00a0*/ 	.word	0x00004060


	//   ....[1]....
        /*00a4*/ 	.word	0x000041a0


	//   ....[2]....
        /*00a8*/ 	.word	0x00004420


	//----- nvinfo : EIATTR_MAX_THREADS
	.align		4
.L_639:
        /*00ac*/ 	.byte	0x04, 0x05
        /*00ae*/ 	.short	(.L_641 - .L_640)
.L_640:
        /*00b0*/ 	.word	0x00000180
        /*00b4*/ 	.word	0x00000001
        /*00b8*/ 	.word	0x00000001


	//----- nvinfo : EIATTR_CRS_STACK_SIZE
	.align		4
.L_641:
        /*00bc*/ 	.byte	0x04, 0x1e
        /*00be*/ 	.short	(.L_643 - .L_642)
.L_642:
        /*00c0*/ 	.word	0x00000000
.L_643:


//--------------------- .nv.info._Z35group_norm_nhwc_bwd_one_pass_kernelI11Bf16IOFp16WLi128ELi48ELi384EEv26Group_norm_nhwc_bwd_params --------------------------
	.section	.nv.info._Z35group_norm_nhwc_bwd_one_pass_kernelI11Bf16IOFp16WLi128ELi48ELi384EEv26Group_norm_nhwc_bwd_params,"",@"SHT_CUDA_INFO"
	.sectionflags	@""
	.align	4


	//----- nvinfo : EIATTR_CUDA_API_VERSION
	.align		4
        /*0000*/ 	.byte	0x04, 0x37
        /*0002*/ 	.short	(.L_645 - .L_644)
.L_644:
        /*0004*/ 	.word	0x00000082


	//----- nvinfo : EIATTR_SW2861232_WAR
	.align		4
.L_645:
        /*0008*/ 	.byte	0x01, 0x35
	.zero		2


	//----- nvinfo : EIATTR_PARAM_CBANK
	.align		4
        /*000c*/ 	.byte	0x04, 0x0a
        /*000e*/ 	.short	(.L_647 - .L_646)
	.align		4
.L_646:
        /*0010*/ 	.word	index@(.nv.constant0._Z35group_norm_nhwc_bwd_one_pass_kernelI11Bf16IOFp16WLi128ELi48ELi384EEv26Group_norm_nhwc_bwd_params)
        /*0014*/ 	.short	0x0160
        /*0016*/ 	.short	0x00b8


	//----- nvinfo : EIATTR_CBANK_PARAM_SIZE
	.align		4
.L_647:
        /*0018*/ 	.byte	0x03, 0x19
        /*001a*/ 	.short	0x00b8


	//----- nvinfo : EIATTR_KPARAM_INFO
	.align		4
        /*001c*/ 	.byte	0x04, 0x17
        /*001e*/ 	.short	(.L_649 - .L_648)
.L_648:
        /*0020*/ 	.word	0x00000000
        /*0024*/ 	.short	0x0000
        /*0026*/ 	.short	0x0000
        /*0028*/ 	.byte	0x00, 0xf0, 0xe1, 0x02


	//----- nvinfo : EIATTR_MAXREG_COUNT
	.align		4
.L_649:
        /*002c*/ 	.byte	0x03, 0x1b
        /*002e*/ 	.short	0x00a8


	//----- nvinfo : EIATTR_NUM_BARRIERS
	.align		4
        /*0030*/ 	.byte	0x02, 0x4c
        /*0032*/ 	.byte	0x01
	.zero		1


	//----- nvinfo : EIATTR_MERCURY_ISA_VERSION
	.align		4
        /*0034*/ 	.byte	0x03, 0x5f
        /*0036*/ 	.short	0x0000


	//----- nvinfo : EIATTR_INT_WARP_WIDE_INSTR_OFFSETS
	.align		4
        /*0038*/ 	.byte	0x04, 0x31
        /*003a*/ 	.short	(.L_651 - .L_650)


	//   ....[0]....
.L_650:
        /*003c*/ 	.word	0x00002ec0


	//   ....[1]....
        /*0040*/ 	.word	0x000059a0


	//----- nvinfo : EIATTR_COOP_GROUP_MASK_REGIDS
	.align		4
.L_651:
        /*0044*/ 	.byte	0x04, 0x29
        /*0046*/ 	.short	(.L_653 - .L_652)


	//   ....[0]....
.L_652:
        /*0048*/ 	.word	0xffffffff


	//   ....[1]....
        /*004c*/ 	.word	0xffffffff


	//   ....[2]....
        /*0050*/ 	.word	0xffffffff


	//   ....[3]....
        /*0054*/ 	.word	0xffffffff


	//   ....[4]....
        /*0058*/ 	.word	0xffffffff


	//   ....[5]....
        /*005c*/ 	.word	0xffffffff


	//   ....[6]....
        /*0060*/ 	.word	0xffffffff


	//   ....[7]....
        /*0064*/ 	.word	0xffffffff


	//   ....[8]....
        /*0068*/ 	.word	0xffffffff


	//   ....[9]....
        /*006c*/ 	.word	0xffffffff


	//----- nvinfo : EIATTR_COOP_GROUP_INSTR_OFFSETS
	.align		4
.L_653:
        /*0070*/ 	.byte	0x04, 0x28
        /*0072*/ 	.short	(.L_655 - .L_654)


	//   ....[0]....
.L_654:
        /*0074*/ 	.word	0x00002350


	//   ....[1]....
        /*0078*/ 	.word	0x00002380


	//   ....[2]....
        /*007c*/ 	.word	0x00002420


	//   ....[3]....
        /*0080*/ 	.word	0x00002440


	//   ....[4]....
        /*0084*/ 	.word	0x00002470


	//   ....[5]....
        /*0088*/ 	.word	0x00002490


	//   ....[6]....
        /*008c*/ 	.word	0x000024c0


	//   ....[7]....
        /*0090*/ 	.word	0x000024e0


	//   ....[8]....
        /*0094*/ 	.word	0x00002510


	//   ....[9]....
        /*0098*/ 	.word	0x00002530


	//----- nvinfo : EIATTR_EXIT_INSTR_OFFSETS
	.align		4
.L_655:
        /*009c*/ 	.byte	0x04, 0x1c
        /*009e*/ 	.short	(.L_657 - .L_656)


	//   ....[0]....
.L_656:
        /*00a0*/ 	.word	0x00005a70


	//   ....[1]....
        /*00a4*/ 	.word	0x00005bb0


	//   ....[2]....
        /*00a8*/ 	.word	0x00005e30


	//----- nvinfo : EIATTR_MAX_THREADS
	.align		4
.L_657:
        /*00ac*/ 	.byte	0x04, 0x05
        /*00ae*/ 	.short	(.L_659 - .L_658)
.L_658:
        /*00b0*/ 	.word	0x00000180
        /*00b4*/ 	.word	0x00000001
        /*00b8*/ 	.word	0x00000001


	//----- nvinfo : EIATTR_CRS_STACK_SIZE
	.align		4
.L_659:
        /*00bc*/ 	.byte	0x04, 0x1e
        /*00be*/ 	.short	(.L_661 - .L_660)
.L_660:
        /*00c0*/ 	.word	0x00000000
.L_661:


//--------------------- .nv.info._Z35group_norm_nhwc_bwd_one_pass_kernelI11Bf16IOFp16WLi256ELi48ELi384EEv26Group_norm_nhwc_bwd_params --------------------------
	.section	.nv.info._Z35group_norm_nhwc_bwd_one_pass_kernelI11Bf16IOFp16WLi256ELi48ELi384EEv26Group_norm_nhwc_bwd_params,"",@"SHT_CUDA_INFO"
	.sectionflags	@""
	.align	4


	//----- nvinfo : EIATTR_CUDA_API_VERSION
	.align		4
        /*0000*/ 	.byte	0x04, 0x37
        /*0002*/ 	.short	(.L_663 - .L_662)
.L_662:
        /*0004*/ 	.word	0x00000082


	//----- nvinfo : EIATTR_SW2861232_WAR
	.align		4
.L_663:
        /*0008*/ 	.byte	0x01, 0x35
	.zero		2


	//----- nvinfo : EIATTR_PARAM_CBANK
	.align		4
        /*000c*/ 	.byte	0x04, 0x0a
        /*000e*/ 	.short	(.L_665 - .L_664)
	.align		4
.L_664:
        /*0010*/ 	.word	index@(.nv.constant0._Z35group_norm_nhwc_bwd_one_pass_kernelI11Bf16IOFp16WLi256ELi48ELi384EEv26Group_norm_nhwc_bwd_params)
        /*0014*/ 	.short	0x0160
        /*0016*/ 	.short	0x00b8


	//----- nvinfo : EIATTR_CBANK_PARAM_SIZE
	.align		4
.L_665:
        /*0018*/ 	.byte	0x03, 0x19
        /*001a*/ 	.short	0x00b8


	//----- nvinfo : EIATTR_KPARAM_INFO
	.align		4
        /*001c*/ 	.byte	0x04, 0x17
        /*001e*/ 	.short	(.L_667 - .L_666)
.L_666:
        /*0020*/ 	.word	0x00000000
        /*0024*/ 	.short	0x0000
        /*0026*/ 	.short	0x0000
        /*0028*/ 	.byte	0x00, 0xf0, 0xe1, 0x02


	//----- nvinfo : EIATTR_MAXREG_COUNT
	.align		4
.L_667:
        /*002c*/ 	.byte	0x03, 0x1b
        /*002e*/ 	.short	0x00a8


	//----- nvinfo : EIATTR_NUM_BARRIERS
	.align		4
        /*0030*/ 	.byte	0x02, 0x4c
        /*0032*/ 	.byte	0x01
	.zero		1


	//----- nvinfo : EIATTR_MERCURY_ISA_VERSION
	.align		4
        /*0034*/ 	.byte	0x03, 0x5f
        /*0036*/ 	.short	0x0000


	//----- nvinfo : EIATTR_INT_WARP_WIDE_INSTR_OFFSETS
	.align		4
        /*0038*/ 	.byte	0x04, 0x31
        /*003a*/ 	.short	(.L_669 - .L_668)


	//   ....[0]....
.L_668:
        /*003c*/ 	.word	0x00004df0


	//   ....[1]....
        /*0040*/ 	.word	0x00009140


	//----- nvinfo : EIATTR_COOP_GROUP_MASK_REGIDS
	.align		4
.L_669:
        /*0044*/ 	.byte	0x04, 0x29
        /*0046*/ 	.short	(.L_671 - .L_670)


	//   ....[0]....
.L_670:
        /*0048*/ 	.word	0xffffffff


	//   ....[1]....
        /*004c*/ 	.word	0xffffffff


	//   ....[2]....
        /*0050*/ 	.word	0xffffffff


	//   ....[3]....
        /*0054*/ 	.word	0xffffffff


	//   ....[4]....
        /*0058*/ 	.word	0xffffffff


	//   ....[5]....
        /*005c*/ 	.word	0xffffffff


	//   ....[6]....
        /*0060*/ 	.word	0xffffffff


	//   ....[7]....
        /*0064*/ 	.word	0xffffffff


	//   ....[8]....
        /*0068*/ 	.word	0xffffffff


	//   ....[9]....
        /*006c*/ 	.word	0xffffffff


	//----- nvinfo : EIATTR_COOP_GROUP_INSTR_OFFSETS
	.align		4
.L_671:
        /*0070*/ 	.byte	0x04, 0x28
        /*0072*/ 	.short	(.L_673 - .L_672)


	//   ....[0]....
.L_672:
        /*0074*/ 	.word	0x00004170


	//   ....[1]....
        /*0078*/ 	.word	0x000041a0


	//   ....[2]....
        /*007c*/ 	.word	0x00004280


	//   ....[3]....
        /*0080*/ 	.word	0x000042b0


	//   ....[4]....
        /*0084*/ 	.word	0x00004370


	//   ....[5]....
        /*0088*/ 	.word	0x00004390


	//   ....[6]....
        /*008c*/ 	.word	0x000043c0


	//   ....[7]....
        /*0090*/ 	.word	0x000043e0


	//   ....[8]....
        /*0094*/ 	.word	0x00004410


	//   ....[9]....
        /*0098*/ 	.word	0x00004430


	//----- nvinfo : EIATTR_EXIT_INSTR_OFFSETS
	.align		4
.L_673:
        /*009c*/ 	.byte	0x04, 0x1c
        /*009e*/ 	.short	(.L_675 - .L_674)


	//   ....[0]....
.L_674:
        /*00a0*/ 	.word	0x00009210


	//   ....[1]....
        /*00a4*/ 	.word	0x00009350


	//   ....[2]....
        /*00a8*/ 	.word	0x000095d0


	//----- nvinfo : EIATTR_MAX_THREADS
	.align		4
.L_675:
        /*00ac*/ 	.byte	0x04, 0x05
        /*00ae*/ 	.short	(.L_677 - .L_676)
.L_676:
        /*00b0*/ 	.word	0x00000180
        /*00b4*/ 	.word	0x00000001
        /*00b8*/ 	.word	0x00000001


	//----- nvinfo : EIATTR_CRS_STACK_SIZE
	.align		4
.L_677:
        /*00bc*/ 	.byte	0x04, 0x1e
        /*00be*/ 	.short	(.L_679 - .L_678)
.L_678:
        /*00c0*/ 	.word	0x00000000
.L_679:


//--------------------- .nv.info._Z35group_norm_nhwc_bwd_one_pass_kernelI11Bf16IOFp16WLi512ELi48ELi384EEv26Group_norm_nhwc_bwd_params --------------------------
	.section	.nv.info._Z35group_norm_nhwc_bwd_one_pass_kernelI11Bf16IOFp16WLi512ELi48ELi384EEv26Group_norm_nhwc_bwd_params,"",@"SHT_CUDA_INFO"
	.sectionflags	@""
	.align	4


	//----- nvinfo : EIATTR_CUDA_API_VERSION
	.align		4
        /*0000*/ 	.byte	0x04, 0x37
        /*0002*/ 	.short	(.L_681 - .L_680)
.L_680:
        /*0004*/ 	.word	0x00000082


	//----- nvinfo : EIATTR_SW2861232_WAR
	.align		4
.L_681:
        /*0008*/ 	.byte	0x01, 0x35
	.zero		2


	//----- nvinfo : EIATTR_PARAM_CBANK
	.align		4
        /*000c*/ 	.byte	0x04, 0x0a
        /*000e*/ 	.short	(.L_683 - .L_682)
	.align		4
.L_682:
        /*0010*/ 	.word	index@(.nv.constant0._Z35group_norm_nhwc_bwd_one_pass_kernelI11Bf16IOFp16WLi512ELi48ELi384EEv26Group_norm_nhwc_bwd_params)
        /*0014*/ 	.short	0x0160
        /*0016*/ 	.short	0x00b8


	//----- nvinfo : EIATTR_CBANK_PARAM_SIZE
	.align		4
.L_683:
        /*0018*/ 	.byte	0x03, 0x19
        /*001a*/ 	.short	0x00b8


	//----- nvinfo : EIATTR_KPARAM_INFO
	.align		4
        /*001c*/ 	.byte	0x04, 0x17
        /*001e*/ 	.short	(.L_685 - .L_684)
.L_684:
        /*0020*/ 	.word	0x00000000
        /*0024*/ 	.short	0x0000
        /*0026*/ 	.short	0x0000
        /*0028*/ 	.byte	0x00, 0xf0, 0xe1, 0x02


	//----- nvinfo : EIATTR_MAXREG_COUNT
	.align		4
.L_685:
        /*002c*/ 	.byte	0x03, 0x1b
        /*002e*/ 	.short	0x00a8


	//----- nvinfo : EIATTR_NUM_BARRIERS
	.align		4
        /*0030*/ 	.byte	0x02, 0x4c
        /*0032*/ 	.byte	0x01
	.zero		1


	//----- nvinfo : EIATTR_MERCURY_ISA_VERSION
	.align		4
        /*0034*/ 	.byte	0x03, 0x5f
        /*0036*/ 	.short	0x0000


	//----- nvinfo : EIATTR_INT_WARP_WIDE_INSTR_OFFSETS
	.align		4
        /*0038*/ 	.byte	0x04, 0x31
        /*003a*/ 	.short	(.L_687 - .L_686)


	//   ....[0]....
.L_686:
        /*003c*/ 	.word	0x00008b10


	//   ....[1]....
        /*0040*/ 	.word	0x0000ff50


	//----- nvinfo : EIATTR_COOP_GROUP_MASK_REGIDS
	.align		4
.L_687:
        /*0044*/ 	.byte	0x04, 0x29
        /*0046*/ 	.short	(.L_689 - .L_688)


	//   ....[0]....
.L_688:
        /*0048*/ 	.word	0xffffffff


	//   ....[1]....
        /*004c*/ 	.word	0xffffffff


	//   ....[2]....
        /*0050*/ 	.word	0xffffffff


	//   ....[3]....
        /*0054*/ 	.word	0xffffffff


	//   ....[4]....
        /*0058*/ 	.word	0xffffffff


	//   ....[5]....
        /*005c*/ 	.word	0xffffffff


	//   ....[6]....
        /*0060*/ 	.word	0xffffffff


	//   ....[7]....
        /*0064*/ 	.word	0xffffffff


	//   ....[8]....
        /*0068*/ 	.word	0xffffffff


	//   ....[9]....
        /*006c*/ 	.word	0xffffffff


	//----- nvinfo : EIATTR_COOP_GROUP_INSTR_OFFSETS
	.align		4
.L_689:
        /*0070*/ 	.byte	0x04, 0x28
        /*0072*/ 	.short	(.L_691 - .L_690)


	//   ....[0]....
.L_690:
        /*0074*/ 	.word	0x00007f40


	//   ....[1]....
        /*0078*/ 	.word	0x00007f70


	//   ....[2]....
        /*007c*/ 	.word	0x00008030


	//   ....[3]....
        /*0080*/ 	.word	0x00008050


	//   ....[4]....
        /*0084*/ 	.word	0x00008080


	//   ....[5]....
        /*0088*/ 	.word	0x000080a0


	//   ....[6]....
        /*008c*/ 	.word	0x000080d0


	//   ....[7]....
        /*0090*/ 	.word	0x000080f0


	//   ....[8]....
        /*0094*/ 	.word	0x00008120


	//   ....[9]....
        /*0098*/ 	.word	0x00008140


	//----- nvinfo : EIATTR_EXIT_INSTR_OFFSETS
	.align		4
.L_691:
        /*009c*/ 	.byte	0x04, 0x1c
        /*009e*/ 	.short	(.L_693 - .L_692)


	//   ....[0]....
.L_692:
        /*00a0*/ 	.word	0x00010020


	//   ....[1]....
        /*00a4*/ 	.word	0x00010160


	//   ....[2]....
        /*00a8*/ 	.word	0x000103e0


	//----- nvinfo : EIATTR_MAX_THREADS
	.align		4
.L_693:
        /*00ac*/ 	.byte	0x04, 0x05
        /*00ae*/ 	.short	(.L_695 - .L_694)
.L_694:
        /*00b0*/ 	.word	0x00000180
        /*00b4*/ 	.word	0x00000001
        /*00b8*/ 	.word	0x00000001


	//----- nvinfo : EIATTR_CRS_STACK_SIZE
	.align		4
.L_695:
        /*00bc*/ 	.byte	0x04, 0x1e
        /*00be*/ 	.short	(.L_697 - .L_696)
.L_696:
        /*00c0*/ 	.word	0x00000000
.L_697:


//--------------------- .nv.info._Z35group_norm_nhwc_bwd_one_pass_kernelI11Fp16IOFp32WLi64ELi48ELi384EEv26Group_norm_nhwc_bwd_params --------------------------
	.section	.nv.info._Z35group_norm_nhwc_bwd_one_pass_kernelI11Fp16IOFp32WLi64ELi48ELi384EEv26Group_norm_nhwc_bwd_params,"",@"SHT_CUDA_INFO"
	.sectionflags	@""
	.align	4


	//----- nvinfo : EIATTR_CUDA_API_VERSION
	.align		4
        /*0000*/ 	.byte	0x04, 0x37
        /*0002*/ 	.short	(.L_699 - .L_698)
.L_698:
        /*0004*/ 	.word	0x00000082


	//----- nvinfo : EIATTR_SW2861232_WAR
	.align		4
.L_699:
        /*0008*/ 	.byte	0x01, 0x35
	.zero		2


	//----- nvinfo : EIATTR_PARAM_CBANK
	.align		4
        /*000c*/ 	.byte	0x04, 0x0a
        /*000e*/ 	.short	(.L_701 - .L_700)
	.align		4
.L_700:
        /*0010*/ 	.word	index@(.nv.constant0._Z35group_norm_nhwc_bwd_one_pass_kernelI11Fp16IOFp32WLi64ELi48ELi384EEv26Group_norm_nhwc_bwd_params)
        /*0014*/ 	.short	0x0160
        /*0016*/ 	.short	0x00b8


	//----- nvinfo : EIATTR_CBANK_PARAM_SIZE
	.align		4
.L_701:
        /*0018*/ 	.byte	0x03, 0x19
        /*001a*/ 	.short	0x00b8


	//----- nvinfo : EIATTR_KPARAM_INFO
	.align		4
        /*001c*/ 	.byte	0x04, 0x17
        /*001e*/ 	.short	(.L_703 - .L_702)
.L_702:
        /*0020*/ 	.word	0x00000000
        /*0024*/ 	.short	0x0000
        /*0026*/ 	.short	0x0000
        /*0028*/ 	.byte	0x00, 0xf0, 0xe1, 0x02


	//----- nvinfo : EIATTR_MAXREG_COUNT
	.align		4
.L_703:
        /*002c*/ 	.byte	0x03, 0x1b
        /*002e*/ 	.short	0x00a8


	//----- nvinfo : EIATTR_NUM_BARRIERS
	.align		4
        /*0030*/ 	.byte	0x02, 0x4c
        /*0032*/ 	.byte	0x01
	.zero		1


	//----- nvinfo : EIATTR_MERCURY_ISA_VERSION
	.align		4
        /*0034*/ 	.byte	0x03, 0x5f
        /*0036*/ 	.short	0x0000


	//----- nvinfo : EIATTR_INT_WARP_WIDE_INSTR_OFFSETS
	.align		4
        /*0038*/ 	.byte	0x04, 0x31
        /*003a*/ 	.short	(.L_705 - .L_704)


	//   ....[0]....
.L_704:
        /*003c*/ 	.word	0x00002050


	//   ....[1]....
        /*0040*/ 	.word	0x00003f30


	//----- nvinfo : EIATTR_COOP_GROUP_MASK_REGIDS
	.align		4
.L_705:
        /*0044*/ 	.byte	0x04, 0x29
        /*0046*/ 	.short	(.L_707 - .L_706)


	//   ....[0]....
.L_706:
        /*0048*/ 	.word	0xffffffff


	//   ....[1]....
        /*004c*/ 	.word	0xffffffff


	//   ....[2]....
        /*0050*/ 	.word	0xffffffff


	//   ....[3]....
        /*0054*/ 	.word	0xffffffff


	//   ....[4]....
        /*0058*/ 	.word	0xffffffff


	//   ....[5]....
        /*005c*/ 	.word	0xffffffff


	//   ....[6]....
        /*0060*/ 	.word	0xffffffff


	//   ....[7]....
        /*0064*/ 	.word	0xffffffff


	//   ....[8]....
        /*0068*/ 	.word	0xffffffff


	//   ....[9]....
        /*006c*/ 	.word	0xffffffff


	//----- nvinfo : EIATTR_COOP_GROUP_INSTR_OFFSETS
	.align		4
.L_707:
        /*0070*/ 	.byte	0x04, 0x28
        /*0072*/ 	.short	(.L_709 - .L_708)


	//   ....[0]....
.L_708:
        /*0074*/ 	.word	0x00001490


	//   ....[1]....
        /*0078*/ 	.word	0x000014c0


	//   ....[2]....
        /*007c*/ 	.word	0x000015b0


	//   ....[3]....
        /*0080*/ 	.word	0x000015d0


	//   ....[4]....
        /*0084*/ 	.word	0x00001610


	//   ....[5]....
        /*0088*/ 	.word	0x00001630


	//   ....[6]....
        /*008c*/ 	.word	0x00001660


	//   ....[7]....
        /*0090*/ 	.word	0x00001680


	//   ....[8]....
        /*0094*/ 	.word	0x000016b0


	//   ....[9]....
        /*0098*/ 	.word	0x000016d0


	//----- nvinfo : EIATTR_EXIT_INSTR_OFFSETS
	.align		4
.L_709:
        /*009c*/ 	.byte	0x04, 0x1c
        /*009e*/ 	.short	(.L_711 - .L_710)


	//   ....[0]....
.L_710:
        /*00a0*/ 	.word	0x00004000


	//   ....[1]....
        /*00a4*/ 	.word	0x00004140


	//   ....[2]....
        /*00a8*/ 	.word	0x00004390


	//----- nvinfo : EIATTR_MAX_THREADS
	.align		4
.L_711:
        /*00ac*/ 	.byte	0x04, 0x05
        /*00ae*/ 	.short	(.L_713 - .L_712)
.L_712:
        /*00b0*/ 	.word	0x00000180
        /*00b4*/ 	.word	0x00000001
        /*00b8*/ 	.word	0x00000001


	//----- nvinfo : EIATTR_CRS_STACK_SIZE
	.align		4
.L_713:
        /*00bc*/ 	.byte	0x04, 0x1e
        /*00be*/ 	.short	(.L_715 - .L_714)
.L_714:
        /*00c0*/ 	.word	0x00000000
.L_715:


//--------------------- .nv.info._Z35group_norm_nhwc_bwd_one_pass_kernelI11Fp16IOFp32WLi128ELi48ELi384EEv26Group_norm_nhwc_bwd_params --------------------------
	.section	.nv.info._Z35group_norm_nhwc_bwd_one_pass_kernelI11Fp16IOFp32WLi128ELi48ELi384EEv26Group_norm_nhwc_bwd_params,"",@"SHT_CUDA_INFO"
	.sectionflags	@""
	.align	4


	//----- nvinfo : EIATTR_CUDA_API_VERSION
	.align		4
        /*0000*/ 	.byte	0x04, 0x37
        /*0002*/ 	.short	(.L_717 - .L_716)
.L_716:
        /*0004*/ 	.word	0x00000082


	//----- nvinfo : EIATTR_SW2861232_WAR
	.align		4
.L_717:
        /*0008*/ 	.byte	0x01, 0x35
	.zero		2


	//----- nvinfo : EIATTR_PARAM_CBANK
	.align		4
        /*000c*/ 	.byte	0x04, 0x0a
        /*000e*/ 	.short	(.L_719 - .L_718)
	.align		4
.L_718:
        /*0010*/ 	.word	index@(.nv.constant0._Z35group_norm_nhwc_bwd_one_pass_kernelI11Fp16IOFp32WLi128ELi48ELi384EEv26Group_norm_nhwc_bwd_params)
        /*0014*/ 	.short	0x0160
        /*0016*/ 	.short	0x00b8


	//----- nvinfo : EIATTR_CBANK_PARAM_SIZE
	.align		4
.L_719:
        /*0018*/ 	.byte	0x03, 0x19
        /*001a*/ 	.short	0x00b8


	//----- nvinfo : EIATTR_KPARAM_INFO
	.align		4
        /*001c*/ 	.byte	0x04, 0x17
        /*001e*/ 	.short	(.L_721 - .L_720)
.L_720:
        /*0020*/ 	.word	0x00000000
        /*0024*/ 	.short	0x0000
        /*0026*/ 	.short	0x0000
        /*0028*/ 	.byte	0x00, 0xf0, 0xe1, 0x02


	//----- nvinfo : EIATTR_MAXREG_COUNT
	.align		4
.L_721:
        /*002c*/ 	.byte	0x03, 0x1b
        /*002e*/ 	.short	0x00a8


	//----- nvinfo : EIATTR_NUM_BARRIERS
	.align		4
        /*0030*/ 	.byte	0x02, 0x4c
        /*0032*/ 	.byte	0x01
	.zero		1


	//----- nvinfo : EIATTR_MERCURY_ISA_VERSION
	.align		4
        /*0034*/ 	.byte	0x03, 0x5f
        /*0036*/ 	.short	0x0000


	//----- nvinfo : EIATTR_INT_WARP_WIDE_INSTR_OFFSETS
	.align		4
        /*0038*/ 	.byte	0x04, 0x31
        /*003a*/ 	.short	(.L_723 - .L_722)


	//   ....[0]....
.L_722:
        /*003c*/ 	.word	0x00002e70


	//   ....[1]....
        /*0040*/ 	.word	0x00005980


	//----- nvinfo : EIATTR_COOP_GROUP_MASK_REGIDS
	.align		4
.L_723:
        /*0044*/ 	.byte	0x04, 0x29
        /*0046*/ 	.short	(.L_725 - .L_724)


	//   ....[0]....
.L_724:
        /*0048*/ 	.word	0xffffffff


	//   ....[1]....
        /*004c*/ 	.word	0xffffffff


	//   ....[2]....
        /*0050*/ 	.word	0xffffffff


	//   ....[3]....
        /*0054*/ 	.word	0xffffffff


	//   ....[4]....
        /*0058*/ 	.word	0xffffffff


	//   ....[5]....
        /*005c*/ 	.word	0xffffffff


	//   ....[6]....
        /*0060*/ 	.word	0xffffffff


	//   ....[7]....
        /*0064*/ 	.word	0xffffffff


	//   ....[8]....
        /*0068*/ 	.word	0xffffffff


	//   ....[9]....
        /*006c*/ 	.word	0xffffffff


	//----- nvinfo : EIATTR_COOP_GROUP_INSTR_OFFSETS
	.align		4
.L_725:
        /*0070*/ 	.byte	0x04, 0x28
        /*0072*/ 	.short	(.L_727 - .L_726)


	//   ....[0]....
.L_726:
        /*0074*/ 	.word	0x000022f0


	//   ....[1]....
        /*0078*/ 	.word	0x00002320


	//   ....[2]....
        /*007c*/ 	.word	0x000023b0


	//   ....[3]....
        /*0080*/ 	.word	0x000023d0


	//   ....[4]....
        /*0084*/ 	.word	0x00002400


	//   ....[5]....
        /*0088*/ 	.word	0x00002420


	//   ....[6]....
        /*008c*/ 	.word	0x00002450


	//   ....[7]....
        /*0090*/ 	.word	0x00002470


	//   ....[8]....
        /*0094*/ 	.word	0x000024a0


	//   ....[9]....
        /*0098*/ 	.word	0x000024c0


	//----- nvinfo : EIATTR_EXIT_INSTR_OFFSETS
	.align		4
.L_727:
        /*009c*/ 	.byte	0x04, 0x1c
        /*009e*/ 	.short	(.L_729 - .L_728)


	//   ....[0]....
.L_728:
        /*00a0*/ 	.word	0x000059f0


	//   ....[1]....
        /*00a4*/ 	.word	0x00005b30


	//   ....[2]....
        /*00a8*/ 	.word	0x00005d80


	//----- nvinfo : EIATTR_MAX_THREADS
	.align		4
.L_729:
        /*00ac*/ 	.byte	0x04, 0x05
        /*00ae*/ 	.short	(.L_731 - .L_730)
.L_730:
        /*00b0*/ 	.word	0x00000180
        /*00b4*/ 	.word	0x00000001
        /*00b8*/ 	.word	0x00000001


	//----- nvinfo : EIATTR_CRS_STACK_SIZE
	.align		4
.L_731:
        /*00bc*/ 	.byte	0x04, 0x1e
        /*00be*/ 	.short	(.L_733 - .L_732)
.L_732:
        /*00c0*/ 	.word	0x00000000
.L_733:


//--------------------- .nv.info._Z35group_norm_nhwc_bwd_one_pass_kernelI11Fp16IOFp32WLi256ELi48ELi384EEv26Group_norm_nhwc_bwd_params --------------------------
	.section	.nv.info._Z35group_norm_nhwc_bwd_one_pass_kernelI11Fp16IOFp32WLi256ELi48ELi384EEv26Group_norm_nhwc_bwd_params,"",@"SHT_CUDA_INFO"
	.sectionflags	@""
	.align	4


	//----- nvinfo : EIATTR_CUDA_API_VERSION
	.align		4
        /*0000*/ 	.byte	0x04, 0x37
        /*0002*/ 	.short	(.L_735 - .L_734)
.L_734:
        /*0004*/ 	.word	0x00000082


	//----- nvinfo : EIATTR_SW2861232_WAR
	.align		4
.L_735:
        /*0008*/ 	.byte	0x01, 0x35
	.zero		2


	//----- nvinfo : EIATTR_PARAM_CBANK
	.align		4
        /*000c*/ 	.byte	0x04, 0x0a
        /*000e*/ 	.short	(.L_737 - .L_736)
	.align		4
.L_736:
        /*0010*/ 	.word	index@(.nv.constant0._Z35group_norm_nhwc_bwd_one_pass_kernelI11Fp16IOFp32WLi256ELi48ELi384EEv26Group_norm_nhwc_bwd_params)
        /*0014*/ 	.short	0x0160
        /*0016*/ 	.short	0x00b8


	//----- nvinfo : EIATTR_CBANK_PARAM_SIZE
	.align		4
.L_737:
        /*0018*/ 	.byte	0x03, 0x19
        /*001a*/ 	.short	0x00b8


	//----- nvinfo : EIATTR_KPARAM_INFO
	.align		4
        /*001c*/ 	.byte	0x04, 0x17
        /*001e*/ 	.short	(.L_739 - .L_738)
.L_738:
        /*0020*/ 	.word	0x00000000
        /*0024*/ 	.short	0x0000
        /*0026*/ 	.short	0x0000
        /*0028*/ 	.byte	0x00, 0xf0, 0xe1, 0x02


	//----- nvinfo : EIATTR_MAXREG_COUNT
	.align		4
.L_739:
        /*002c*/ 	.byte	0x03, 0x1b
        /*002e*/ 	.short	0x00a8


	//----- nvinfo : EIATTR_NUM_BARRIERS
	.align		4
        /*0030*/ 	.byte	0x02, 0x4c
        /*0032*/ 	.byte	0x01
	.zero		1


	//----- nvinfo : EIATTR_MERCURY_ISA_VERSION
	.align		4
        /*0034*/ 	.byte	0x03, 0x5f
        /*0036*/ 	.short	0x0000


	//----- nvinfo : EIATTR_INT_WARP_WIDE_INSTR_OFFSETS
	.align		4
        /*0038*/ 	.byte	0x04, 0x31
        /*003a*/ 	.short	(.L_741 - .L_740)


	//   ....[0]....
.L_740:
        /*003c*/ 	.word	0x00004d90


	//   ....[1]....
        /*0040*/ 	.word	0x00009110


	//----- nvinfo : EIATTR_COOP_GROUP_MASK_REGIDS
	.align		4
.L_741:
        /*0044*/ 	.byte	0x04, 0x29
        /*0046*/ 	.short	(.L_743 - .L_742)


	//   ....[0]....
.L_742:
        /*0048*/ 	.word	0xffffffff


	//   ....[1]....
        /*004c*/ 	.word	0xffffffff


	//   ....[2]....
        /*0050*/ 	.word	0xffffffff


	//   ....[3]....
        /*0054*/ 	.word	0xffffffff


	//   ....[4]....
        /*0058*/ 	.word	0xffffffff


	//   ....[5]....
        /*005c*/ 	.word	0xffffffff


	//   ....[6]....
        /*0060*/ 	.word	0xffffffff


	//   ....[7]....
        /*0064*/ 	.word	0xffffffff


	//   ....[8]....
        /*0068*/ 	.word	0xffffffff


	//   ....[9]....
        /*006c*/ 	.word	0xffffffff


	//----- nvinfo : EIATTR_COOP_GROUP_INSTR_OFFSETS
	.align		4
.L_743:
        /*0070*/ 	.byte	0x04, 0x28
        /*0072*/ 	.short	(.L_745 - .L_744)


	//   ....[0]....
.L_744:
        /*0074*/ 	.word	0x00004100


	//   ....[1]....
        /*0078*/ 	.word	0x00004130


	//   ....[2]....
        /*007c*/ 	.word	0x00004210


	//   ....[3]....
        /*0080*/ 	.word	0x00004240


	//   ....[4]....
        /*0084*/ 	.word	0x00004320


	//   ....[5]....
        /*0088*/ 	.word	0x00004330


	//   ....[6]....
        /*008c*/ 	.word	0x00004370


	//   ....[7]....
        /*0090*/ 	.word	0x00004390


	//   ....[8]....
        /*0094*/ 	.word	0x000043c0


	//   ....[9]....
        /*0098*/ 	.word	0x000043e0


	//----- nvinfo : EIATTR_EXIT_INSTR_OFFSETS
	.align		4
.L_745:
        /*009c*/ 	.byte	0x04, 0x1c
        /*009e*/ 	.short	(.L_747 - .L_746)


	//   ....[0]....
.L_746:
        /*00a0*/ 	.word	0x00009180


	//   ....[1]....
        /*00a4*/ 	.word	0x000092c0


	//   ....[2]....
        /*00a8*/ 	.word	0x00009510


	//----- nvinfo : EIATTR_MAX_THREADS
	.align		4
.L_747:
        /*00ac*/ 	.byte	0x04, 0x05
        /*00ae*/ 	.short	(.L_749 - .L_748)
.L_748:
        /*00b0*/ 	.word	0x00000180
        /*00b4*/ 	.word	0x00000001
        /*00b8*/ 	.word	0x00000001


	//----- nvinfo : EIATTR_CRS_STACK_SIZE
	.align		4
.L_749:
        /*00bc*/ 	.byte	0x04, 0x1e
        /*00be*/ 	.short	(.L_751 - .L_750)
.L_750:
        /*00c0*/ 	.word	0x00000000
.L_751:


//--------------------- .nv.info._Z35group_norm_nhwc_bwd_one_pass_kernelI11Fp16IOFp32WLi512ELi48ELi384EEv26Group_norm_nhwc_bwd_params --------------------------
	.section	.nv.info._Z35group_norm_nhwc_bwd_one_pass_kernelI11Fp16IOFp32WLi512ELi48ELi384EEv26Group_norm_nhwc_bwd_params,"",@"SHT_CUDA_INFO"
	.sectionflags	@""
	.align	4


	//----- nvinfo : EIATTR_CUDA_API_VERSION
	.align		4
        /*0000*/ 	.byte	0x04, 0x37
        /*0002*/ 	.short	(.L_753 - .L_752)
.L_752:
        /*0004*/ 	.word	0x00000082


	//----- nvinfo : EIATTR_SW2861232_WAR
	.align		4
.L_753:
        /*0008*/ 	.byte	0x01, 0x35
	.zero		2


	//----- nvinfo : EIATTR_PARAM_CBANK
	.align		4
        /*000c*/ 	.byte	0x04, 0x0a
        /*000e*/ 	.short	(.L_755 - .L_754)
	.align		4
.L_754:
        /*0010*/ 	.word	index@(.nv.constant0._Z35group_norm_nhwc_bwd_one_pass_kernelI11Fp16IOFp32WLi512ELi48ELi384EEv26Group_norm_nhwc_bwd_params)
        /*0014*/ 	.short	0x0160
        /*0016*/ 	.short	0x00b8


	//----- nvinfo : EIATTR_CBANK_PARAM_SIZE
	.align		4
.L_755:
        /*0018*/ 	.byte	0x03, 0x19
        /*001a*/ 	.short	0x00b8


	//----- nvinfo : EIATTR_KPARAM_INFO
	.align		4
        /*001c*/ 	.byte	0x04, 0x17
        /*001e*/ 	.short	(.L_757 - .L_756)
.L_756:
        /*0020*/ 	.word	0x00000000
        /*0024*/ 	.short	0x0000
        /*0026*/ 	.short	0x0000
        /*0028*/ 	.byte	0x00, 0xf0, 0xe1, 0x02


	//----- nvinfo : EIATTR_MAXREG_COUNT
	.align		4
.L_757:
        /*002c*/ 	.byte	0x03, 0x1b
        /*002e*/ 	.short	0x00a8


	//----- nvinfo : EIATTR_NUM_BARRIERS
	.align		4
        /*0030*/ 	.byte	0x02, 0x4c
        /*0032*/ 	.byte	0x01
	.zero		1


	//----- nvinfo : EIATTR_MERCURY_ISA_VERSION
	.align		4
        /*0034*/ 	.byte	0x03, 0x5f
        /*0036*/ 	.short	0x0000


	//----- nvinfo : EIATTR_INT_WARP_WIDE_INSTR_OFFSETS
	.align		4
        /*0038*/ 	.byte	0x04, 0x31
        /*003a*/ 	.short	(.L_759 - .L_758)


	//   ....[0]....
.L_758:
        /*003c*/ 	.word	0x00008bb0


	//   ....[1]....
        /*0040*/ 	.word	0x0000ffc0


	//----- nvinfo : EIATTR_COOP_GROUP_MASK_REGIDS
	.align		4
.L_759:
        /*0044*/ 	.byte	0x04, 0x29
        /*0046*/ 	.short	(.L_761 - .L_760)


	//   ....[0]....
.L_760:
        /*0048*/ 	.word	0xffffffff


	//   ....[1]....
        /*004c*/ 	.word	0xffffffff


	//   ....[2]....
        /*0050*/ 	.word	0xffffffff


	//   ....[3]....
        /*0054*/ 	.word	0xffffffff


	//   ....[4]....
        /*0058*/ 	.word	0xffffffff


	//   ....[5]....
        /*005c*/ 	.word	0xffffffff


	//   ....[6]....
        /*0060*/ 	.word	0xffffffff


	//   ....[7]....
        /*0064*/ 	.word	0xffffffff


	//   ....[8]....
        /*0068*/ 	.word	0xffffffff


	//   ....[9]....
        /*006c*/ 	.word	0xffffffff


	//----- nvinfo : EIATTR_COOP_GROUP_INSTR_OFFSETS
	.align		4
.L_761:
        /*0070*/ 	.byte	0x04, 0x28
        /*0072*/ 	.short	(.L_763 - .L_762)


	//   ....[0]....
.L_762:
        /*0074*/ 	.word	0x00007ff0


	//   ....[1]....
        /*0078*/ 	.word	0x00008020


	//   ....[2]....
        /*007c*/ 	.word	0x000080e0


	//   ....[3]....
        /*0080*/ 	.word	0x00008100


	//   ....[4]....
        /*0084*/ 	.word	0x00008130


	//   ....[5]....
        /*0088*/ 	.word	0x00008150


	//   ....[6]....
        /*008c*/ 	.word	0x00008180


	//   ....[7]....
        /*0090*/ 	.word	0x000081a0


	//   ....[8]....
        /*0094*/ 	.word	0x000081d0


	//   ....[9]....
        /*0098*/ 	.word	0x000081f0


	//----- nvinfo : EIATTR_EXIT_INSTR_OFFSETS
	.align		4
.L_763:
        /*009c*/ 	.byte	0x04, 0x1c
        /*009e*/ 	.short	(.L_765 - .L_764)


	//   ....[0]....
.L_764:
        /*00a0*/ 	.word	0x00010090


	//   ....[1]....
        /*00a4*/ 	.word	0x000101d0


	//   ....[2]....
        /*00a8*/ 	.word	0x00010420


	//----- nvinfo : EIATTR_MAX_THREADS
	.align		4
.L_765:
        /*00ac*/ 	.byte	0x04, 0x05
        /*00ae*/ 	.short	(.L_767 - .L_766)
.L_766:
        /*00b0*/ 	.word	0x00000180
        /*00b4*/ 	.word	0x00000001
        /*00b8*/ 	.word	0x00000001


	//----- nvinfo : EIATTR_CRS_STACK_SIZE
	.align		4
.L_767:
        /*00bc*/ 	.byte	0x04, 0x1e
        /*00be*/ 	.short	(.L_769 - .L_768)
.L_768:
        /*00c0*/ 	.word	0x00000000
.L_769:


//--------------------- .nv.info._Z35group_norm_nhwc_bwd_one_pass_kernelI11Fp16IOBf16WLi64ELi48ELi384EEv26Group_norm_nhwc_bwd_params --------------------------
	.section	.nv.info._Z35group_norm_nhwc_bwd_one_pass_kernelI11Fp16IOBf16WLi64ELi48ELi384EEv26Group_norm_nhwc_bwd_params,"",@"SHT_CUDA_INFO"
	.sectionflags	@""
	.align	4


	//----- nvinfo : EIATTR_CUDA_API_VERSION
	.align		4
        /*0000*/ 	.byte	0x04, 0x37
        /*0002*/ 	.short	(.L_771 - .L_770)
.L_770:
        /*0004*/ 	.word	0x00000082


	//----- nvinfo : EIATTR_SW2861232_WAR
	.align		4
.L_771:
        /*0008*/ 	.byte	0x01, 0x35
	.zero		2


	//----- nvinfo : EIATTR_PARAM_CBANK
	.align		4
        /*000c*/ 	.byte	0x04, 0x0a
        /*000e*/ 	.short	(.L_773 - .L_772)
	.align		4
.L_772:
        /*0010*/ 	.word	index@(.nv.constant0._Z35group_norm_nhwc_bwd_one_pass_kernelI11Fp16IOBf16WLi64ELi48ELi384EEv26Group_norm_nhwc_bwd_params)
        /*0014*/ 	.short	0x0160
        /*0016*/ 	.short	0x00b8


	//----- nvinfo : EIATTR_CBANK_PARAM_SIZE
	.align		4
.L_773:
        /*0018*/ 	.byte	0x03, 0x19
        /*001a*/ 	.short	0x00b8


	//----- nvinfo : EIATTR_KPARAM_INFO
	.align		4
        /*001c*/ 	.byte	0x04, 0x17
        /*001e*/ 	.short	(.L_775 - .L_774)
.L_774:
        /*0020*/ 	.word	0x00000000
        /*0024*/ 	.short	0x0000
        /*0026*/ 	.short	0x0000
        /*0028*/ 	.byte	0x00, 0xf0, 0xe1, 0x02


	//----- nvinfo : EIATTR_MAXREG_COUNT
	.align		4
.L_775:
        /*002c*/ 	.byte	0x03, 0x1b
        /*002e*/ 	.short	0x00a8


	//----- nvinfo : EIATTR_NUM_BARRIERS
	.align		4
        /*0030*/ 	.byte	0x02, 0x4c
        /*0032*/ 	.byte	0x01
	.zero		1


	//----- nvinfo : EIATTR_MERCURY_ISA_VERSION
	.align		4
        /*0034*/ 	.byte	0x03, 0x5f
        /*0036*/ 	.short	0x0000


	//----- nvinfo : EIATTR_INT_WARP_WIDE_INSTR_OFFSETS
	.align		4
        /*0038*/ 	.byte	0x04, 0x31
        /*003a*/ 	.short	(.L_777 - .L_776)


	//   ....[0]....
.L_776:
        /*003c*/ 	.word	0x000020b0


	//   ....[1]....
        /*0040*/ 	.word	0x00003f90


	//----- nvinfo : EIATTR_COOP_GROUP_MASK_REGIDS
	.align		4
.L_777:
        /*0044*/ 	.byte	0x04, 0x29
        /*0046*/ 	.short	(.L_779 - .L_778)


	//   ....[0]....
.L_778:
        /*0048*/ 	.word	0xffffffff


	//   ....[1]....
        /*004c*/ 	.word	0xffffffff


	//   ....[2]....
        /*0050*/ 	.word	0xffffffff


	//   ....[3]....
        /*0054*/ 	.word	0xffffffff


	//   ....[4]....
        /*0058*/ 	.word	0xffffffff


	//   ....[5]....
        /*005c*/ 	.word	0xffffffff


	//   ....[6]....
        /*0060*/ 	.word	0xffffffff


	//   ....[7]....
        /*0064*/ 	.word	0xffffffff


	//   ....[8]....
        /*0068*/ 	.word	0xffffffff


	//   ....[9]....
        /*006c*/ 	.word	0xffffffff


	//----- nvinfo : EIATTR_COOP_GROUP_INSTR_OFFSETS
	.align		4
.L_779:
        /*0070*/ 	.byte	0x04, 0x28
        /*0072*/ 	.short	(.L_781 - .L_780)


	//   ....[0]....
.L_780:
        /*0074*/ 	.word	0x000014c0


	//   ....[1]....
        /*0078*/ 	.word	0x000014d0


	//   ....[2]....
        /*007c*/ 	.word	0x00001500


	//   ....[3]....
        /*0080*/ 	.word	0x00001520


	//   ....[4]....
        /*0084*/ 	.word	0x00001550


	//   ....[5]....
        /*0088*/ 	.word	0x00001570


	//   ....[6]....
        /*008c*/ 	.word	0x000015a0


	//   ....[7]....
        /*0090*/ 	.word	0x000015c0


	//   ....[8]....
        /*0094*/ 	.word	0x00001600


	//   ....[9]....
        /*0098*/ 	.word	0x00001630


	//----- nvinfo : EIATTR_EXIT_INSTR_OFFSETS
	.align		4
.L_781:
        /*009c*/ 	.byte	0x04, 0x1c
        /*009e*/ 	.short	(.L_783 - .L_782)


	//   ....[0]....
.L_782:
        /*00a0*/ 	.word	0x00004060


	//   ....[1]....
        /*00a4*/ 	.word	0x000041a0


	//   ....[2]....
        /*00a8*/ 	.word	0x00004420


	//----- nvinfo : EIATTR_MAX_THREADS
	.align		4
.L_783:
        /*00ac*/ 	.byte	0x04, 0x05
        /*00ae*/ 	.short	(.L_785 - .L_784)
.L_784:
        /*00b0*/ 	.word	0x00000180
        /*00b4*/ 	.word	0x00000001
        /*00b8*/ 	.word	0x00000001


	//----- nvinfo : EIATTR_CRS_STACK_SIZE
	.align		4
.L_785:
        /*00bc*/ 	.byte	0x04, 0x1e
        /*00be*/ 	.short	(.L_787 - .L_786)
.L_786:
        /*00c0*/ 	.word	0x00000000
.L_787:


//--------------------- .nv.info._Z35group_norm_nhwc_bwd_one_pass_kernelI11Fp16IOBf16WLi128ELi48ELi384EEv26Group_norm_nhwc_bwd_params --------------------------
	.section	.nv.info._Z35group_norm_nhwc_bwd_one_pass_kernelI11Fp16IOBf16WLi128ELi48ELi384EEv26Group_norm_nhwc_bwd_params,"",@"SHT_CUDA_INFO"
	.sectionflags	@""
	.align	4


	//----- nvinfo : EIATTR_CUDA_API_VERSION
	.align		4
        /*0000*/ 	.byte	0x04, 0x37
        /*0002*/ 	.short	(.L_789 - .L_788)
.L_788:
        /*0004*/ 	.word	0x00000082


	//----- nvinfo : EIATTR_SW2861232_WAR
	.align		4
.L_789:
        /*0008*/ 	.byte	0x01, 0x35
	.zero		2


	//----- nvinfo : EIATTR_PARAM_CBANK
	.align		4
        /*000c*/ 	.byte	0x04, 0x0a
        /*000e*/ 	.short	(.L_791 - .L_790)
	.align		4
.L_790:
        /*0010*/ 	.word	index@(.nv.constant0._Z35group_norm_nhwc_bwd_one_pass_kernelI11Fp16IOBf16WLi128ELi48ELi384EEv26Group_norm_nhwc_bwd_params)
        /*0014*/ 	.short	0x0160
        /*0016*/ 	.short	0x00b8


	//----- nvinfo : EIATTR_CBANK_PARAM_SIZE
	.align		4
.L_791:
        /*0018*/ 	.byte	0x03, 0x19
        /*001a*/ 	.short	0x00b8


	//----- nvinfo : EIATTR_KPARAM_INFO
	.align		4
        /*001c*/ 	.byte	0x04, 0x17
        /*001e*/ 	.short	(.L_793 - .L_792)
.L_792:
        /*0020*/ 	.word	0x00000000
        /*0024*/ 	.short	0x0000
        /*0026*/ 	.short	0x0000
        /*0028*/ 	.byte	0x00, 0xf0, 0xe1, 0x02


	//----- nvinfo : EIATTR_MAXREG_COUNT
	.align		4
.L_793:
        /*002c*/ 	.byte	0x03, 0x1b
        /*002e*/ 	.short	0x00a8


	//----- nvinfo : EIATTR_NUM_BARRIERS
	.align		4
        /*0030*/ 	.byte	0x02, 0x4c
        /*0032*/ 	.byte	0x01
	.zero		1


	//----- nvinfo : EIATTR_MERCURY_ISA_VERSION
	.align		4
        /*0034*/ 	.byte	0x03, 0x5f
        /*0036*/ 	.short	0x0000


	//----- nvinfo : EIATTR_INT_WARP_WIDE_INSTR_OFFSETS
	.align		4
        /*0038*/ 	.byte	0x04, 0x31
        /*003a*/ 	.short	(.L_795 - .L_794)


	//   ....[0]....
.L_794:
        /*003c*/ 	.word	0x00002ec0


	//   ....[1]....
        /*0040*/ 	.word	0x000059a0


	//----- nvinfo : EIATTR_COOP_GROUP_MASK_REGIDS
	.align		4
.L_795:
        /*0044*/ 	.byte	0x04, 0x29
        /*0046*/ 	.short	(.L_797 - .L_796)


	//   ....[0]....
.L_796:
        /*0048*/ 	.word	0xffffffff


	//   ....[1]....
        /*004c*/ 	.word	0xffffffff


	//   ....[2]....
        /*0050*/ 	.word	0xffffffff


	//   ....[3]....
        /*0054*/ 	.word	0xffffffff


	//   ....[4]....
        /*0058*/ 	.word	0xffffffff


	//   ....[5]....
        /*005c*/ 	.word	0xffffffff


	//   ....[6]....
        /*0060*/ 	.word	0xffffffff


	//   ....[7]....
        /*0064*/ 	.word	0xffffffff


	//   ....[8]....
        /*0068*/ 	.word	0xffffffff


	//   ....[9]....
        /*006c*/ 	.word	0xffffffff


	//----- nvinfo : EIATTR_COOP_GROUP_INSTR_OFFSETS
	.align		4
.L_797:
        /*0070*/ 	.byte	0x04, 0x28
        /*0072*/ 	.short	(.L_799 - .L_798)


	//   ....[0]....
.L_798:
        /*0074*/ 	.word	0x00002350


	//   ....[1]....
        /*0078*/ 	.word	0x00002380


	//   ....[2]....
        /*007c*/ 	.word	0x00002420


	//   ....[3]....
        /*0080*/ 	.word	0x00002440


	//   ....[4]....
        /*0084*/ 	.word	0x00002470


	//   ....[5]....
        /*0088*/ 	.word	0x00002490


	//   ....[6]....
        /*008c*/ 	.word	0x000024c0


	//   ....[7]....
        /*0090*/ 	.word	0x000024e0


	//   ....[8]....
        /*0094*/ 	.word	0x00002510


	//   ....[9]....
        /*0098*/ 	.word	0x00002530


	//----- nvinfo : EIATTR_EXIT_INSTR_OFFSETS
	.align		4
.L_799:
        /*009c*/ 	.byte	0x04, 0x1c
        /*009e*/ 	.short	(.L_801 - .L_800)


	//   ....[0]....
.L_800:
        /*00a0*/ 	.word	0x00005a70


	//   ....[1]....
        /*00a4*/ 	.word	0x00005bb0


	//   ....[2]....
        /*00a8*/ 	.word	0x00005e30


	//----- nvinfo : EIATTR_MAX_THREADS
	.align		4
.L_801:
        /*00ac*/ 	.byte	0x04, 0x05
        /*00ae*/ 	.short	(.L_803 - .L_802)
.L_802:
        /*00b0*/ 	.word	0x00000180
        /*00b4*/ 	.word	0x00000001
        /*00b8*/ 	.word	0x00000001


	//----- nvinfo : EIATTR_CRS_STACK_SIZE
	.align		4
.L_803:
        /*00bc*/ 	.byte	0x04, 0x1e
        /*00be*/ 	.short	(.L_805 - .L_804)
.L_804:
        /*00c0*/ 	.word	0x00000000
.L_805:


//--------------------- .nv.info._Z35group_norm_nhwc_bwd_one_pass_kernelI11Fp16IOBf16WLi256ELi48ELi384EEv26Group_norm_nhwc_bwd_params --------------------------
	.section	.nv.info._Z35group_norm_nhwc_bwd_one_pass_kernelI11Fp16IOBf16WLi256ELi48ELi384EEv26Group_norm_nhwc_bwd_params,"",@"SHT_CUDA_INFO"
	.sectionflags	@""
	.align	4


	//----- nvinfo : EIATTR_CUDA_API_VERSION
	.align		4
        /*0000*/ 	.byte	0x04, 0x37
        /*0002*/ 	.short	(.L_807 - .L_806)
.L_806:
        /*0004*/ 	.word	0x00000082


	//----- nvinfo : EIATTR_SW2861232_WAR
	.align		4
.L_807:
        /*0008*/ 	.byte	0x01, 0x35
	.zero		2


	//----- nvinfo : EIATTR_PARAM_CBANK
	.align		4
        /*000c*/ 	.byte	0x04, 0x0a
        /*000e*/ 	.short	(.L_809 - .L_808)
	.align		4
.L_808:
        /*0010*/ 	.word	index@(.nv.constant0._Z35group_norm_nhwc_bwd_one_pass_kernelI11Fp16IOBf16WLi256ELi48ELi384EEv26Group_norm_nhwc_bwd_params)
        /*0014*/ 	.short	0x0160
        /*0016*/ 	.short	0x00b8


	//----- nvinfo : EIATTR_CBANK_PARAM_SIZE
	.align		4
.L_809:
        /*0018*/ 	.byte	0x03, 0x19
        /*001a*/ 	.short	0x00b8


	//----- nvinfo : EIATTR_KPARAM_INFO
	.align		4
        /*001c*/ 	.byte	0x04, 0x17
        /*001e*/ 	.short	(.L_811 - .L_810)
.L_810:
        /*0020*/ 	.word	0x00000000
        /*0024*/ 	.short	0x0000
        /*0026*/ 	.short	0x0000
        /*0028*/ 	.byte	0x00, 0xf0, 0xe1, 0x02


	//----- nvinfo : EIATTR_MAXREG_COUNT
	.align		4
.L_811:
        /*002c*/ 	.byte	0x03, 0x1b
        /*002e*/ 	.short	0x00a8


	//----- nvinfo : EIATTR_NUM_BARRIERS
	.align		4
        /*0030*/ 	.byte	0x02, 0x4c
        /*0032*/ 	.byte	0x01
	.zero		1


	//----- nvinfo : EIATTR_MERCURY_ISA_VERSION
	.align		4
        /*0034*/ 	.byte	0x03, 0x5f
        /*0036*/ 	.short	0x0000


	//----- nvinfo : EIATTR_INT_WARP_WIDE_INSTR_OFFSETS
	.align		4
        /*0038*/ 	.byte	0x04, 0x31
        /*003a*/ 	.short	(.L_813 - .L_812)


	//   ....[0]....
.L_812:
        /*003c*/ 	.word	0x00004df0


	//   ....[1]....
        /*0040*/ 	.word	0x00009140


	//----- nvinfo : EIATTR_COOP_GROUP_MASK_REGIDS
	.align		4
.L_813:
        /*0044*/ 	.byte	0x04, 0x29
        /*0046*/ 	.short	(.L_815 - .L_814)


	//   ....[0]....
.L_814:
        /*0048*/ 	.word	0xffffffff


	//   ....[1]....
        /*004c*/ 	.word	0xffffffff


	//   ....[2]....
        /*0050*/ 	.word	0xffffffff


	//   ....[3]....
        /*0054*/ 	.word	0xffffffff


	//   ....[4]....
        /*0058*/ 	.word	0xffffffff


	//   ....[5]....
        /*005c*/ 	.word	0xffffffff


	//   ....[6]....
        /*0060*/ 	.word	0xffffffff


	//   ....[7]....
        /*0064*/ 	.word	0xffffffff


	//   ....[8]....
        /*0068*/ 	.word	0xffffffff


	//   ....[9]....
        /*006c*/ 	.word	0xffffffff


	//----- nvinfo : EIATTR_COOP_GROUP_INSTR_OFFSETS
	.align		4
.L_815:
        /*0070*/ 	.byte	0x04, 0x28
        /*0072*/ 	.short	(.L_817 - .L_816)


	//   ....[0]....
.L_816:
        /*0074*/ 	.word	0x00004170


	//   ....[1]....
        /*0078*/ 	.word	0x000041a0


	//   ....[2]....
        /*007c*/ 	.word	0x00004280


	//   ....[3]....
        /*0080*/ 	.word	0x000042b0


	//   ....[4]....
        /*0084*/ 	.word	0x00004370


	//   ....[5]....
        /*0088*/ 	.word	0x00004390


	//   ....[6]....
        /*008c*/ 	.word	0x000043c0


	//   ....[7]....
        /*0090*/ 	.word	0x000043e0


	//   ....[8]....
        /*0094*/ 	.word	0x00004410


	//   ....[9]....
        /*0098*/ 	.word	0x00004430


	//----- nvinfo : EIATTR_EXIT_INSTR_OFFSETS
	.align		4
.L_817:
        /*009c*/ 	.byte	0x04, 0x1c
        /*009e*/ 	.short	(.L_819 - .L_818)


	//   ....[0]....
.L_818:
        /*00a0*/ 	.word	0x00009210


	//   ....[1]....
        /*00a4*/ 	.word	0x00009350


	//   ....[2]....
        /*00a8*/ 	.word	0x000095d0


	//----- nvinfo : EIATTR_MAX_THREADS
	.align		4
.L_819:
        /*00ac*/ 	.byte	0x04, 0x05
        /*00ae*/ 	.short	(.L_821 - .L_820)
.L_820:
        /*00b0*/ 	.word	0x00000180
        /*00b4*/ 	.word	0x00000001
        /*00b8*/ 	.word	0x00000001


	//----- nvinfo : EIATTR_CRS_STACK_SIZE
	.align		4
.L_821:
        /*00bc*/ 	.byte	0x04, 0x1e
        /*00be*/ 	.short	(.L_823 - .L_822)
.L_822:
        /*00c0*/ 	.word	0x00000000
.L_823:


//--------------------- .nv.info._Z35group_norm_nhwc_bwd_one_pass_kernelI11Fp16IOBf16WLi512ELi48ELi384EEv26Group_norm_nhwc_bwd_params --------------------------
	.section	.nv.info._Z35group_norm_nhwc_bwd_one_pass_kernelI11Fp16IOBf16WLi512ELi48ELi384EEv26Group_norm_nhwc_bwd_params,"",@"SHT_CUDA_INFO"
	.sectionflags	@""
	.align	4


	//----- nvinfo : EIATTR_CUDA_API_VERSION
	.align		4
        /*0000*/ 	.byte	0x04, 0x37
        /*0002*/ 	.short	(.L_825 - .L_824)
.L_824:
        /*0004*/ 	.word	0x00000082


	//----- nvinfo : EIATTR_SW2861232_WAR
	.align		4
.L_825:
        /*0008*/ 	.byte	0x01, 0x35
	.zero		2


	//----- nvinfo : EIATTR_PARAM_CBANK
	.align		4
        /*000c*/ 	.byte	0x04, 0x0a
        /*000e*/ 	.short	(.L_827 - .L_826)
	.align		4
.L_826:
        /*0010*/ 	.word	index@(.nv.constant0._Z35group_norm_nhwc_bwd_one_pass_kernelI11Fp16IOBf16WLi512ELi48ELi384EEv26Group_norm_nhwc_bwd_params)
        /*0014*/ 	.short	0x0160
        /*0016*/ 	.short	0x00b8


	//----- nvinfo : EIATTR_CBANK_PARAM_SIZE
	.align		4
.L_827:
        /*0018*/ 	.byte	0x03, 0x19
        /*001a*/ 	.short	0x00b8


	//----- nvinfo : EIATTR_KPARAM_INFO
	.align		4
        /*001c*/ 	.byte	0x04, 0x17
        /*001e*/ 	.short	(.L_829 - .L_828)
.L_828:
        /*0020*/ 	.word	0x00000000
        /*0024*/ 	.short	0x0000
        /*0026*/ 	.short	0x0000
        /*0028*/ 	.byte	0x00, 0xf0, 0xe1, 0x02


	//----- nvinfo : EIATTR_MAXREG_COUNT
	.align		4
.L_829:
        /*002c*/ 	.byte	0x03, 0x1b
        /*002e*/ 	.short	0x00a8


	//----- nvinfo : EIATTR_NUM_BARRIERS
	.align		4
        /*0030*/ 	.byte	0x02, 0x4c
        /*0032*/ 	.byte	0x01
	.zero		1


	//----- nvinfo : EIATTR_MERCURY_ISA_VERSION
	.align		4
        /*0034*/ 	.byte	0x03, 0x5f
        /*0036*/ 	.short	0x0000


	//----- nvinfo : EIATTR_INT_WARP_WIDE_INSTR_OFFSETS
	.align		4
        /*0038*/ 	.byte	0x04, 0x31
        /*003a*/ 	.short	(.L_831 - .L_830)


	//   ....[0]....
.L_830:
        /*003c*/ 	.word	0x00008b10


	//   ....[1]....
        /*0040*/ 	.word	0x0000ff50


	//----- nvinfo : EIATTR_COOP_GROUP_MASK_REGIDS
	.align		4
.L_831:
        /*0044*/ 	.byte	0x04, 0x29
        /*0046*/ 	.short	(.L_833 - .L_832)


	//   ....[0]....
.L_832:
        /*0048*/ 	.word	0xffffffff


	//   ....[1]....
        /*004c*/ 	.word	0xffffffff


	//   ....[2]....
        /*0050*/ 	.word	0xffffffff


	//   ....[3]....
        /*0054*/ 	.word	0xffffffff


	//   ....[4]....
        /*0058*/ 	.word	0xffffffff


	//   ....[5]....
        /*005c*/ 	.word	0xffffffff


	//   ....[6]....
        /*0060*/ 	.word	0xffffffff


	//   ....[7]....
        /*0064*/ 	.word	0xffffffff


	//   ....[8]....
        /*0068*/ 	.word	0xffffffff


	//   ....[9]....
        /*006c*/ 	.word	0xffffffff


	//----- nvinfo : EIATTR_COOP_GROUP_INSTR_OFFSETS
	.align		4
.L_833:
        /*0070*/ 	.byte	0x04, 0x28
        /*0072*/ 	.short	(.L_835 - .L_834)


	//   ....[0]....
.L_834:
        /*0074*/ 	.word	0x00007f40


	//   ....[1]....
        /*0078*/ 	.word	0x00007f70


	//   ....[2]....
        /*007c*/ 	.word	0x00008030


	//   ....[3]....
        /*0080*/ 	.word	0x00008050


	//   ....[4]....
        /*0084*/ 	.word	0x00008080


	//   ....[5]....
        /*0088*/ 	.word	0x000080a0


	//   ....[6]....
        /*008c*/ 	.word	0x000080d0


	//   ....[7]....
        /*0090*/ 	.word	0x000080f0


	//   ....[8]....
        /*0094*/ 	.word	0x00008120


	//   ....[9]....
        /*0098*/ 	.word	0x00008140


	//----- nvinfo : EIATTR_EXIT_INSTR_OFFSETS
	.align		4
.L_835:
        /*009c*/ 	.byte	0x04, 0x1c
        /*009e*/ 	.short	(.L_837 - .L_836)


	//   ....[0]....
.L_836:
        /*00a0*/ 	.word	0x00010020


	//   ....[1]....
        /*00a4*/ 	.word	0x00010160


	//   ....[2]....
        /*00a8*/ 	.word	0x000103e0


	//----- nvinfo : EIATTR_MAX_THREADS
	.align		4
.L_837:
        /*00ac*/ 	.byte	0x04, 0x05
        /*00ae*/ 	.short	(.L_839 - .L_838)
.L_838:
        /*00b0*/ 	.word	0x00000180
        /*00b4*/ 	.word	0x00000001
        /*00b8*/ 	.word	0x00000001


	//----- nvinfo : EIATTR_CRS_STACK_SIZE
	.align		4
.L_839:
        /*00bc*/ 	.byte	0x04, 0x1e
        /*00be*/ 	.short	(.L_841 - .L_840)
.L_840:
        /*00c0*/ 	.word	0x00000000
.L_841:


//--------------------- .nv.info._Z35group_norm_nhwc_bwd_one_pass_kernelI11Fp16IOFp16WLi64ELi48ELi384EEv26Group_norm_nhwc_bwd_params --------------------------
	.section	.nv.info._Z35group_norm_nhwc_bwd_one_pass_kernelI11Fp16IOFp16WLi64ELi48ELi384EEv26Group_norm_nhwc_bwd_params,"",@"SHT_CUDA_INFO"
	.sectionflags	@""
	.align	4


	//----- nvinfo : EIATTR_CUDA_API_VERSION
	.align		4
        /*0000*/ 	.byte	0x04, 0x37
        /*0002*/ 	.short	(.L_843 - .L_842)
.L_842:
        /*0004*/ 	.word	0x00000082


	//----- nvinfo : EIATTR_SW2861232_WAR
	.align		4
.L_843:
        /*0008*/ 	.byte	0x01, 0x35
	.zero		2


	//----- nvinfo : EIATTR_PARAM_CBANK
	.align		4
        /*000c*/ 	.byte	0x04, 0x0a
        /*000e*/ 	.short	(.L_845 - .L_844)
	.align		4
.L_844:
        /*0010*/ 	.word	index@(.nv.constant0._Z35group_norm_nhwc_bwd_one_pass_kernelI11Fp16IOFp16WLi64ELi48ELi384EEv26Group_norm_nhwc_bwd_params)
        /*0014*/ 	.short	0x0160
        /*0016*/ 	.short	0x00b8


	//----- nvinfo : EIATTR_CBANK_PARAM_SIZE
	.align		4
.L_845:
        /*0018*/ 	.byte	0x03, 0x19
        /*001a*/ 	.short	0x00b8


	//----- nvinfo : EIATTR_KPARAM_INFO
	.align		4
        /*001c*/ 	.byte	0x04, 0x17
        /*001e*/ 	.short	(.L_847 - .L_846)
.L_846:
        /*0020*/ 	.word	0x00000000
        /*0024*/ 	.short	0x0000
        /*0026*/ 	.short	0x0000
        /*0028*/ 	.byte	0x00, 0xf0, 0xe1, 0x02


	//----- nvinfo : EIATTR_MAXREG_COUNT
	.align		4
.L_847:
        /*002c*/ 	.byte	0x03, 0x1b
        /*002e*/ 	.short	0x00a8


	//----- nvinfo : EIATTR_NUM_BARRIERS
	.align		4
        /*0030*/ 	.byte	0x02, 0x4c
        /*0032*/ 	.byte	0x01
	.zero		1


	//----- nvinfo : EIATTR_MERCURY_ISA_VERSION
	.align		4
        /*0034*/ 	.byte	0x03, 0x5f
        /*0036*/ 	.short	0x0000


	//----- nvinfo : EIATTR_INT_WARP_WIDE_INSTR_OFFSETS
	.align		4
        /*0038*/ 	.byte	0x04, 0x31
        /*003a*/ 	.short	(.L_849 - .L_848)


	//   ....[0]....
.L_848:
        /*003c*/ 	.word	0x000020b0


	//   ....[1]....
        /*0040*/ 	.word	0x00003f90


	//----- nvinfo : EIATTR_COOP_GROUP_MASK_REGIDS
	.align		4
.L_849:
        /*0044*/ 	.byte	0x04, 0x29
        /*0046*/ 	.short	(.L_851 - .L_850)


	//   ....[0]....
.L_850:
        /*0048*/ 	.word	0xffffffff


	//   ....[1]....
        /*004c*/ 	.word	0xffffffff


	//   ....[2]....
        /*0050*/ 	.word	0xffffffff


	//   ....[3]....
        /*0054*/ 	.word	0xffffffff


	//   ....[4]....
        /*0058*/ 	.word	0xffffffff


	//   ....[5]....
        /*005c*/ 	.word	0xffffffff


	//   ....[6]....
        /*0060*/ 	.word	0xffffffff


	//   ....[7]....
        /*0064*/ 	.word	0xffffffff


	//   ....[8]....
        /*0068*/ 	.word	0xffffffff


	//   ....[9]....
        /*006c*/ 	.word	0xffffffff


	//----- nvinfo : EIATTR_COOP_GROUP_INSTR_OFFSETS
	.align		4
.L_851:
        /*0070*/ 	.byte	0x04, 0x28
        /*0072*/ 	.short	(.L_853 - .L_852)


	//   ....[0]....
.L_852:
        /*0074*/ 	.word	0x000014c0


	//   ....[1]....
        /*0078*/ 	.word	0x000014d0


	//   ....[2]....
        /*007c*/ 	.word	0x00001500


	//   ....[3]....
        /*0080*/ 	.word	0x00001520


	//   ....[4]....
        /*0084*/ 	.word	0x00001550


	//   ....[5]....
        /*0088*/ 	.word	0x00001570


	//   ....[6]....
        /*008c*/ 	.word	0x000015a0


	//   ....[7]....
        /*0090*/ 	.word	0x000015c0


	//   ....[8]....
        /*0094*/ 	.word	0x00001600


	//   ....[9]....
        /*0098*/ 	.word	0x00001630


	//----- nvinfo : EIATTR_EXIT_INSTR_OFFSETS
	.align		4
.L_853:
        /*009c*/ 	.byte	0x04, 0x1c
        /*009e*/ 	.short	(.L_855 - .L_854)


	//   ....[0]....
.L_854:
        /*00a0*/ 	.word	0x00004060


	//   ....[1]....
        /*00a4*/ 	.word	0x000041a0


	//   ....[2]....
        /*00a8*/ 	.word	0x00004420


	//----- nvinfo : EIATTR_MAX_THREADS
	.align		4
.L_855:
        /*00ac*/ 	.byte	0x04, 0x05
        /*00ae*/ 	.short	(.L_857 - .L_856)
.L_856:
        /*00b0*/ 	.word	0x00000180
        /*00b4*/ 	.word	0x00000001
        /*00b8*/ 	.word	0x00000001


	//----- nvinfo : EIATTR_CRS_STACK_SIZE
	.align		4
.L_857:
        /*00bc*/ 	.byte	0x04, 0x1e
        /*00be*/ 	.short	(.L_859 - .L_858)
.L_858:
        /*00c0*/ 	.word	0x00000000
.L_859:


//--------------------- .nv.info._Z35group_norm_nhwc_bwd_one_pass_kernelI11Fp16IOFp16WLi128ELi48ELi384EEv26Group_norm_nhwc_bwd_params --------------------------
	.section	.nv.info._Z35group_norm_nhwc_bwd_one_pass_kernelI11Fp16IOFp16WLi128ELi48ELi384EEv26Group_norm_nhwc_bwd_params,"",@"SHT_CUDA_INFO"
	.sectionflags	@""
	.align	4


	//----- nvinfo : EIATTR_CUDA_API_VERSION
	.align		4
        /*0000*/ 	.byte	0x04, 0x37
        /*0002*/ 	.short	(.L_861 - .L_860)
.L_860:
        /*0004*/ 	.word	0x00000082


	//----- nvinfo : EIATTR_SW2861232_WAR
	.align		4
.L_861:
        /*0008*/ 	.byte	0x01, 0x35
	.zero		2


	//----- nvinfo : EIATTR_PARAM_CBANK
	.align		4
        /*000c*/ 	.byte	0x04, 0x0a
        /*000e*/ 	.short	(.L_863 - .L_862)
	.align		4
.L_862:
        /*0010*/ 	.word	index@(.nv.constant0._Z35group_norm_nhwc_bwd_one_pass_kernelI11Fp16IOFp16WLi128ELi48ELi384EEv26Group_norm_nhwc_bwd_params)
        /*0014*/ 	.short	0x0160
        /*0016*/ 	.short	0x00b8


	//----- nvinfo : EIATTR_CBANK_PARAM_SIZE
	.align		4
.L_863:
        /*0018*/ 	.byte	0x03, 0x19
        /*001a*/ 	.short	0x00b8


	//----- nvinfo : EIATTR_KPARAM_INFO
	.align		4
        /*001c*/ 	.byte	0x04, 0x17
        /*001e*/ 	.short	(.L_865 - .L_864)
.L_864:
        /*0020*/ 	.word	0x00000000
        /*0024*/ 	.short	0x0000
        /*0026*/ 	.short	0x0000
        /*0028*/ 	.byte	0x00, 0xf0, 0xe1, 0x02


	//----- nvinfo : EIATTR_MAXREG_COUNT
	.align		4
.L_865:
        /*002c*/ 	.byte	0x03, 0x1b
        /*002e*/ 	.short	0x00a8


	//----- nvinfo : EIATTR_NUM_BARRIERS
	.align		4
        /*0030*/ 	.byte	0x02, 0x4c
        /*0032*/ 	.byte	0x01
	.zero		1


	//----- nvinfo : EIATTR_MERCURY_ISA_VERSION
	.align		4
        /*0034*/ 	.byte	0x03, 0x5f
        /*0036*/ 	.short	0x0000


	//----- nvinfo : EIATTR_INT_WARP_WIDE_INSTR_OFFSETS
	.align		4
        /*0038*/ 	.byte	0x04, 0x31
        /*003a*/ 	.short	(.L_867 - .L_866)


	//   ....[0]....
.L_866:
        /*003c*/ 	.word	0x00002ec0


	//   ....[1]....
        /*0040*/ 	.word	0x000059a0


	//----- nvinfo : EIATTR_COOP_GROUP_MASK_REGIDS
	.align		4
.L_867:
        /*0044*/ 	.byte	0x04, 0x29
        /*0046*/ 	.short	(.L_869 - .L_868)


	//   ....[0]....
.L_868:
        /*0048*/ 	.word	0xffffffff


	//   ....[1]....
        /*004c*/ 	.word	0xffffffff


	//   ....[2]....
        /*0050*/ 	.word	0xffffffff


	//   ....[3]....
        /*0054*/ 	.word	0xffffffff


	//   ....[4]....
        /*0058*/ 	.word	0xffffffff


	//   ....[5]....
        /*005c*/ 	.word	0xffffffff


	//   ....[6]....
        /*0060*/ 	.word	0xffffffff


	//   ....[7]....
        /*0064*/ 	.word	0xffffffff


	//   ....[8]....
        /*0068*/ 	.word	0xffffffff


	//   ....[9]....
        /*006c*/ 	.word	0xffffffff


	//----- nvinfo : EIATTR_COOP_GROUP_INSTR_OFFSETS
	.align		4
.L_869:
        /*0070*/ 	.byte	0x04, 0x28
        /*0072*/ 	.short	(.L_871 - .L_870)


	//   ....[0]....
.L_870:
        /*0074*/ 	.word	0x00002350


	//   ....[1]....
        /*0078*/ 	.word	0x00002380


	//   ....[2]....
        /*007c*/ 	.word	0x00002420


	//   ....[3]....
        /*0080*/ 	.word	0x00002440


	//   ....[4]....
        /*0084*/ 	.word	0x00002470


	//   ....[5]....
        /*0088*/ 	.word	0x00002490


	//   ....[6]....
        /*008c*/ 	.word	0x000024c0


	//   ....[7]....
        /*0090*/ 	.word	0x000024e0


	//   ....[8]....
        /*0094*/ 	.word	0x00002510


	//   ....[9]....
        /*0098*/ 	.word	0x00002530


	//----- nvinfo : EIATTR_EXIT_INSTR_OFFSETS
	.align		4
.L_871:
        /*009c*/ 	.byte	0x04, 0x1c
        /*009e*/ 	.short	(.L_873 - .L_872)


	//   ....[0]....
.L_872:
        /*00a0*/ 	.word	0x00005a70


	//   ....[1]....
        /*00a4*/ 	.word	0x00005bb0


	//   ....[2]....
        /*00a8*/ 	.word	0x00005e30


	//----- nvinfo : EIATTR_MAX_THREADS
	.align		4
.L_873:
        /*00ac*/ 	.byte	0x04, 0x05
        /*00ae*/ 	.short	(.L_875 - .L_874)
.L_874:
        /*00b0*/ 	.word	0x00000180
        /*00b4*/ 	.word	0x00000001
        /*00b8*/ 	.word	0x00000001


	//----- nvinfo : EIATTR_CRS_STACK_SIZE
	.align		4
.L_875:
        /*00bc*/ 	.byte	0x04, 0x1e
        /*00be*/ 	.short	(.L_877 - .L_876)
.L_876:
        /*00c0*/ 	.word	0x00000000
.L_877:


//--------------------- .nv.info._Z35group_norm_nhwc_bwd_one_pass_kernelI11Fp16IOFp16WLi256ELi48ELi384EEv26Group_norm_nhwc_bwd_params --------------------------
	.section	.nv.info._Z35group_norm_nhwc_bwd_one_pass_kernelI11Fp16IOFp16WLi256ELi48ELi384EEv26Group_norm_nhwc_bwd_params,"",@"SHT_CUDA_INFO"
	.sectionflags	@""
	.align	4


	//----- nvinfo : EIATTR_CUDA_API_VERSION
	.align		4
        /*0000*/ 	.byte	0x04, 0x37
        /*0002*/ 	.short	(.L_879 - .L_878)
.L_878:
        /*0004*/ 	.word	0x00000082


	//----- nvinfo : EIATTR_SW2861232_WAR
	.align		4
.L_879:
        /*0008*/ 	.byte	0x01, 0x35
	.zero		2


	//----- nvinfo : EIATTR_PARAM_CBANK
	.align		4
        /*000c*/ 	.byte	0x04, 0x0a
        /*000e*/ 	.short	(.L_881 - .L_880)
	.align		4
.L_880:
        /*0010*/ 	.word	index@(.nv.constant0._Z35group_norm_nhwc_bwd_one_pass_kernelI11Fp16IOFp16WLi256ELi48ELi384EEv26Group_norm_nhwc_bwd_params)
        /*0014*/ 	.short	0x0160
        /*0016*/ 	.short	0x00b8


	//----- nvinfo : EIATTR_CBANK_PARAM_SIZE
	.align		4
.L_881:
        /*0018*/ 	.byte	0x03, 0x19
        /*001a*/ 	.short	0x00b8


	//----- nvinfo : EIATTR_KPARAM_INFO
	.align		4
        /*001c*/ 	.byte	0x04, 0x17
        /*001e*/ 	.short	(.L_883 - .L_882)
.L_882:
        /*0020*/ 	.word	0x00000000
        /*0024*/ 	.short	0x0000
        /*0026*/ 	.short	0x0000
        /*0028*/ 	.byte	0x00, 0xf0, 0xe1, 0x02


	//----- nvinfo : EIATTR_MAXREG_COUNT
	.align		4
.L_883:
        /*002c*/ 	.byte	0x03, 0x1b
        /*002e*/ 	.short	0x00a8


	//----- nvinfo : EIATTR_NUM_BARRIERS
	.align		4
        /*0030*/ 	.byte	0x02, 0x4c
        /*0032*/ 	.byte	0x01
	.zero		1


	//----- nvinfo : EIATTR_MERCURY_ISA_VERSION
	.align		4
        /*0034*/ 	.byte	0x03, 0x5f
        /*0036*/ 	.short	0x0000


	//----- nvinfo : EIATTR_INT_WARP_WIDE_INSTR_OFFSETS
	.align		4
        /*0038*/ 	.byte	0x04, 0x31
        /*003a*/ 	.short	(.L_885 - .L_884)


	//   ....[0]....
.L_884:
        /*003c*/ 	.word	0x00004df0


	//   ....[1]....
        /*0040*/ 	.word	0x00009140


	//----- nvinfo : EIATTR_COOP_GROUP_MASK_REGIDS
	.align		4
.L_885:
        /*0044*/ 	.byte	0x04, 0x29
        /*0046*/ 	.short	(.L_887 - .L_886)


	//   ....[0]....
.L_886:
        /*0048*/ 	.word	0xffffffff


	//   ....[1]....
        /*004c*/ 	.word	0xffffffff


	//   ....[2]....
        /*0050*/ 	.word	0xffffffff


	//   ....[3]....
        /*0054*/ 	.word	0xffffffff


	//   ....[4]....
        /*0058*/ 	.word	0xffffffff


	//   ....[5]....
        /*005c*/ 	.word	0xffffffff


	//   ....[6]....
        /*0060*/ 	.word	0xffffffff


	//   ....[7]....
        /*0064*/ 	.word	0xffffffff


	//   ....[8]....
        /*0068*/ 	.word	0xffffffff


	//   ....[9]....
        /*006c*/ 	.word	0xffffffff


	//----- nvinfo : EIATTR_COOP_GROUP_INSTR_OFFSETS
	.align		4
.L_887:
        /*0070*/ 	.byte	0x04, 0x28
        /*0072*/ 	.short	(.L_889 - .L_888)


	//   ....[0]....
.L_888:
        /*0074*/ 	.word	0x00004170


	//   ....[1]....
        /*0078*/ 	.word	0x000041a0


	//   ....[2]....
        /*007c*/ 	.word	0x00004280


	//   ....[3]....
        /*0080*/ 	.word	0x000042b0


	//   ....[4]....
        /*0084*/ 	.word	0x00004370


	//   ....[5]....
        /*0088*/ 	.word	0x00004390


	//   ....[6]....
        /*008c*/ 	.word	0x000043c0


	//   ....[7]....
        /*0090*/ 	.word	0x000043e0


	//   ....[8]....
        /*0094*/ 	.word	0x00004410


	//   ....[9]....
        /*0098*/ 	.word	0x00004430


	//----- nvinfo : EIATTR_EXIT_INSTR_OFFSETS
	.align		4
.L_889:
        /*009c*/ 	.byte	0x04, 0x1c
        /*009e*/ 	.short	(.L_891 - .L_890)


	//   ....[0]....
.L_890:
        /*00a0*/ 	.word	0x00009210


	//   ....[1]....
        /*00a4*/ 	.word	0x00009350


	//   ....[2]....
        /*00a8*/ 	.word	0x000095d0


	//----- nvinfo : EIATTR_MAX_THREADS
	.align		4
.L_891:
        /*00ac*/ 	.byte	0x04, 0x05
        /*00ae*/ 	.short	(.L_893 - .L_892)
.L_892:
        /*00b0*/ 	.word	0x00000180
        /*00b4*/ 	.word	0x00000001
        /*00b8*/ 	.word	0x00000001


	//----- nvinfo : EIATTR_CRS_STACK_SIZE
	.align		4
.L_893:
        /*00bc*/ 	.byte	0x04, 0x1e
        /*00be*/ 	.short	(.L_895 - .L_894)
.L_894:
        /*00c0*/ 	.word	0x00000000
.L_895:


//--------------------- .nv.info._Z35group_norm_nhwc_bwd_one_pass_kernelI11Fp16IOFp16WLi512ELi48ELi384EEv26Group_norm_nhwc_bwd_params --------------------------
	.section	.nv.info._Z35group_norm_nhwc_bwd_one_pass_kernelI11Fp16IOFp16WLi512ELi48ELi384EEv26Group_norm_nhwc_bwd_params,"",@"SHT_CUDA_INFO"
	.sectionflags	@""
	.align	4


	//----- nvinfo : EIATTR_CUDA_API_VERSION
	.align		4
        /*0000*/ 	.byte	0x04, 0x37
        /*0002*/ 	.short	(.L_897 - .L_896)
.L_896:
        /*0004*/ 	.word	0x00000082


	//----- nvinfo : EIATTR_SW2861232_WAR
	.align		4
.L_897:
        /*0008*/ 	.byte	0x01, 0x35
	.zero		2


	//----- nvinfo : EIATTR_PARAM_CBANK
	.align		4
        /*000c*/ 	.byte	0x04, 0x0a
        /*000e*/ 	.short	(.L_899 - .L_898)
	.align		4
.L_898:
        /*0010*/ 	.word	index@(.nv.constant0._Z35group_norm_nhwc_bwd_one_pass_kernelI11Fp16IOFp16WLi512ELi48ELi384EEv26Group_norm_nhwc_bwd_params)
        /*0014*/ 	.short	0x0160
        /*0016*/ 	.short	0x00b8


	//----- nvinfo : EIATTR_CBANK_PARAM_SIZE
	.align		4
.L_899:
        /*0018*/ 	.byte	0x03, 0x19
        /*001a*/ 	.short	0x00b8


	//----- nvinfo : EIATTR_KPARAM_INFO
	.align		4
        /*001c*/ 	.byte	0x04, 0x17
        /*001e*/ 	.short	(.L_901 - .L_900)
.L_900:
        /*0020*/ 	.word	0x00000000
        /*0024*/ 	.short	0x0000
        /*0026*/ 	.short	0x0000
        /*0028*/ 	.byte	0x00, 0xf0, 0xe1, 0x02


	//----- nvinfo : EIATTR_MAXREG_COUNT
	.align		4
.L_901:
        /*002c*/ 	.byte	0x03, 0x1b
        /*002e*/ 	.short	0x00a8


	//----- nvinfo : EIATTR_NUM_BARRIERS
	.align		4
        /*0030*/ 	.byte	0x02, 0x4c
        /*0032*/ 	.byte	0x01
	.zero		1


	//----- nvinfo : EIATTR_MERCURY_ISA_VERSION
	.align		4
        /*0034*/ 	.byte	0x03, 0x5f
        /*0036*/ 	.short	0x0000


	//----- nvinfo : EIATTR_INT_WARP_WIDE_INSTR_OFFSETS
	.align		4
        /*0038*/ 	.byte	0x04, 0x31
        /*003a*/ 	.short	(.L_903 - .L_902)


	//   ....[0]....
.L_902:
        /*003c*/ 	.word	0x00008b10


	//   ....[1]....
        /*0040*/ 	.word	0x0000ff50


	//----- nvinfo : EIATTR_COOP_GROUP_MASK_REGIDS
	.align		4
.L_903:
        /*0044*/ 	.byte	0x04, 0x29
        /*0046*/ 	.short	(.L_905 - .L_904)


	//   ....[0]....
.L_904:
        /*0048*/ 	.word	0xffffffff


	//   ....[1]....
        /*004c*/ 	.word	0xffffffff


	//   ....[2]....
        /*0050*/ 	.word	0xffffffff


	//   ....[3]....
        /*0054*/ 	.word	0xffffffff


	//   ....[4]....
        /*0058*/ 	.word	0xffffffff


	//   ....[5]....
        /*005c*/ 	.word	0xffffffff


	//   ....[6]....
        /*0060*/ 	.word	0xffffffff


	//   ....[7]....
        /*0064*/ 	.word	0xffffffff


	//   ....[8]....
        /*0068*/ 	.word	0xffffffff


	//   ....[9]....
        /*006c*/ 	.word	0xffffffff


	//----- nvinfo : EIATTR_COOP_GROUP_INSTR_OFFSETS
	.align		4
.L_905:
        /*0070*/ 	.byte	0x04, 0x28
        /*0072*/ 	.short	(.L_907 - .L_906)


	//   ....[0]....
.L_906:
        /*0074*/ 	.word	0x00007f40


	//   ....[1]....
        /*0078*/ 	.word	0x00007f70


	//   ....[2]....
        /*007c*/ 	.word	0x00008030


	//   ....[3]....
        /*0080*/ 	.word	0x00008050


	//   ....[4]....
        /*0084*/ 	.word	0x00008080


	//   ....[5]....
        /*0088*/ 	.word	0x000080a0


	//   ....[6]....
        /*008c*/ 	.word	0x000080d0


	//   ....[7]....
        /*0090*/ 	.word	0x000080f0


	//   ....[8]....
        /*0094*/ 	.word	0x00008120


	//   ....[9]....
        /*0098*/ 	.word	0x00008140


	//----- nvinfo : EIATTR_EXIT_INSTR_OFFSETS
	.align		4
.L_907:
        /*009c*/ 	.byte	0x04, 0x1c
        /*009e*/ 	.short	(.L_909 - .L_908)


	//   ....[0]....
.L_908:
        /*00a0*/ 	.word	0x00010020


	//   ....[1]....
        /*00a4*/ 	.word	0x00010160


	//   ....[2]....
        /*00a8*/ 	.word	0x000103e0


	//----- nvinfo : EIATTR_MAX_THREADS
	.align		4
.L_909:
        /*00ac*/ 	.byte	0x04, 0x05
        /*00ae*/ 	.short	(.L_911 - .L_910)
.L_910:
        /*00b0*/ 	.word	0x00000180
        /*00b4*/ 	.word	0x00000001
        /*00b8*/ 	.word	0x00000001


	//----- nvinfo : EIATTR_CRS_STACK_SIZE
	.align		4
.L_911:
        /*00bc*/ 	.byte	0x04, 0x1e
        /*00be*/ 	.short	(.L_913 - .L_912)
.L_912:
        /*00c0*/ 	.word	0x00000000
.L_913:


//--------------------- .nv.info._Z35group_norm_nhwc_bwd_one_pass_kernelI11Fp32IOFp32WLi64ELi48ELi384EEv26Group_norm_nhwc_bwd_params --------------------------
	.section	.nv.info._Z35group_norm_nhwc_bwd_one_pass_kernelI11Fp32IOFp32WLi64ELi48ELi384EEv26Group_norm_nhwc_bwd_params,"",@"SHT_CUDA_INFO"
	.sectionflags	@""
	.align	4


	//----- nvinfo : EIATTR_CUDA_API_VERSION
	.align		4
        /*0000*/ 	.byte	0x04, 0x37
        /*0002*/ 	.short	(.L_915 - .L_914)
.L_914:
        /*0004*/ 	.word	0x00000082


	//----- nvinfo : EIATTR_SW2861232_WAR
	.align		4
.L_915:
        /*0008*/ 	.byte	0x01, 0x35
	.zero		2


	//----- nvinfo : EIATTR_PARAM_CBANK
	.align		4
        /*000c*/ 	.byte	0x04, 0x0a
        /*000e*/ 	.short	(.L_917 - .L_916)
	.align		4
.L_916:
        /*0010*/ 	.word	index@(.nv.constant0._Z35group_norm_nhwc_bwd_one_pass_kernelI11Fp32IOFp32WLi64ELi48ELi384EEv26Group_norm_nhwc_bwd_params)
        /*0014*/ 	.short	0x0160
        /*0016*/ 	.short	0x00b8


	//----- nvinfo : EIATTR_CBANK_PARAM_SIZE
	.align		4
.L_917:
        /*0018*/ 	.byte	0x03, 0x19
        /*001a*/ 	.short	0x00b8


	//----- nvinfo : EIATTR_KPARAM_INFO
	.align		4
        /*001c*/ 	.byte	0x04, 0x17
        /*001e*/ 	.short	(.L_919 - .L_918)
.L_918:
        /*0020*/ 	.word	0x00000000
        /*0024*/ 	.short	0x0000
        /*0026*/ 	.short	0x0000
        /*0028*/ 	.byte	0x00, 0xf0, 0xe1, 0x02


	//----- nvinfo : EIATTR_MAXREG_COUNT
	.align		4
.L_919:
        /*002c*/ 	.byte	0x03, 0x1b
        /*002e*/ 	.short	0x00a8


	//----- nvinfo : EIATTR_NUM_BARRIERS
	.align		4
        /*0030*/ 	.byte	0x02, 0x4c
        /*0032*/ 	.byte	0x01
	.zero		1


	//----- nvinfo : EIATTR_MERCURY_ISA_VERSION
	.align		4
        /*0034*/ 	.byte	0x03, 0x5f
        /*0036*/ 	.short	0x0000


	//----- nvinfo : EIATTR_INT_WARP_WIDE_INSTR_OFFSETS
	.align		4
        /*0038*/ 	.byte	0x04, 0x31
        /*003a*/ 	.short	(.L_921 - .L_920)


	//   ....[0]....
.L_920:
        /*003c*/ 	.word	0x00002010


	//   ....[1]....
        /*0040*/ 	.word	0x00003cb0


	//----- nvinfo : EIATTR_COOP_GROUP_MASK_REGIDS
	.align		4
.L_921:
        /*0044*/ 	.byte	0x04, 0x29
        /*0046*/ 	.short	(.L_923 - .L_922)


	//   ....[0]....
.L_922:
        /*0048*/ 	.word	0xffffffff


	//   ....[1]....
        /*004c*/ 	.word	0xffffffff


	//   ....[2]....
        /*0050*/ 	.word	0xffffffff


	//   ....[3]....
        /*0054*/ 	.word	0xffffffff


	//   ....[4]....
        /*0058*/ 	.word	0xffffffff


	//   ....[5]....
        /*005c*/ 	.word	0xffffffff


	//   ....[6]....
        /*0060*/ 	.word	0xffffffff


	//   ....[7]....
        /*0064*/ 	.word	0xffffffff


	//   ....[8]....
        /*0068*/ 	.word	0xffffffff


	//   ....[9]....
        /*006c*/ 	.word	0xffffffff


	//----- nvinfo : EIATTR_COOP_GROUP_INSTR_OFFSETS
	.align		4
.L_923:
        /*0070*/ 	.byte	0x04, 0x28
        /*0072*/ 	.short	(.L_925 - .L_924)


	//   ....[0]....
.L_924:
        /*0074*/ 	.word	0x000014b0


	//   ....[1]....
        /*0078*/ 	.word	0x000014e0


	//   ....[2]....
        /*007c*/ 	.word	0x00001560


	//   ....[3]....
        /*0080*/ 	.word	0x00001580


	//   ....[4]....
        /*0084*/ 	.word	0x000015b0


	//   ....[5]....
        /*0088*/ 	.word	0x000015d0


	//   ....[6]....
        /*008c*/ 	.word	0x00001600


	//   ....[7]....
        /*0090*/ 	.word	0x00001620


	//   ....[8]....
        /*0094*/ 	.word	0x00001650


	//   ....[9]....
        /*0098*/ 	.word	0x00001670


	//----- nvinfo : EIATTR_EXIT_INSTR_OFFSETS
	.align		4
.L_925:
        /*009c*/ 	.byte	0x04, 0x1c
        /*009e*/ 	.short	(.L_927 - .L_926)


	//   ....[0]....
.L_926:
        /*00a0*/ 	.word	0x00003d80


	//   ....[1]....
        /*00a4*/ 	.word	0x00003ec0


	//   ....[2]....
        /*00a8*/ 	.word	0x00004110


	//----- nvinfo : EIATTR_MAX_THREADS
	.align		4
.L_927:
        /*00ac*/ 	.byte	0x04, 0x05
        /*00ae*/ 	.short	(.L_929 - .L_928)
.L_928:
        /*00b0*/ 	.word	0x00000180
        /*00b4*/ 	.word	0x00000001
        /*00b8*/ 	.word	0x00000001


	//----- nvinfo : EIATTR_CRS_STACK_SIZE
	.align		4
.L_929:
        /*00bc*/ 	.byte	0x04, 0x1e
        /*00be*/ 	.short	(.L_931 - .L_930)
.L_930:
        /*00c0*/ 	.word	0x00000000
.L_931:


//--------------------- .nv.info._Z35group_norm_nhwc_bwd_one_pass_kernelI11Fp32IOFp32WLi128ELi48ELi384EEv26Group_norm_nhwc_bwd_params --------------------------
	.section	.nv.info._Z35group_norm_nhwc_bwd_one_pass_kernelI11Fp32IOFp32WLi128ELi48ELi384EEv26Group_norm_nhwc_bwd_params,"",@"SHT_CUDA_INFO"
	.sectionflags	@""
	.align	4


	//----- nvinfo : EIATTR_CUDA_API_VERSION
	.align		4
        /*0000*/ 	.byte	0x04, 0x37
        /*0002*/ 	.short	(.L_933 - .L_932)
.L_932:
        /*0004*/ 	.word	0x00000082


	//----- nvinfo : EIATTR_SW2861232_WAR
	.align		4
.L_933:
        /*0008*/ 	.byte	0x01, 0x35
	.zero		2


	//----- nvinfo : EIATTR_PARAM_CBANK
	.align		4
        /*000c*/ 	.byte	0x04, 0x0a
        /*000e*/ 	.short	(.L_935 - .L_934)
	.align		4
.L_934:
        /*0010*/ 	.word	index@(.nv.constant0._Z35group_norm_nhwc_bwd_one_pass_kernelI11Fp32IOFp32WLi128ELi48ELi384EEv26Group_norm_nhwc_bwd_params)
        /*0014*/ 	.short	0x0160
        /*0016*/ 	.short	0x00b8


	//----- nvinfo : EIATTR_CBANK_PARAM_SIZE
	.align		4
.L_935:
        /*0018*/ 	.byte	0x03, 0x19
        /*001a*/ 	.short	0x00b8


	//----- nvinfo : EIATTR_KPARAM_INFO
	.align		4
        /*001c*/ 	.byte	0x04, 0x17
        /*001e*/ 	.short	(.L_937 - .L_936)
.L_936:
        /*0020*/ 	.word	0x00000000
        /*0024*/ 	.short	0x0000
        /*0026*/ 	.short	0x0000
        /*0028*/ 	.byte	0x00, 0xf0, 0xe1, 0x02


	//----- nvinfo : EIATTR_MAXREG_COUNT
	.align		4
.L_937:
        /*002c*/ 	.byte	0x03, 0x1b
        /*002e*/ 	.short	0x00a8


	//----- nvinfo : EIATTR_NUM_BARRIERS
	.align		4
        /*0030*/ 	.byte	0x02, 0x4c
        /*0032*/ 	.byte	0x01
	.zero		1


	//----- nvinfo : EIATTR_MERCURY_ISA_VERSION
	.align		4
        /*0034*/ 	.byte	0x03, 0x5f
        /*0036*/ 	.short	0x0000


	//----- nvinfo : EIATTR_INT_WARP_WIDE_INSTR_OFFSETS
	.align		4
        /*0038*/ 	.byte	0x04, 0x31
        /*003a*/ 	.short	(.L_939 - .L_938)


	//   ....[0]....
.L_938:
        /*003c*/ 	.word	0x00002f00


	//   ....[1]....
        /*0040*/ 	.word	0x00005620


	//----- nvinfo : EIATTR_COOP_GROUP_MASK_REGIDS
	.align		4
.L_939:
        /*0044*/ 	.byte	0x04, 0x29
        /*0046*/ 	.short	(.L_941 - .L_940)


	//   ....[0]....
.L_940:
        /*0048*/ 	.word	0xffffffff


	//   ....[1]....
        /*004c*/ 	.word	0xffffffff


	//   ....[2]....
        /*0050*/ 	.word	0xffffffff


	//   ....[3]....
        /*0054*/ 	.word	0xffffffff


	//   ....[4]....
        /*0058*/ 	.word	0xffffffff


	//   ....[5]....
        /*005c*/ 	.word	0xffffffff


	//   ....[6]....
        /*0060*/ 	.word	0xffffffff


	//   ....[7]....
        /*0064*/ 	.word	0xffffffff


	//   ....[8]....
        /*0068*/ 	.word	0xffffffff


	//   ....[9]....
        /*006c*/ 	.word	0xffffffff


	//----- nvinfo : EIATTR_COOP_GROUP_INSTR_OFFSETS
	.align		4
.L_941:
        /*0070*/ 	.byte	0x04, 0x28
        /*0072*/ 	.short	(.L_943 - .L_942)


	//   ....[0]....
.L_942:
        /*0074*/ 	.word	0x00002360


	//   ....[1]....
        /*0078*/ 	.word	0x00002370


	//   ....[2]....
        /*007c*/ 	.word	0x000023a0


	//   ....[3]....
        /*0080*/ 	.word	0x000023c0


	//   ....[4]....
        /*0084*/ 	.word	0x000023f0


	//   ....[5]....
        /*0088*/ 	.word	0x00002410


	//   ....[6]....
        /*008c*/ 	.word	0x00002440


	//   ....[7]....
        /*0090*/ 	.word	0x00002460


	//   ....[8]....
        /*0094*/ 	.word	0x00002490


	//   ....[9]....
        /*0098*/ 	.word	0x000024b0


	//----- nvinfo : EIATTR_EXIT_INSTR_OFFSETS
	.align		4
.L_943:
        /*009c*/ 	.byte	0x04, 0x1c
        /*009e*/ 	.short	(.L_945 - .L_944)


	//   ....[0]....
.L_944:
        /*00a0*/ 	.word	0x00005690


	//   ....[1]....
        /*00a4*/ 	.word	0x000057d0


	//   ....[2]....
        /*00a8*/ 	.word	0x00005a20


	//----- nvinfo : EIATTR_MAX_THREADS
	.align		4
.L_945:
        /*00ac*/ 	.byte	0x04, 0x05
        /*00ae*/ 	.short	(.L_947 - .L_946)
.L_946:
        /*00b0*/ 	.word	0x00000180
        /*00b4*/ 	.word	0x00000001
        /*00b8*/ 	.word	0x00000001


	//----- nvinfo : EIATTR_CRS_STACK_SIZE
	.align		4
.L_947:
        /*00bc*/ 	.byte	0x04, 0x1e
        /*00be*/ 	.short	(.L_949 - .L_948)
.L_948:
        /*00c0*/ 	.word	0x00000000
.L_949:


//--------------------- .nv.info._Z35group_norm_nhwc_bwd_one_pass_kernelI11Fp32IOFp32WLi256ELi48ELi384EEv26Group_norm_nhwc_bwd_params --------------------------
	.section	.nv.info._Z35group_norm_nhwc_bwd_one_pass_kernelI11Fp32IOFp32WLi256ELi48ELi384EEv26Group_norm_nhwc_bwd_params,"",@"SHT_CUDA_INFO"
	.sectionflags	@""
	.align	4


	//----- nvinfo : EIATTR_CUDA_API_VERSION
	.align		4
        /*0000*/ 	.byte	0x04, 0x37
        /*0002*/ 	.short	(.L_951 - .L_950)
.L_950:
        /*0004*/ 	.word	0x00000082


	//----- nvinfo : EIATTR_SW2861232_WAR
	.align		4
.L_951:
        /*0008*/ 	.byte	0x01, 0x35
	.zero		2


	//----- nvinfo : EIATTR_PARAM_CBANK
	.align		4
        /*000c*/ 	.byte	0x04, 0x0a
        /*000e*/ 	.short	(.L_953 - .L_952)
	.align		4
.L_952:
        /*0010*/ 	.word	index@(.nv.constant0._Z35group_norm_nhwc_bwd_one_pass_kernelI11Fp32IOFp32WLi256ELi48ELi384EEv26Group_norm_nhwc_bwd_params)
        /*0014*/ 	.short	0x0160
        /*0016*/ 	.short	0x00b8


	//----- nvinfo : EIATTR_CBANK_PARAM_SIZE
	.align		4
.L_953:
        /*0018*/ 	.byte	0x03, 0x19
        /*001a*/ 	.short	0x00b8


	//----- nvinfo : EIATTR_KPARAM_INFO
	.align		4
        /*001c*/ 	.byte	0x04, 0x17
        /*001e*/ 	.short	(.L_955 - .L_954)
.L_954:
        /*0020*/ 	.word	0x00000000
        /*0024*/ 	.short	0x0000
        /*0026*/ 	.short	0x0000
        /*0028*/ 	.byte	0x00, 0xf0, 0xe1, 0x02


	//----- nvinfo : EIATTR_MAXREG_COUNT
	.align		4
.L_955:
        /*002c*/ 	.byte	0x03, 0x1b
        /*002e*/ 	.short	0x00a8


	//----- nvinfo : EIATTR_NUM_BARRIERS
	.align		4
        /*0030*/ 	.byte	0x02, 0x4c
        /*0032*/ 	.byte	0x01
	.zero		1


	//----- nvinfo : EIATTR_MERCURY_ISA_VERSION
	.align		4
        /*0034*/ 	.byte	0x03, 0x5f
        /*0036*/ 	.short	0x0000


	//----- nvinfo : EIATTR_INT_WARP_WIDE_INSTR_OFFSETS
	.align		4
        /*0038*/ 	.byte	0x04, 0x31
        /*003a*/ 	.short	(.L_957 - .L_956)


	//   ....[0]....
.L_956:
        /*003c*/ 	.word	0x00004c60


	//   ....[1]....
        /*0040*/ 	.word	0x000086e0


	//----- nvinfo : EIATTR_COOP_GROUP_MASK_REGIDS
	.align		4
.L_957:
        /*0044*/ 	.byte	0x04, 0x29
        /*0046*/ 	.short	(.L_959 - .L_958)


	//   ....[0]....
.L_958:
        /*0048*/ 	.word	0xffffffff


	//   ....[1]....
        /*004c*/ 	.word	0xffffffff


	//   ....[2]....
        /*0050*/ 	.word	0xffffffff


	//   ....[3]....
        /*0054*/ 	.word	0xffffffff


	//   ....[4]....
        /*0058*/ 	.word	0xffffffff


	//   ....[5]....
        /*005c*/ 	.word	0xffffffff


	//   ....[6]....
        /*0060*/ 	.word	0xffffffff


	//   ....[7]....
        /*0064*/ 	.word	0xffffffff


	//   ....[8]....
        /*0068*/ 	.word	0xffffffff


	//   ....[9]....
        /*006c*/ 	.word	0xffffffff


	//----- nvinfo : EIATTR_COOP_GROUP_INSTR_OFFSETS
	.align		4
.L_959:
        /*0070*/ 	.byte	0x04, 0x28
        /*0072*/ 	.short	(.L_961 - .L_960)


	//   ....[0]....
.L_960:
        /*0074*/ 	.word	0x00003d90


	//   ....[1]....
        /*0078*/ 	.word	0x00003db0


	//   ....[2]....
        /*007c*/ 	.word	0x00003e40


	//   ....[3]....
        /*0080*/ 	.word	0x00003e70


	//   ....[4]....
        /*0084*/ 	.word	0x00003f00


	//   ....[5]....
        /*0088*/ 	.word	0x00003f20


	//   ....[6]....
        /*008c*/ 	.word	0x00003f50


	//   ....[7]....
        /*0090*/ 	.word	0x00003f70


	//   ....[8]....
        /*0094*/ 	.word	0x00003fa0


	//   ....[9]....
        /*0098*/ 	.word	0x00003fc0


	//----- nvinfo : EIATTR_EXIT_INSTR_OFFSETS
	.align		4
.L_961:
        /*009c*/ 	.byte	0x04, 0x1c
        /*009e*/ 	.short	(.L_963 - .L_962)


	//   ....[0]....
.L_962:
        /*00a0*/ 	.word	0x00008750


	//   ....[1]....
        /*00a4*/ 	.word	0x00008890


	//   ....[2]....
        /*00a8*/ 	.word	0x00008ae0


	//----- nvinfo : EIATTR_MAX_THREADS
	.align		4
.L_963:
        /*00ac*/ 	.byte	0x04, 0x05
        /*00ae*/ 	.short	(.L_965 - .L_964)
.L_964:
        /*00b0*/ 	.word	0x00000180
        /*00b4*/ 	.word	0x00000001
        /*00b8*/ 	.word	0x00000001


	//----- nvinfo : EIATTR_CRS_STACK_SIZE
	.align		4
.L_965:
        /*00bc*/ 	.byte	0x04, 0x1e
        /*00be*/ 	.short	(.L_967 - .L_966)
.L_966:
        /*00c0*/ 	.word	0x00000000
.L_967:


//--------------------- .nv.info._Z35group_norm_nhwc_bwd_one_pass_kernelI11Fp32IOFp32WLi512ELi48ELi384EEv26Group_norm_nhwc_bwd_params --------------------------
	.section	.nv.info._Z35group_norm_nhwc_bwd_one_pass_kernelI11Fp32IOFp32WLi512ELi48ELi384EEv26Group_norm_nhwc_bwd_params,"",@"SHT_CUDA_INFO"
	.sectionflags	@""
	.align	4


	//----- nvinfo : EIATTR_CUDA_API_VERSION
	.align		4
        /*0000*/ 	.byte	0x04, 0x37
        /*0002*/ 	.short	(.L_969 - .L_968)
.L_968:
        /*0004*/ 	.word	0x00000082


	//----- nvinfo : EIATTR_SW2861232_WAR
	.align		4
.L_969:
        /*0008*/ 	.byte	0x01, 0x35
	.zero		2


	//----- nvinfo : EIATTR_PARAM_CBANK
	.align		4
        /*000c*/ 	.byte	0x04, 0x0a
        /*000e*/ 	.short	(.L_971 - .L_970)
	.align		4
.L_970:
        /*0010*/ 	.word	index@(.nv.constant0._Z35group_norm_nhwc_bwd_one_pass_kernelI11Fp32IOFp32WLi512ELi48ELi384EEv26Group_norm_nhwc_bwd_params)
        /*0014*/ 	.short	0x0160
        /*0016*/ 	.short	0x00b8


	//----- nvinfo : EIATTR_CBANK_PARAM_SIZE
	.align		4
.L_971:
        /*0018*/ 	.byte	0x03, 0x19
        /*001a*/ 	.short	0x00b8


	//----- nvinfo : EIATTR_KPARAM_INFO
	.align		4
        /*001c*/ 	.byte	0x04, 0x17
        /*001e*/ 	.short	(.L_973 - .L_972)
.L_972:
        /*0020*/ 	.word	0x00000000
        /*0024*/ 	.short	0x0000
        /*0026*/ 	.short	0x0000
        /*0028*/ 	.byte	0x00, 0xf0, 0xe1, 0x02


	//----- nvinfo : EIATTR_MAXREG_COUNT
	.align		4
.L_973:
        /*002c*/ 	.byte	0x03, 0x1b
        /*002e*/ 	.short	0x00a8


	//----- nvinfo : EIATTR_NUM_BARRIERS
	.align		4
        /*0030*/ 	.byte	0x02, 0x4c
        /*0032*/ 	.byte	0x01
	.zero		1


	//----- nvinfo : EIATTR_ANNOTATIONS
	.align		4
        /*0034*/ 	.byte	0x04, 0x55
        /*0036*/ 	.short	(.L_975 - .L_974)


	//   ....[0]....
.L_974:
        /*0038*/ 	.word	0x00000001
        /*003c*/ 	.byte	0xa0, 0x01, 0x00, 0x00, 0x01, 0x00, 0x00, 0x00, 0x90, 0x77, 0x00, 0x00


	//----- nvinfo : EIATTR_MERCURY_ISA_VERSION
	.align		4
.L_975:
        /*0048*/ 	.byte	0x03, 0x5f
        /*004a*/ 	.short	0x0000


	//----- nvinfo : EIATTR_INT_WARP_WIDE_INSTR_OFFSETS
	.align		4
        /*004c*/ 	.byte	0x04, 0x31
        /*004e*/ 	.short	(.L_977 - .L_976)


	//   ....[0]....
.L_976:
        /*0050*/ 	.word	0x000084d0


	//   ....[1]....
        /*0054*/ 	.word	0x00009be0


	//   ....[2]....
        /*0058*/ 	.word	0x0000f680


	//----- nvinfo : EIATTR_COOP_GROUP_MASK_REGIDS
	.align		4
.L_977:
        /*005c*/ 	.byte	0x04, 0x29
        /*005e*/ 	.short	(.L_979 - .L_978)


	//   ....[0]....
.L_978:
        /*0060*/ 	.word	0xffffffff


	//   ....[1]....
        /*0064*/ 	.word	0xffffffff


	//   ....[2]....
        /*0068*/ 	.word	0xffffffff


	//   ....[3]....
        /*006c*/ 	.word	0xffffffff


	//   ....[4]....
        /*0070*/ 	.word	0xffffffff


	//   ....[5]....
        /*0074*/ 	.word	0xffffffff


	//   ....[6]....
        /*0078*/ 	.word	0xffffffff


	//   ....[7]....
        /*007c*/ 	.word	0xffffffff


	//   ....[8]....
        /*0080*/ 	.word	0xffffffff


	//   ....[9]....
        /*0084*/ 	.word	0xffffffff


	//----- nvinfo : EIATTR_COOP_GROUP_INSTR_OFFSETS
	.align		4
.L_979:
        /*0088*/ 	.byte	0x04, 0x28
        /*008a*/ 	.short	(.L_981 - .L_980)


	//   ....[0]....
.L_980:
        /*008c*/ 	.word	0x000077f0


	//   ....[1]....
        /*0090*/ 	.word	0x00007800


	//   ....[2]....
        /*0094*/ 	.word	0x00007840


	//   ....[3]....
        /*0098*/ 	.word	0x00007860


	//   ....[4]....
        /*009c*/ 	.word	0x00007890


	//   ....[5]....
        /*00a0*/ 	.word	0x000078b0


	//   ....[6]....
        /*00a4*/ 	.word	0x000078e0


	//   ....[7]....
        /*00a8*/ 	.word	0x00007900


	//   ....[8]....
        /*00ac*/ 	.word	0x00007960


	//   ....[9]....
        /*00b0*/ 	.word	0x00007970


	//----- nvinfo : EIATTR_EXIT_INSTR_OFFSETS
	.align		4
.L_981:
        /*00b4*/ 	.byte	0x04, 0x1c
        /*00b6*/ 	.short	(.L_983 - .L_982)


	//   ....[0]....
.L_982:
        /*00b8*/ 	.word	0x0000f750


	//   ....[1]....
        /*00bc*/ 	.word	0x0000f890


	//   ....[2]....
        /*00c0*/ 	.word	0x0000fae0


	//----- nvinfo : EIATTR_MAX_THREADS
	.align		4
.L_983:
        /*00c4*/ 	.byte	0x04, 0x05
        /*00c6*/ 	.short	(.L_985 - .L_984)
.L_984:
        /*00c8*/ 	.word	0x00000180
        /*00cc*/ 	.word	0x00000001
        /*00d0*/ 	.word	0x00000001


	//----- nvinfo : EIATTR_CRS_STACK_SIZE
	.align		4
.L_985:
        /*00d4*/ 	.byte	0x04, 0x1e
        /*00d6*/ 	.short	(.L_987 - .L_986)
.L_986:
        /*00d8*/ 	.word	0x00000000
.L_987:


//--------------------- .nv.info._Z35group_norm_nhwc_bwd_one_pass_kernelI11Fp32IOBf16WLi64ELi48ELi384EEv26Group_norm_nhwc_bwd_params --------------------------
	.section	.nv.info._Z35group_norm_nhwc_bwd_one_pass_kernelI11Fp32IOBf16WLi64ELi48ELi384EEv26Group_norm_nhwc_bwd_params,"",@"SHT_CUDA_INFO"
	.sectionflags	@""
	.align	4


	//----- nvinfo : EIATTR_CUDA_API_VERSION
	.align		4
        /*0000*/ 	.byte	0x04, 0x37
        /*0002*/ 	.short	(.L_989 - .L_988)
.L_988:
        /*0004*/ 	.word	0x00000082


	//----- nvinfo : EIATTR_SW2861232_WAR
	.align		4
.L_989:
        /*0008*/ 	.byte	0x01, 0x35
	.zero		2


	//----- nvinfo : EIATTR_PARAM_CBANK
	.align		4
        /*000c*/ 	.byte	0x04, 0x0a
        /*000e*/ 	.short	(.L_991 - .L_990)
	.align		4
.L_990:
        /*0010*/ 	.word	index@(.nv.constant0._Z35group_norm_nhwc_bwd_one_pass_kernelI11Fp32IOBf16WLi64ELi48ELi384EEv26Group_norm_nhwc_bwd_params)
        /*0014*/ 	.short	0x0160
        /*0016*/ 	.short	0x00b8


	//----- nvinfo : EIATTR_CBANK_PARAM_SIZE
	.align		4
.L_991:
        /*0018*/ 	.byte	0x03, 0x19
        /*001a*/ 	.short	0x00b8


	//----- nvinfo : EIATTR_KPARAM_INFO
	.align		4
        /*001c*/ 	.byte	0x04, 0x17
        /*001e*/ 	.short	(.L_993 - .L_992)
.L_992:
        /*0020*/ 	.word	0x00000000
        /*0024*/ 	.short	0x0000
        /*0026*/ 	.short	0x0000
        /*0028*/ 	.byte	0x00, 0xf0, 0xe1, 0x02


	//----- nvinfo : EIATTR_MAXREG_COUNT
	.align		4
.L_993:
        /*002c*/ 	.byte	0x03, 0x1b
        /*002e*/ 	.short	0x00a8


	//----- nvinfo : EIATTR_NUM_BARRIERS
	.align		4
        /*0030*/ 	.byte	0x02, 0x4c
        /*0032*/ 	.byte	0x01
	.zero		1


	//----- nvinfo : EIATTR_MERCURY_ISA_VERSION
	.align		4
        /*0034*/ 	.byte	0x03, 0x5f
        /*0036*/ 	.short	0x0000


	//----- nvinfo : EIATTR_INT_WARP_WIDE_INSTR_OFFSETS
	.align		4
        /*0038*/ 	.byte	0x04, 0x31
        /*003a*/ 	.short	(.L_995 - .L_994)


	//   ....[0]....
.L_994:
        /*003c*/ 	.word	0x00002050


	//   ....[1]....
        /*0040*/ 	.word	0x00003ce0


	//----- nvinfo : EIATTR_COOP_GROUP_MASK_REGIDS
	.align		4
.L_995:
        /*0044*/ 	.byte	0x04, 0x29
        /*0046*/ 	.short	(.L_997 - .L_996)


	//   ....[0]....
.L_996:
        /*0048*/ 	.word	0xffffffff


	//   ....[1]....
        /*004c*/ 	.word	0xffffffff


	//   ....[2]....
        /*0050*/ 	.word	0xffffffff


	//   ....[3]....
        /*0054*/ 	.word	0xffffffff


	//   ....[4]....
        /*0058*/ 	.word	0xffffffff


	//   ....[5]....
        /*005c*/ 	.word	0xffffffff


	//   ....[6]....
        /*0060*/ 	.word	0xffffffff


	//   ....[7]....
        /*0064*/ 	.word	0xffffffff


	//   ....[8]....
        /*0068*/ 	.word	0xffffffff


	//   ....[9]....
        /*006c*/ 	.word	0xffffffff


	//----- nvinfo : EIATTR_COOP_GROUP_INSTR_OFFSETS
	.align		4
.L_997:
        /*0070*/ 	.byte	0x04, 0x28
        /*0072*/ 	.short	(.L_999 - .L_998)


	//   ....[0]....
.L_998:
        /*0074*/ 	.word	0x000014c0


	//   ....[1]....
        /*0078*/ 	.word	0x000014f0


	//   ....[2]....
        /*007c*/ 	.word	0x00001560


	//   ....[3]....
        /*0080*/ 	.word	0x00001570


	//   ....[4]....
        /*0084*/ 	.word	0x000015a0


	//   ....[5]....
        /*0088*/ 	.word	0x000015c0


	//   ....[6]....
        /*008c*/ 	.word	0x000015f0


	//   ....[7]....
        /*0090*/ 	.word	0x00001610


	//   ....[8]....
        /*0094*/ 	.word	0x00001640


	//   ....[9]....
        /*0098*/ 	.word	0x00001680


	//----- nvinfo : EIATTR_EXIT_INSTR_OFFSETS
	.align		4
.L_999:
        /*009c*/ 	.byte	0x04, 0x1c
        /*009e*/ 	.short	(.L_1001 - .L_1000)


	//   ....[0]....
.L_1000:
        /*00a0*/ 	.word	0x00003db0


	//   ....[1]....
        /*00a4*/ 	.word	0x00003ef0


	//   ....[2]....
        /*00a8*/ 	.word	0x00004170


	//----- nvinfo : EIATTR_MAX_THREADS
	.align		4
.L_1001:
        /*00ac*/ 	.byte	0x04, 0x05
        /*00ae*/ 	.short	(.L_1003 - .L_1002)
.L_1002:
        /*00b0*/ 	.word	0x00000180
        /*00b4*/ 	.word	0x00000001
        /*00b8*/ 	.word	0x00000001


	//----- nvinfo : EIATTR_CRS_STACK_SIZE
	.align		4
.L_1003:
        /*00bc*/ 	.byte	0x04, 0x1e
        /*00be*/ 	.short	(.L_1005 - .L_1004)
.L_1004:
        /*00c0*/ 	.word	0x00000000
.L_1005:


//--------------------- .nv.info._Z35group_norm_nhwc_bwd_one_pass_kernelI11Fp32IOBf16WLi128ELi48ELi384EEv26Group_norm_nhwc_bwd_params --------------------------
	.section	.nv.info._Z35group_norm_nhwc_bwd_one_pass_kernelI11Fp32IOBf16WLi128ELi48ELi384EEv26Group_norm_nhwc_bwd_params,"",@"SHT_CUDA_INFO"
	.sectionflags	@""
	.align	4


	//----- nvinfo : EIATTR_CUDA_API_VERSION
	.align		4
        /*0000*/ 	.byte	0x04, 0x37
        /*0002*/ 	.short	(.L_1007 - .L_1006)
.L_1006:
        /*0004*/ 	.word	0x00000082


	//----- nvinfo : EIATTR_SW2861232_WAR
	.align		4
.L_1007:
        /*0008*/ 	.byte	0x01, 0x35
	.zero		2


	//----- nvinfo : EIATTR_PARAM_CBANK
	.align		4
        /*000c*/ 	.byte	0x04, 0x0a
        /*000e*/ 	.short	(.L_1009 - .L_1008)
	.align		4
.L_1008:
        /*0010*/ 	.word	index@(.nv.constant0._Z35group_norm_nhwc_bwd_one_pass_kernelI11Fp32IOBf16WLi128ELi48ELi384EEv26Group_norm_nhwc_bwd_params)
        /*0014*/ 	.short	0x0160
        /*0016*/ 	.short	0x00b8


	//----- nvinfo : EIATTR_CBANK_PARAM_SIZE
	.align		4
.L_1009:
        /*0018*/ 	.byte	0x03, 0x19
        /*001a*/ 	.short	0x00b8


	//----- nvinfo : EIATTR_KPARAM_INFO
	.align		4
        /*001c*/ 	.byte	0x04, 0x17
        /*001e*/ 	.short	(.L_1011 - .L_1010)
.L_1010:
        /*0020*/ 	.word	0x00000000
        /*0024*/ 	.short	0x0000
        /*0026*/ 	.short	0x0000
        /*0028*/ 	.byte	0x00, 0xf0, 0xe1, 0x02


	//----- nvinfo : EIATTR_MAXREG_COUNT
	.align		4
.L_1011:
        /*002c*/ 	.byte	0x03, 0x1b
        /*002e*/ 	.short	0x00a8


	//----- nvinfo : EIATTR_NUM_BARRIERS
	.align		4
        /*0030*/ 	.byte	0x02, 0x4c
        /*0032*/ 	.byte	0x01
	.zero		1


	//----- nvinfo : EIATTR_MERCURY_ISA_VERSION
	.align		4
        /*0034*/ 	.byte	0x03, 0x5f
        /*0036*/ 	.short	0x0000


	//----- nvinfo : EIATTR_INT_WARP_WIDE_INSTR_OFFSETS
	.align		4
        /*0038*/ 	.byte	0x04, 0x31
        /*003a*/ 	.short	(.L_1013 - .L_1012)


	//   ....[0]....
.L_1012:
        /*003c*/ 	.word	0x00002f30


	//   ....[1]....
        /*0040*/ 	.word	0x00005660


	//----- nvinfo : EIATTR_COOP_GROUP_MASK_REGIDS
	.align		4
.L_1013:
        /*0044*/ 	.byte	0x04, 0x29
        /*0046*/ 	.short	(.L_1015 - .L_1014)


	//   ....[0]....
.L_1014:
        /*0048*/ 	.word	0xffffffff


	//   ....[1]....
        /*004c*/ 	.word	0xffffffff


	//   ....[2]....
        /*0050*/ 	.word	0xffffffff


	//   ....[3]....
        /*0054*/ 	.word	0xffffffff


	//   ....[4]....
        /*0058*/ 	.word	0xffffffff


	//   ....[5]....
        /*005c*/ 	.word	0xffffffff


	//   ....[6]....
        /*0060*/ 	.word	0xffffffff


	//   ....[7]....
        /*0064*/ 	.word	0xffffffff


	//   ....[8]....
        /*0068*/ 	.word	0xffffffff


	//   ....[9]....
        /*006c*/ 	.word	0xffffffff


	//----- nvinfo : EIATTR_COOP_GROUP_INSTR_OFFSETS
	.align		4
.L_1015:
        /*0070*/ 	.byte	0x04, 0x28
        /*0072*/ 	.short	(.L_1017 - .L_1016)


	//   ....[0]....
.L_1016:
        /*0074*/ 	.word	0x000023a0


	//   ....[1]....
        /*0078*/ 	.word	0x000023b0


	//   ....[2]....
        /*007c*/ 	.word	0x000023e0


	//   ....[3]....
        /*0080*/ 	.word	0x00002400


	//   ....[4]....
        /*0084*/ 	.word	0x00002430


	//   ....[5]....
        /*0088*/ 	.word	0x00002450


	//   ....[6]....
        /*008c*/ 	.word	0x00002480


	//   ....[7]....
        /*0090*/ 	.word	0x000024a0


	//   ....[8]....
        /*0094*/ 	.word	0x000024d0


	//   ....[9]....
        /*0098*/ 	.word	0x000024f0


	//----- nvinfo : EIATTR_EXIT_INSTR_OFFSETS
	.align		4
.L_1017:
        /*009c*/ 	.byte	0x04, 0x1c
        /*009e*/ 	.short	(.L_1019 - .L_1018)


	//   ....[0]....
.L_1018:
        /*00a0*/ 	.word	0x000056d0


	//   ....[1]....
        /*00a4*/ 	.word	0x00005810


	//   ....[2]....
        /*00a8*/ 	.word	0x00005a90


	//----- nvinfo : EIATTR_MAX_THREADS
	.align		4
.L_1019:
        /*00ac*/ 	.byte	0x04, 0x05
        /*00ae*/ 	.short	(.L_1021 - .L_1020)
.L_1020:
        /*00b0*/ 	.word	0x00000180
        /*00b4*/ 	.word	0x00000001
        /*00b8*/ 	.word	0x00000001


	//----- nvinfo : EIATTR_CRS_STACK_SIZE
	.align		4
.L_1021:
        /*00bc*/ 	.byte	0x04, 0x1e
        /*00be*/ 	.short	(.L_1023 - .L_1022)
.L_1022:
        /*00c0*/ 	.word	0x00000000
.L_1023:


//--------------------- .nv.info._Z35group_norm_nhwc_bwd_one_pass_kernelI11Fp32IOBf16WLi256ELi48ELi384EEv26Group_norm_nhwc_bwd_params --------------------------
	.section	.nv.info._Z35group_norm_nhwc_bwd_one_pass_kernelI11Fp32IOBf16WLi256ELi48ELi384EEv26Group_norm_nhwc_bwd_params,"",@"SHT_CUDA_INFO"
	.sectionflags	@""
	.align	4


	//----- nvinfo : EIATTR_CUDA_API_VERSION
	.align		4
        /*0000*/ 	.byte	0x04, 0x37
        /*0002*/ 	.short	(.L_1025 - .L_1024)
.L_1024:
        /*0004*/ 	.word	0x00000082


	//----- nvinfo : EIATTR_SW2861232_WAR
	.align		4
.L_1025:
        /*0008*/ 	.byte	0x01, 0x35
	.zero		2


	//----- nvinfo : EIATTR_PARAM_CBANK
	.align		4
        /*000c*/ 	.byte	0x04, 0x0a
        /*000e*/ 	.short	(.L_1027 - .L_1026)
	.align		4
.L_1026:
        /*0010*/ 	.word	index@(.nv.constant0._Z35group_norm_nhwc_bwd_one_pass_kernelI11Fp32IOBf16WLi256ELi48ELi384EEv26Group_norm_nhwc_bwd_params)
        /*0014*/ 	.short	0x0160
        /*0016*/ 	.short	0x00b8


	//----- nvinfo : EIATTR_CBANK_PARAM_SIZE
	.align		4
.L_1027:
        /*0018*/ 	.byte	0x03, 0x19
        /*001a*/ 	.short	0x00b8


	//----- nvinfo : EIATTR_KPARAM_INFO
	.align		4
        /*001c*/ 	.byte	0x04, 0x17
        /*001e*/ 	.short	(.L_1029 - .L_1028)
.L_1028:
        /*0020*/ 	.word	0x00000000
        /*0024*/ 	.short	0x0000
        /*0026*/ 	.short	0x0000
        /*0028*/ 	.byte	0x00, 0xf0, 0xe1, 0x02


	//----- nvinfo : EIATTR_MAXREG_COUNT
	.align		4
.L_1029:
        /*002c*/ 	.byte	0x03, 0x1b
        /*002e*/ 	.short	0x00a8


	//----- nvinfo : EIATTR_NUM_BARRIERS
	.align		4
        /*0030*/ 	.byte	0x02, 0x4c
        /*0032*/ 	.byte	0x01
	.zero		1


	//----- nvinfo : EIATTR_MERCURY_ISA_VERSION
	.align		4
        /*0034*/ 	.byte	0x03, 0x5f
        /*0036*/ 	.short	0x0000


	//----- nvinfo : EIATTR_INT_WARP_WIDE_INSTR_OFFSETS
	.align		4
        /*0038*/ 	.byte	0x04, 0x31
        /*003a*/ 	.short	(.L_1031 - .L_1030)


	//   ....[0]....
.L_1030:
        /*003c*/ 	.word	0x00004cd0


	//   ....[1]....
        /*0040*/ 	.word	0x00008720


	//----- nvinfo : EIATTR_COOP_GROUP_MASK_REGIDS
	.align		4
.L_1031:
        /*0044*/ 	.byte	0x04, 0x29
        /*0046*/ 	.short	(.L_1033 - .L_1032)


	//   ....[0]....
.L_1032:
        /*0048*/ 	.word	0xffffffff


	//   ....[1]....
        /*004c*/ 	.word	0xffffffff


	//   ....[2]....
        /*0050*/ 	.word	0xffffffff


	//   ....[3]....
        /*0054*/ 	.word	0xffffffff


	//   ....[4]....
        /*0058*/ 	.word	0xffffffff


	//   ....[5]....
        /*005c*/ 	.word	0xffffffff


	//   ....[6]....
        /*0060*/ 	.word	0xffffffff


	//   ....[7]....
        /*0064*/ 	.word	0xffffffff


	//   ....[8]....
        /*0068*/ 	.word	0xffffffff


	//   ....[9]....
        /*006c*/ 	.word	0xffffffff


	//----- nvinfo : EIATTR_COOP_GROUP_INSTR_OFFSETS
	.align		4
.L_1033:
        /*0070*/ 	.byte	0x04, 0x28
        /*0072*/ 	.short	(.L_1035 - .L_1034)


	//   ....[0]....
.L_1034:
        /*0074*/ 	.word	0x00003df0


	//   ....[1]....
        /*0078*/ 	.word	0x00003e00


	//   ....[2]....
        /*007c*/ 	.word	0x00003e30


	//   ....[3]....
        /*0080*/ 	.word	0x00003e50


	//   ....[4]....
        /*0084*/ 	.word	0x00003e80


	//   ....[5]....
        /*0088*/ 	.word	0x00003ea0


	//   ....[6]....
        /*008c*/ 	.word	0x00003ed0


	//   ....[7]....
        /*0090*/ 	.word	0x00003ef0


	//   ....[8]....
        /*0094*/ 	.word	0x00003f20


	//   ....[9]....
        /*0098*/ 	.word	0x00003f40


	//----- nvinfo : EIATTR_EXIT_INSTR_OFFSETS
	.align		4
.L_1035:
        /*009c*/ 	.byte	0x04, 0x1c
        /*009e*/ 	.short	(.L_1037 - .L_1036)


	//   ....[0]....
.L_1036:
        /*00a0*/ 	.word	0x000087f0


	//   ....[1]....
        /*00a4*/ 	.word	0x00008930


	//   ....[2]....
        /*00a8*/ 	.word	0x00008bb0


	//----- nvinfo : EIATTR_MAX_THREADS
	.align		4
.L_1037:
        /*00ac*/ 	.byte	0x04, 0x05
        /*00ae*/ 	.short	(.L_1039 - .L_1038)
.L_1038:
        /*00b0*/ 	.word	0x00000180
        /*00b4*/ 	.word	0x00000001
        /*00b8*/ 	.word	0x00000001


	//----- nvinfo : EIATTR_CRS_STACK_SIZE
	.align		4
.L_1039:
        /*00bc*/ 	.byte	0x04, 0x1e
        /*00be*/ 	.short	(.L_1041 - .L_1040)
.L_1040:
        /*00c0*/ 	.word	0x00000000
.L_1041:


//--------------------- .nv.info._Z35group_norm_nhwc_bwd_one_pass_kernelI11Fp32IOBf16WLi512ELi48ELi384EEv26Group_norm_nhwc_bwd_params --------------------------
	.section	.nv.info._Z35group_norm_nhwc_bwd_one_pass_kernelI11Fp32IOBf16WLi512ELi48ELi384EEv26Group_norm_nhwc_bwd_params,"",@"SHT_CUDA_INFO"
	.sectionflags	@""
	.align	4


	//----- nvinfo : EIATTR_CUDA_API_VERSION
	.align		4
        /*0000*/ 	.byte	0x04, 0x37
        /*0002*/ 	.short	(.L_1043 - .L_1042)
.L_1042:
        /*0004*/ 	.word	0x00000082


	//----- nvinfo : EIATTR_SW2861232_WAR
	.align		4
.L_1043:
        /*0008*/ 	.byte	0x01, 0x35
	.zero		2


	//----- nvinfo : EIATTR_PARAM_CBANK
	.align		4
        /*000c*/ 	.byte	0x04, 0x0a
        /*000e*/ 	.short	(.L_1045 - .L_1044)
	.align		4
.L_1044:
        /*0010*/ 	.word	index@(.nv.constant0._Z35group_norm_nhwc_bwd_one_pass_kernelI11Fp32IOBf16WLi512ELi48ELi384EEv26Group_norm_nhwc_bwd_params)
        /*0014*/ 	.short	0x0160
        /*0016*/ 	.short	0x00b8


	//----- nvinfo : EIATTR_CBANK_PARAM_SIZE
	.align		4
.L_1045:
        /*0018*/ 	.byte	0x03, 0x19
        /*001a*/ 	.short	0x00b8


	//----- nvinfo : EIATTR_KPARAM_INFO
	.align		4
        /*001c*/ 	.byte	0x04, 0x17
        /*001e*/ 	.short	(.L_1047 - .L_1046)
.L_1046:
        /*0020*/ 	.word	0x00000000
        /*0024*/ 	.short	0x0000
        /*0026*/ 	.short	0x0000
        /*0028*/ 	.byte	0x00, 0xf0, 0xe1, 0x02


	//----- nvinfo : EIATTR_MAXREG_COUNT
	.align		4
.L_1047:
        /*002c*/ 	.byte	0x03, 0x1b
        /*002e*/ 	.short	0x00a8


	//----- nvinfo : EIATTR_NUM_BARRIERS
	.align		4
        /*0030*/ 	.byte	0x02, 0x4c
        /*0032*/ 	.byte	0x01
	.zero		1


	//----- nvinfo : EIATTR_ANNOTATIONS
	.align		4
        /*0034*/ 	.byte	0x04, 0x55
        /*0036*/ 	.short	(.L_1049 - .L_1048)


	//   ....[0]....
.L_1048:
        /*0038*/ 	.word	0x00000001
        /*003c*/ 	.byte	0xc0, 0x01, 0x00, 0x00, 0x01, 0x00, 0x00, 0x00, 0x00, 0x78, 0x00, 0x00


	//----- nvinfo : EIATTR_MERCURY_ISA_VERSION
	.align		4
.L_1049:
        /*0048*/ 	.byte	0x03, 0x5f
        /*004a*/ 	.short	0x0000


	//----- nvinfo : EIATTR_INT_WARP_WIDE_INSTR_OFFSETS
	.align		4
        /*004c*/ 	.byte	0x04, 0x31
        /*004e*/ 	.short	(.L_1051 - .L_1050)


	//   ....[0]....
.L_1050:
        /*0050*/ 	.word	0x00008530


	//   ....[1]....
        /*0054*/ 	.word	0x00009c40


	//   ....[2]....
        /*0058*/ 	.word	0x0000f6e0


	//----- nvinfo : EIATTR_COOP_GROUP_MASK_REGIDS
	.align		4
.L_1051:
        /*005c*/ 	.byte	0x04, 0x29
        /*005e*/ 	.short	(.L_1053 - .L_1052)


	//   ....[0]....
.L_1052:
        /*0060*/ 	.word	0xffffffff


	//   ....[1]....
        /*0064*/ 	.word	0xffffffff


	//   ....[2]....
        /*0068*/ 	.word	0xffffffff


	//   ....[3]....
        /*006c*/ 	.word	0xffffffff


	//   ....[4]....
        /*0070*/ 	.word	0xffffffff


	//   ....[5]....
        /*0074*/ 	.word	0xffffffff


	//   ....[6]....
        /*0078*/ 	.word	0xffffffff


	//   ....[7]....
        /*007c*/ 	.word	0xffffffff


	//   ....[8]....
        /*0080*/ 	.word	0xffffffff


	//   ....[9]....
        /*0084*/ 	.word	0xffffffff


	//----- nvinfo : EIATTR_COOP_GROUP_INSTR_OFFSETS
	.align		4
.L_1053:
        /*0088*/ 	.byte	0x04, 0x28
        /*008a*/ 	.short	(.L_1055 - .L_1054)


	//   ....[0]....
.L_1054:
        /*008c*/ 	.word	0x00007860


	//   ....[1]....
        /*0090*/ 	.word	0x00007870


	//   ....[2]....
        /*0094*/ 	.word	0x000078b0


	//   ....[3]....
        /*0098*/ 	.word	0x000078d0


	//   ....[4]....
        /*009c*/ 	.word	0x00007900


	//   ....[5]....
        /*00a0*/ 	.word	0x00007920


	//   ....[6]....
        /*00a4*/ 	.word	0x00007950


	//   ....[7]....
        /*00a8*/ 	.word	0x00007970


	//   ....[8]....
        /*00ac*/ 	.word	0x000079d0


	//   ....[9]....
        /*00b0*/ 	.word	0x000079e0


	//----- nvinfo : EIATTR_EXIT_INSTR_OFFSETS
	.align		4
.L_1055:
        /*00b4*/ 	.byte	0x04, 0x1c
        /*00b6*/ 	.short	(.L_1057 - .L_1056)


	//   ....[0]....
.L_1056:
        /*00b8*/ 	.word	0x0000f7b0


	//   ....[1]....
        /*00bc*/ 	.word	0x0000f8f0


	//   ....[2]....
        /*00c0*/ 	.word	0x0000fb70


	//----- nvinfo : EIATTR_MAX_THREADS
	.align		4
.L_1057:
        /*00c4*/ 	.byte	0x04, 0x05
        /*00c6*/ 	.short	(.L_1059 - .L_1058)
.L_1058:
        /*00c8*/ 	.word	0x00000180
        /*00cc*/ 	.word	0x00000001
        /*00d0*/ 	.word	0x00000001


	//----- nvinfo : EIATTR_CRS_STACK_SIZE
	.align		4
.L_1059:
        /*00d4*/ 	.byte	0x04, 0x1e
        /*00d6*/ 	.short	(.L_1061 - .L_1060)
.L_1060:
        /*00d8*/ 	.word	0x00000000
.L_1061:


//--------------------- .nv.info._Z35group_norm_nhwc_bwd_one_pass_kernelI11Fp32IOFp16WLi64ELi48ELi384EEv26Group_norm_nhwc_bwd_params --------------------------
	.section	.nv.info._Z35group_norm_nhwc_bwd_one_pass_kernelI11Fp32IOFp16WLi64ELi48ELi384EEv26Group_norm_nhwc_bwd_params,"",@"SHT_CUDA_INFO"
	.sectionflags	@""
	.align	4


	//----- nvinfo : EIATTR_CUDA_API_VERSION
	.align		4
        /*0000*/ 	.byte	0x04, 0x37
        /*0002*/ 	.short	(.L_1063 - .L_1062)
.L_1062:
        /*0004*/ 	.word	0x00000082


	//----- nvinfo : EIATTR_SW2861232_WAR
	.align		4
.L_1063:
        /*0008*/ 	.byte	0x01, 0x35
	.zero		2


	//----- nvinfo : EIATTR_PARAM_CBANK
	.align		4
        /*000c*/ 	.byte	0x04, 0x0a
        /*000e*/ 	.short	(.L_1065 - .L_1064)
	.align		4
.L_1064:
        /*0010*/ 	.word	index@(.nv.constant0._Z35group_norm_nhwc_bwd_one_pass_kernelI11Fp32IOFp16WLi64ELi48ELi384EEv26Group_norm_nhwc_bwd_params)
        /*0014*/ 	.short	0x0160
        /*0016*/ 	.short	0x00b8


	//----- nvinfo : EIATTR_CBANK_PARAM_SIZE
	.align		4
.L_1065:
        /*0018*/ 	.byte	0x03, 0x19
        /*001a*/ 	.short	0x00b8


	//----- nvinfo : EIATTR_KPARAM_INFO
	.align		4
        /*001c*/ 	.byte	0x04, 0x17
        /*001e*/ 	.short	(.L_1067 - .L_1066)
.L_1066:
        /*0020*/ 	.word	0x00000000
        /*0024*/ 	.short	0x0000
        /*0026*/ 	.short	0x0000
        /*0028*/ 	.byte	0x00, 0xf0, 0xe1, 0x02


	//----- nvinfo : EIATTR_MAXREG_COUNT
	.align		4
.L_1067:
        /*002c*/ 	.byte	0x03, 0x1b
        /*002e*/ 	.short	0x00a8


	//----- nvinfo : EIATTR_NUM_BARRIERS
	.align		4
        /*0030*/ 	.byte	0x02, 0x4c
        /*0032*/ 	.byte	0x01
	.zero		1


	//----- nvinfo : EIATTR_MERCURY_ISA_VERSION
	.align		4
        /*0034*/ 	.byte	0x03, 0x5f
        /*0036*/ 	.short	0x0000


	//----- nvinfo : EIATTR_INT_WARP_WIDE_INSTR_OFFSETS
	.align		4
        /*0038*/ 	.byte	0x04, 0x31
        /*003a*/ 	.short	(.L_1069 - .L_1068)


	//   ....[0]....
.L_1068:
        /*003c*/ 	.word	0x00002050


	//   ....[1]....
        /*0040*/ 	.word	0x00003ce0


	//----- nvinfo : EIATTR_COOP_GROUP_MASK_REGIDS
	.align		4
.L_1069:
        /*0044*/ 	.byte	0x04, 0x29
        /*0046*/ 	.short	(.L_1071 - .L_1070)


	//   ....[0]....
.L_1070:
        /*0048*/ 	.word	0xffffffff


	//   ....[1]....
        /*004c*/ 	.word	0xffffffff


	//   ....[2]....
        /*0050*/ 	.word	0xffffffff


	//   ....[3]....
        /*0054*/ 	.word	0xffffffff


	//   ....[4]....
        /*0058*/ 	.word	0xffffffff


	//   ....[5]....
        /*005c*/ 	.word	0xffffffff


	//   ....[6]....
        /*0060*/ 	.word	0xffffffff


	//   ....[7]....
        /*0064*/ 	.word	0xffffffff


	//   ....[8]....
        /*0068*/ 	.word	0xffffffff


	//   ....[9]....
        /*006c*/ 	.word	0xffffffff


	//----- nvinfo : EIATTR_COOP_GROUP_INSTR_OFFSETS
	.align		4
.L_1071:
        /*0070*/ 	.byte	0x04, 0x28
        /*0072*/ 	.short	(.L_1073 - .L_1072)


	//   ....[0]....
.L_1072:
        /*0074*/ 	.word	0x000014c0


	//   ....[1]....
        /*0078*/ 	.word	0x000014f0


	//   ....[2]....
        /*007c*/ 	.word	0x00001560


	//   ....[3]....
        /*0080*/ 	.word	0x00001570


	//   ....[4]....
        /*0084*/ 	.word	0x000015a0


	//   ....[5]....
        /*0088*/ 	.word	0x000015c0


	//   ....[6]....
        /*008c*/ 	.word	0x000015f0


	//   ....[7]....
        /*0090*/ 	.word	0x00001610


	//   ....[8]....
        /*0094*/ 	.word	0x00001640


	//   ....[9]....
        /*0098*/ 	.word	0x00001680


	//----- nvinfo : EIATTR_EXIT_INSTR_OFFSETS
	.align		4
.L_1073:
        /*009c*/ 	.byte	0x04, 0x1c
        /*009e*/ 	.short	(.L_1075 - .L_1074)


	//   ....[0]....
.L_1074:
        /*00a0*/ 	.word	0x00003db0


	//   ....[1]....
        /*00a4*/ 	.word	0x00003ef0


	//   ....[2]....
        /*00a8*/ 	.word	0x00004170


	//----- nvinfo : EIATTR_MAX_THREADS
	.align		4
.L_1075:
        /*00ac*/ 	.byte	0x04, 0x05
        /*00ae*/ 	.short	(.L_1077 - .L_1076)
.L_1076:
        /*00b0*/ 	.word	0x00000180
        /*00b4*/ 	.word	0x00000001
        /*00b8*/ 	.word	0x00000001


	//----- nvinfo : EIATTR_CRS_STACK_SIZE
	.align		4
.L_1077:
        /*00bc*/ 	.byte	0x04, 0x1e
        /*00be*/ 	.short	(.L_1079 - .L_1078)
.L_1078:
        /*00c0*/ 	.word	0x00000000
.L_1079:


//--------------------- .nv.info._Z35group_norm_nhwc_bwd_one_pass_kernelI11Fp32IOFp16WLi128ELi48ELi384EEv26Group_norm_nhwc_bwd_params --------------------------
	.section	.nv.info._Z35group_norm_nhwc_bwd_one_pass_kernelI11Fp32IOFp16WLi128ELi48ELi384EEv26Group_norm_nhwc_bwd_params,"",@"SHT_CUDA_INFO"
	.sectionflags	@""
	.align	4


	//----- nvinfo : EIATTR_CUDA_API_VERSION
	.align		4
        /*0000*/ 	.byte	0x04, 0x37
        /*0002*/ 	.short	(.L_1081 - .L_1080)
.L_1080:
        /*0004*/ 	.word	0x00000082


	//----- nvinfo : EIATTR_SW2861232_WAR
	.align		4
.L_1081:
        /*0008*/ 	.byte	0x01, 0x35
	.zero		2


	//----- nvinfo : EIATTR_PARAM_CBANK
	.align		4
        /*000c*/ 	.byte	0x04, 0x0a
        /*000e*/ 	.short	(.L_1083 - .L_1082)
	.align		4
.L_1082:
        /*0010*/ 	.word	index@(.nv.constant0._Z35group_norm_nhwc_bwd_one_pass_kernelI11Fp32IOFp16WLi128ELi48ELi384EEv26Group_norm_nhwc_bwd_params)
        /*0014*/ 	.short	0x0160
        /*0016*/ 	.short	0x00b8


	//----- nvinfo : EIATTR_CBANK_PARAM_SIZE
	.align		4
.L_1083:
        /*0018*/ 	.byte	0x03, 0x19
        /*001a*/ 	.short	0x00b8


	//----- nvinfo : EIATTR_KPARAM_INFO
	.align		4
        /*001c*/ 	.byte	0x04, 0x17
        /*001e*/ 	.short	(.L_1085 - .L_1084)
.L_1084:
        /*0020*/ 	.word	0x00000000
        /*0024*/ 	.short	0x0000
        /*0026*/ 	.short	0x0000
        /*0028*/ 	.byte	0x00, 0xf0, 0xe1, 0x02


	//----- nvinfo : EIATTR_MAXREG_COUNT
	.align		4
.L_1085:
        /*002c*/ 	.byte	0x03, 0x1b
        /*002e*/ 	.short	0x00a8


	//----- nvinfo : EIATTR_NUM_BARRIERS
	.align		4
        /*0030*/ 	.byte	0x02, 0x4c
        /*0032*/ 	.byte	0x01
	.zero		1


	//----- nvinfo : EIATTR_MERCURY_ISA_VERSION
	.align		4
        /*0034*/ 	.byte	0x03, 0x5f
        /*0036*/ 	.short	0x0000


	//----- nvinfo : EIATTR_INT_WARP_WIDE_INSTR_OFFSETS
	.align		4
        /*0038*/ 	.byte	0x04, 0x31
        /*003a*/ 	.short	(.L_1087 - .L_1086)


	//   ....[0]....
.L_1086:
        /*003c*/ 	.word	0x00002f30


	//   ....[1]....
        /*0040*/ 	.word	0x00005660


	//----- nvinfo : EIATTR_COOP_GROUP_MASK_REGIDS
	.align		4
.L_1087:
        /*0044*/ 	.byte	0x04, 0x29
        /*0046*/ 	.short	(.L_1089 - .L_1088)


	//   ....[0]....
.L_1088:
        /*0048*/ 	.word	0xffffffff


	//   ....[1]....
        /*004c*/ 	.word	0xffffffff


	//   ....[2]....
        /*0050*/ 	.word	0xffffffff


	//   ....[3]....
        /*0054*/ 	.word	0xffffffff


	//   ....[4]....
        /*0058*/ 	.word	0xffffffff


	//   ....[5]....
        /*005c*/ 	.word	0xffffffff


	//   ....[6]....
        /*0060*/ 	.word	0xffffffff


	//   ....[7]....
        /*0064*/ 	.word	0xffffffff


	//   ....[8]....
        /*0068*/ 	.word	0xffffffff


	//   ....[9]....
        /*006c*/ 	.word	0xffffffff


	//----- nvinfo : EIATTR_COOP_GROUP_INSTR_OFFSETS
	.align		4
.L_1089:
        /*0070*/ 	.byte	0x04, 0x28
        /*0072*/ 	.short	(.L_1091 - .L_1090)


	//   ....[0]....
.L_1090:
        /*0074*/ 	.word	0x000023a0


	//   ....[1]....
        /*0078*/ 	.word	0x000023b0


	//   ....[2]....
        /*007c*/ 	.word	0x000023e0


	//   ....[3]....
        /*0080*/ 	.word	0x00002400


	//   ....[4]....
        /*0084*/ 	.word	0x00002430


	//   ....[5]....
        /*0088*/ 	.word	0x00002450


	//   ....[6]....
        /*008c*/ 	.word	0x00002480


	//   ....[7]....
        /*0090*/ 	.word	0x000024a0


	//   ....[8]....
        /*0094*/ 	.word	0x000024d0


	//   ....[9]....
        /*0098*/ 	.word	0x000024f0


	//----- nvinfo : EIATTR_EXIT_INSTR_OFFSETS
	.align		4
.L_1091:
        /*009c*/ 	.byte	0x04, 0x1c
        /*009e*/ 	.short	(.L_1093 - .L_1092)


	//   ....[0]....
.L_1092:
        /*00a0*/ 	.word	0x000056d0


	//   ....[1]....
        /*00a4*/ 	.word	0x00005810


	//   ....[2]....
        /*00a8*/ 	.word	0x00005a90


	//----- nvinfo : EIATTR_MAX_THREADS
	.align		4
.L_1093:
        /*00ac*/ 	.byte	0x04, 0x05
        /*00ae*/ 	.short	(.L_1095 - .L_1094)
.L_1094:
        /*00b0*/ 	.word	0x00000180
        /*00b4*/ 	.word	0x00000001
        /*00b8*/ 	.word	0x00000001


	//----- nvinfo : EIATTR_CRS_STACK_SIZE
	.align		4
.L_1095:
        /*00bc*/ 	.byte	0x04, 0x1e
        /*00be*/ 	.short	(.L_1097 - .L_1096)
.L_1096:
        /*00c0*/ 	.word	0x00000000
.L_1097:


//--------------------- .nv.info._Z35group_norm_nhwc_bwd_one_pass_kernelI11Fp32IOFp16WLi256ELi48ELi384EEv26Group_norm_nhwc_bwd_params --------------------------
	.section	.nv.info._Z35group_norm_nhwc_bwd_one_pass_kernelI11Fp32IOFp16WLi256ELi48ELi384EEv26Group_norm_nhwc_bwd_params,"",@"SHT_CUDA_INFO"
	.sectionflags	@""
	.align	4


	//----- nvinfo : EIATTR_CUDA_API_VERSION
	.align		4
        /*0000*/ 	.byte	0x04, 0x37
        /*0002*/ 	.short	(.L_1099 - .L_1098)
.L_1098:
        /*0004*/ 	.word	0x00000082


	//----- nvinfo : EIATTR_SW2861232_WAR
	.align		4
.L_1099:
        /*0008*/ 	.byte	0x01, 0x35
	.zero		2


	//----- nvinfo : EIATTR_PARAM_CBANK
	.align		4
        /*000c*/ 	.byte	0x04, 0x0a
        /*000e*/ 	.short	(.L_1101 - .L_1100)
	.align		4
.L_1100:
        /*0010*/ 	.word	index@(.nv.constant0._Z35group_norm_nhwc_bwd_one_pass_kernelI11Fp32IOFp16WLi256ELi48ELi384EEv26Group_norm_nhwc_bwd_params)
        /*0014*/ 	.short	0x0160
        /*0016*/ 	.short	0x00b8


	//----- nvinfo : EIATTR_CBANK_PARAM_SIZE
	.align		4
.L_1101:
        /*0018*/ 	.byte	0x03, 0x19
        /*001a*/ 	.short	0x00b8


	//----- nvinfo : EIATTR_KPARAM_INFO
	.align		4
        /*001c*/ 	.byte	0x04, 0x17
        /*001e*/ 	.short	(.L_1103 - .L_1102)
.L_1102:
        /*0020*/ 	.word	0x00000000
        /*0024*/ 	.short	0x0000
        /*0026*/ 	.short	0x0000
        /*0028*/ 	.byte	0x00, 0xf0, 0xe1, 0x02


	//----- nvinfo : EIATTR_MAXREG_COUNT
	.align		4
.L_1103:
        /*002c*/ 	.byte	0x03, 0x1b
        /*002e*/ 	.short	0x00a8


	//----- nvinfo : EIATTR_NUM_BARRIERS
	.align		4
        /*0030*/ 	.byte	0x02, 0x4c
        /*0032*/ 	.byte	0x01
	.zero		1


	//----- nvinfo : EIATTR_MERCURY_ISA_VERSION
	.align		4
        /*0034*/ 	.byte	0x03, 0x5f
        /*0036*/ 	.short	0x0000


	//----- nvinfo : EIATTR_INT_WARP_WIDE_INSTR_OFFSETS
	.align		4
        /*0038*/ 	.byte	0x04, 0x31
        /*003a*/ 	.short	(.L_1105 - .L_1104)


	//   ....[0]....
.L_1104:
        /*003c*/ 	.word	0x00004cd0


	//   ....[1]....
        /*0040*/ 	.word	0x00008720


	//----- nvinfo : EIATTR_COOP_GROUP_MASK_REGIDS
	.align		4
.L_1105:
        /*0044*/ 	.byte	0x04, 0x29
        /*0046*/ 	.short	(.L_1107 - .L_1106)


	//   ....[0]....
.L_1106:
        /*0048*/ 	.word	0xffffffff


	//   ....[1]....
        /*004c*/ 	.word	0xffffffff


	//   ....[2]....
        /*0050*/ 	.word	0xffffffff


	//   ....[3]....
        /*0054*/ 	.word	0xffffffff


	//   ....[4]....
        /*0058*/ 	.word	0xffffffff


	//   ....[5]....
        /*005c*/ 	.word	0xffffffff


	//   ....[6]....
        /*0060*/ 	.word	0xffffffff


	//   ....[7]....
        /*0064*/ 	.word	0xffffffff


	//   ....[8]....
        /*0068*/ 	.word	0xffffffff


	//   ....[9]....
        /*006c*/ 	.word	0xffffffff


	//----- nvinfo : EIATTR_COOP_GROUP_INSTR_OFFSETS
	.align		4
.L_1107:
        /*0070*/ 	.byte	0x04, 0x28
        /*0072*/ 	.short	(.L_1109 - .L_1108)


	//   ....[0]....
.L_1108:
        /*0074*/ 	.word	0x00003df0


	//   ....[1]....
        /*0078*/ 	.word	0x00003e00


	//   ....[2]....
        /*007c*/ 	.word	0x00003e30


	//   ....[3]....
        /*0080*/ 	.word	0x00003e50


	//   ....[4]....
        /*0084*/ 	.word	0x00003e80


	//   ....[5]....
        /*0088*/ 	.word	0x00003ea0


	//   ....[6]....
        /*008c*/ 	.word	0x00003ed0


	//   ....[7]....
        /*0090*/ 	.word	0x00003ef0


	//   ....[8]....
        /*0094*/ 	.word	0x00003f20


	//   ....[9]....
        /*0098*/ 	.word	0x00003f40


	//----- nvinfo : EIATTR_EXIT_INSTR_OFFSETS
	.align		4
.L_1109:
        /*009c*/ 	.byte	0x04, 0x1c
        /*009e*/ 	.short	(.L_1111 - .L_1110)


	//   ....[0]....
.L_1110:
        /*00a0*/ 	.word	0x000087f0


	//   ....[1]....
        /*00a4*/ 	.word	0x00008930


	//   ....[2]....
        /*00a8*/ 	.word	0x00008bb0


	//----- nvinfo : EIATTR_MAX_THREADS
	.align		4
.L_1111:
        /*00ac*/ 	.byte	0x04, 0x05
        /*00ae*/ 	.short	(.L_1113 - .L_1112)
.L_1112:
        /*00b0*/ 	.word	0x00000180
        /*00b4*/ 	.word	0x00000001
        /*00b8*/ 	.word	0x00000001


	//----- nvinfo : EIATTR_CRS_STACK_SIZE
	.align		4
.L_1113:
        /*00bc*/ 	.byte	0x04, 0x1e
        /*00be*/ 	.short	(.L_1115 - .L_1114)
.L_1114:
        /*00c0*/ 	.word	0x00000000
.L_1115:


//--------------------- .nv.info._Z35group_norm_nhwc_bwd_one_pass_kernelI11Fp32IOFp16WLi512ELi48ELi384EEv26Group_norm_nhwc_bwd_params --------------------------
	.section	.nv.info._Z35group_norm_nhwc_bwd_one_pass_kernelI11Fp32IOFp16WLi512ELi48ELi384EEv26Group_norm_nhwc_bwd_params,"",@"SHT_CUDA_INFO"
	.sectionflags	@""
	.align	4


	//----- nvinfo : EIATTR_CUDA_API_VERSION
	.align		4
        /*0000*/ 	.byte	0x04, 0x37
        /*0002*/ 	.short	(.L_1117 - .L_1116)
.L_1116:
        /*0004*/ 	.word	0x00000082


	//----- nvinfo : EIATTR_SW2861232_WAR
	.align		4
.L_1117:
        /*0008*/ 	.byte	0x01, 0x35
	.zero		2


	//----- nvinfo : EIATTR_PARAM_CBANK
	.align		4
        /*000c*/ 	.byte	0x04, 0x0a
        /*000e*/ 	.short	(.L_1119 - .L_1118)
	.align		4
.L_1118:
        /*0010*/ 	.word	index@(.nv.constant0._Z35group_norm_nhwc_bwd_one_pass_kernelI11Fp32IOFp16WLi512ELi48ELi384EEv26Group_norm_nhwc_bwd_params)
        /*0014*/ 	.short	0x0160
        /*0016*/ 	.short	0x00b8


	//----- nvinfo : EIATTR_CBANK_PARAM_SIZE
	.align		4
.L_1119:
        /*0018*/ 	.byte	0x03, 0x19
        /*001a*/ 	.short	0x00b8


	//----- nvinfo : EIATTR_KPARAM_INFO
	.align		4
        /*001c*/ 	.byte	0x04, 0x17
        /*001e*/ 	.short	(.L_1121 - .L_1120)
.L_1120:
        /*0020*/ 	.word	0x00000000
        /*0024*/ 	.short	0x0000
        /*0026*/ 	.short	0x0000
        /*0028*/ 	.byte	0x00, 0xf0, 0xe1, 0x02


	//----- nvinfo : EIATTR_MAXREG_COUNT
	.align		4
.L_1121:
        /*002c*/ 	.byte	0x03, 0x1b
        /*002e*/ 	.short	0x00a8


	//----- nvinfo : EIATTR_NUM_BARRIERS
	.align		4
        /*0030*/ 	.byte	0x02, 0x4c
        /*0032*/ 	.byte	0x01
	.zero		1


	//----- nvinfo : EIATTR_ANNOTATIONS
	.align		4
        /*0034*/ 	.byte	0x04, 0x55
        /*0036*/ 	.short	(.L_1123 - .L_1122)


	//   ....[0]....
.L_1122:
        /*0038*/ 	.word	0x00000001
        /*003c*/ 	.byte	0xc0, 0x01, 0x00, 0x00, 0x01, 0x00, 0x00, 0x00, 0x00, 0x78, 0x00, 0x00


	//----- nvinfo : EIATTR_MERCURY_ISA_VERSION
	.align		4
.L_1123:
        /*0048*/ 	.byte	0x03, 0x5f
        /*004a*/ 	.short	0x0000


	//----- nvinfo : EIATTR_INT_WARP_WIDE_INSTR_OFFSETS
	.align		4
        /*004c*/ 	.byte	0x04, 0x31
        /*004e*/ 	.short	(.L_1125 - .L_1124)


	//   ....[0]....
.L_1124:
        /*0050*/ 	.word	0x00008530


	//   ....[1]....
        /*0054*/ 	.word	0x00009c40


	//   ....[2]....
        /*0058*/ 	.word	0x0000f6e0


	//----- nvinfo : EIATTR_COOP_GROUP_MASK_REGIDS
	.align		4
.L_1125:
        /*005c*/ 	.byte	0x04, 0x29
        /*005e*/ 	.short	(.L_1127 - .L_1126)


	//   ....[0]....
.L_1126:
        /*0060*/ 	.word	0xffffffff


	//   ....[1]....
        /*0064*/ 	.word	0xffffffff


	//   ....[2]....
        /*0068*/ 	.word	0xffffffff


	//   ....[3]....
        /*006c*/ 	.word	0xffffffff


	//   ....[4]....
        /*0070*/ 	.word	0xffffffff


	//   ....[5]....
        /*0074*/ 	.word	0xffffffff


	//   ....[6]....
        /*0078*/ 	.word	0xffffffff


	//   ....[7]....
        /*007c*/ 	.word	0xffffffff


	//   ....[8]....
        /*0080*/ 	.word	0xffffffff


	//   ....[9]....
        /*0084*/ 	.word	0xffffffff


	//----- nvinfo : EIATTR_COOP_GROUP_INSTR_OFFSETS
	.align		4
.L_1127:
        /*0088*/ 	.byte	0x04, 0x28
        /*008a*/ 	.short	(.L_1129 - .L_1128)


	//   ....[0]....
.L_1128:
        /*008c*/ 	.word	0x00007860


	//   ....[1]....
        /*0090*/ 	.word	0x00007870


	//   ....[2]....
        /*0094*/ 	.word	0x000078b0


	//   ....[3]....
        /*0098*/ 	.word	0x000078d0


	//   ....[4]....
        /*009c*/ 	.word	0x00007900


	//   ....[5]....
        /*00a0*/ 	.word	0x00007920


	//   ....[6]....
        /*00a4*/ 	.word	0x00007950


	//   ....[7]....
        /*00a8*/ 	.word	0x00007970


	//   ....[8]....
        /*00ac*/ 	.word	0x000079d0


	//   ....[9]....
        /*00b0*/ 	.word	0x000079e0


	//----- nvinfo : EIATTR_EXIT_INSTR_OFFSETS
	.align		4
.L_1129:
        /*00b4*/ 	.byte	0x04, 0x1c
        /*00b6*/ 	.short	(.L_1131 - .L_1130)


	//   ....[0]....
.L_1130:
        /*00b8*/ 	.word	0x0000f7b0


	//   ....[1]....
        /*00bc*/ 	.word	0x0000f8f0


	//   ....[2]....
        /*00c0*/ 	.word	0x0000fb70


	//----- nvinfo : EIATTR_MAX_THREADS
	.align		4
.L_1131:
        /*00c4*/ 	.byte	0x04, 0x05
        /*00c6*/ 	.short	(.L_1133 - .L_1132)
.L_1132:
        /*00c8*/ 	.word	0x00000180
        /*00cc*/ 	.word	0x00000001
        /*00d0*/ 	.word	0x00000001


	//----- nvinfo : EIATTR_CRS_STACK_SIZE
	.align		4
.L_1133:
        /*00d4*/ 	.byte	0x04, 0x1e
        /*00d6*/ 	.short	(.L_1135 - .L_1134)
.L_1134:
        /*00d8*/ 	.word	0x00000000
.L_1135:


//--------------------- .nv.info._Z35group_norm_nhwc_fwd_one_pass_kernelI11Bf16IOFp32WLi64ELi48ELi384EEv26Group_norm_nhwc_fwd_params --------------------------
	.section	.nv.info._Z35group_norm_nhwc_fwd_one_pass_kernelI11Bf16IOFp32WLi64ELi48ELi384EEv26Group_norm_nhwc_fwd_params,"",@"SHT_CUDA_INFO"
	.sectionflags	@""
	.align	4


	//----- nvinfo : EIATTR_CUDA_API_VERSION
	.align		4
        /*0000*/ 	.byte	0x04, 0x37
        /*0002*/ 	.short	(.L_1137 - .L_1136)
.L_1136:
        /*0004*/ 	.word	0x00000082


	//----- nvinfo : EIATTR_SW2861232_WAR
	.align		4
.L_1137:
        /*0008*/ 	.byte	0x01, 0x35
	.zero		2


	//----- nvinfo : EIATTR_PARAM_CBANK
	.align		4
        /*000c*/ 	.byte	0x04, 0x0a
        /*000e*/ 	.short	(.L_1139 - .L_1138)
	.align		4
.L_1138:
        /*0010*/ 	.word	index@(.nv.constant0._Z35group_norm_nhwc_fwd_one_pass_kernelI11Bf16IOFp32WLi64ELi48ELi384EEv26Group_norm_nhwc_fwd_params)
        /*0014*/ 	.short	0x0160
        /*0016*/ 	.short	0x00a0


	//----- nvinfo : EIATTR_CBANK_PARAM_SIZE
	.align		4
.L_1139:
        /*0018*/ 	.byte	0x03, 0x19
        /*001a*/ 	.short	0x00a0


	//----- nvinfo : EIATTR_KPARAM_INFO
	.align		4
        /*001c*/ 	.byte	0x04, 0x17
        /*001e*/ 	.short	(.L_1141 - .L_1140)
.L_1140:
        /*0020*/ 	.word	0x00000000
        /*0024*/ 	.short	0x0000
        /*0026*/ 	.short	0x0000
        /*0028*/ 	.byte	0x00, 0xf0, 0x81, 0x02


	//----- nvinfo : EIATTR_MAXREG_COUNT
	.align		4
.L_1141:
        /*002c*/ 	.byte	0x03, 0x1b
        /*002e*/ 	.short	0x00a8


	//----- nvinfo : EIATTR_NUM_BARRIERS
	.align		4
        /*0030*/ 	.byte	0x02, 0x4c
        /*0032*/ 	.byte	0x01
	.zero		1


	//----- nvinfo : EIATTR_MERCURY_ISA_VERSION
	.align		4
        /*0034*/ 	.byte	0x03, 0x5f
        /*0036*/ 	.short	0x0000


	//----- nvinfo : EIATTR_COOP_GROUP_MASK_REGIDS
	.align		4
        /*0038*/ 	.byte	0x04, 0x29
        /*003a*/ 	.short	(.L_1143 - .L_1142)


	//   ....[0]....
.L_1142:
        /*003c*/ 	.word	0xffffffff


	//   ....[1]....
        /*0040*/ 	.word	0xffffffff


	//   ....[2]....
        /*0044*/ 	.word	0xffffffff


	//   ....[3]....
        /*0048*/ 	.word	0xffffffff


	//   ....[4]....
        /*004c*/ 	.word	0xffffffff


	//   ....[5]....
        /*0050*/ 	.word	0xffffffff


	//   ....[6]....
        /*0054*/ 	.word	0xffffffff


	//   ....[7]....
        /*0058*/ 	.word	0xffffffff


	//   ....[8]....
        /*005c*/ 	.word	0xffffffff


	//   ....[9]....
        /*0060*/ 	.word	0xffffffff


	//----- nvinfo : EIATTR_COOP_GROUP_INSTR_OFFSETS
	.align		4
.L_1143:
        /*0064*/ 	.byte	0x04, 0x28
        /*0066*/ 	.short	(.L_1145 - .L_1144)


	//   ....[0]....
.L_1144:
        /*0068*/ 	.word	0x00000900


	//   ....[1]....
        /*006c*/ 	.word	0x00000910


	//   ....[2]....
        /*0070*/ 	.word	0x00000940


	//   ....[3]....
        /*0074*/ 	.word	0x00000950


	//   ....[4]....
        /*0078*/ 	.word	0x00000990


	//   ....[5]....
        /*007c*/ 	.word	0x000009a0


	//   ....[6]....
        /*0080*/ 	.word	0x000009e0


	//   ....[7]....
        /*0084*/ 	.word	0x000009f0


	//   ....[8]....
        /*0088*/ 	.word	0x00000a30


	//   ....[9]....
        /*008c*/ 	.word	0x00000a40


	//----- nvinfo : EIATTR_EXIT_INSTR_OFFSETS
	.align		4
.L_1145:
        /*0090*/ 	.byte	0x04, 0x1c
        /*0092*/ 	.short	(.L_1147 - .L_1146)


	//   ....[0]....
.L_1146:
        /*0094*/ 	.word	0x00000060


	//   ....[1]....
        /*0098*/ 	.word	0x00002060


	//----- nvinfo : EIATTR_MAX_THREADS
	.align		4
.L_1147:
        /*009c*/ 	.byte	0x04, 0x05
        /*009e*/ 	.short	(.L_1149 - .L_1148)
.L_1148:
        /*00a0*/ 	.word	0x00000180
        /*00a4*/ 	.word	0x00000001
        /*00a8*/ 	.word	0x00000001


	//----- nvinfo : EIATTR_CRS_STACK_SIZE
	.align		4
.L_1149:
        /*00ac*/ 	.byte	0x04, 0x1e
        /*00ae*/ 	.short	(.L_1151 - .L_1150)
.L_1150:
        /*00b0*/ 	.word	0x00000000
.L_1151:


//--------------------- .nv.info._Z35group_norm_nhwc_fwd_one_pass_kernelI11Bf16IOFp32WLi128ELi48ELi384EEv26Group_norm_nhwc_fwd_params --------------------------
	.section	.nv.info._Z35group_norm_nhwc_fwd_one_pass_kernelI11Bf16IOFp32WLi128ELi48ELi384EEv26Group_norm_nhwc_fwd_params,"",@"SHT_CUDA_INFO"
	.sectionflags	@""
	.align	4


	//----- nvinfo : EIATTR_CUDA_API_VERSION
	.align		4
        /*0000*/ 	.byte	0x04, 0x37
        /*0002*/ 	.short	(.L_1153 - .L_1152)
.L_1152:
        /*0004*/ 	.word	0x00000082


	//----- nvinfo : EIATTR_SW2861232_WAR
	.align		4
.L_1153:
        /*0008*/ 	.byte	0x01, 0x35
	.zero		2


	//----- nvinfo : EIATTR_PARAM_CBANK
	.align		4
        /*000c*/ 	.byte	0x04, 0x0a
        /*000e*/ 	.short	(.L_1155 - .L_1154)
	.align		4
.L_1154:
        /*0010*/ 	.word	index@(.nv.constant0._Z35group_norm_nhwc_fwd_one_pass_kernelI11Bf16IOFp32WLi128ELi48ELi384EEv26Group_norm_nhwc_fwd_params)
        /*0014*/ 	.short	0x0160
        /*0016*/ 	.short	0x00a0


	//----- nvinfo : EIATTR_CBANK_PARAM_SIZE
	.align		4
.L_1155:
        /*0018*/ 	.byte	0x03, 0x19
        /*001a*/ 	.short	0x00a0


	//----- nvinfo : EIATTR_KPARAM_INFO
	.align		4
        /*001c*/ 	.byte	0x04, 0x17
        /*001e*/ 	.short	(.L_1157 - .L_1156)
.L_1156:
        /*0020*/ 	.word	0x00000000
        /*0024*/ 	.short	0x0000
        /*0026*/ 	.short	0x0000
        /*0028*/ 	.byte	0x00, 0xf0, 0x81, 0x02


	//----- nvinfo : EIATTR_MAXREG_COUNT
	.align		4
.L_1157:
        /*002c*/ 	.byte	0x03, 0x1b
        /*002e*/ 	.short	0x00a8


	//----- nvinfo : EIATTR_NUM_BARRIERS
	.align		4
        /*0030*/ 	.byte	0x02, 0x4c
        /*0032*/ 	.byte	0x01
	.zero		1


	//----- nvinfo : EIATTR_MERCURY_ISA_VERSION
	.align		4
        /*0034*/ 	.byte	0x03, 0x5f
        /*0036*/ 	.short	0x0000


	//----- nvinfo : EIATTR_COOP_GROUP_MASK_REGIDS
	.align		4
        /*0038*/ 	.byte	0x04, 0x29
        /*003a*/ 	.short	(.L_1159 - .L_1158)


	//   ....[0]....
.L_1158:
        /*003c*/ 	.word	0xffffffff


	//   ....[1]....
        /*0040*/ 	.word	0xffffffff


	//   ....[2]....
        /*0044*/ 	.word	0xffffffff


	//   ....[3]....
        /*0048*/ 	.word	0xffffffff


	//   ....[4]....
        /*004c*/ 	.word	0xffffffff


	//   ....[5]....
        /*0050*/ 	.word	0xffffffff


	//   ....[6]....
        /*0054*/ 	.word	0xffffffff


	//   ....[7]....
        /*0058*/ 	.word	0xffffffff


	//   ....[8]....
        /*005c*/ 	.word	0xffffffff


	//   ....[9]....
        /*0060*/ 	.word	0xffffffff


	//----- nvinfo : EIATTR_COOP_GROUP_INSTR_OFFSETS
	.align		4
.L_1159:
        /*0064*/ 	.byte	0x04, 0x28
        /*0066*/ 	.short	(.L_1161 - .L_1160)


	//   ....[0]....
.L_1160:
        /*0068*/ 	.word	0x00000e50


	//   ....[1]....
        /*006c*/ 	.word	0x00000e60


	//   ....[2]....
        /*0070*/ 	.word	0x00000e90


	//   ....[3]....
        /*0074*/ 	.word	0x00000ea0


	//   ....[4]....
        /*0078*/ 	.word	0x00000ee0


	//   ....[5]....
        /*007c*/ 	.word	0x00000ef0


	//   ....[6]....
        /*0080*/ 	.word	0x00000f30


	//   ....[7]....
        /*0084*/ 	.word	0x00000f40


	//   ....[8]....
        /*0088*/ 	.word	0x00000f80


	//   ....[9]....
        /*008c*/ 	.word	0x00000f90


	//----- nvinfo : EIATTR_EXIT_INSTR_OFFSETS
	.align		4
.L_1161:
        /*0090*/ 	.byte	0x04, 0x1c
        /*0092*/ 	.short	(.L_1163 - .L_1162)


	//   ....[0]....
.L_1162:
        /*0094*/ 	.word	0x00000060


	//   ....[1]....
        /*0098*/ 	.word	0x00002ec0


	//----- nvinfo : EIATTR_MAX_THREADS
	.align		4
.L_1163:
        /*009c*/ 	.byte	0x04, 0x05
        /*009e*/ 	.short	(.L_1165 - .L_1164)
.L_1164:
        /*00a0*/ 	.word	0x00000180
        /*00a4*/ 	.word	0x00000001
        /*00a8*/ 	.word	0x00000001


	//----- nvinfo : EIATTR_CRS_STACK_SIZE
	.align		4
.L_1165:
        /*00ac*/ 	.byte	0x04, 0x1e
        /*00ae*/ 	.short	(.L_1167 - .L_1166)
.L_1166:
        /*00b0*/ 	.word	0x00000000
.L_1167:


//--------------------- .nv.info._Z35group_norm_nhwc_fwd_one_pass_kernelI11Bf16IOFp32WLi256ELi48ELi384EEv26Group_norm_nhwc_fwd_params --------------------------
	.section	.nv.info._Z35group_norm_nhwc_fwd_one_pass_kernelI11Bf16IOFp32WLi256ELi48ELi384EEv26Group_norm_nhwc_fwd_params,"",@"SHT_CUDA_INFO"
	.sectionflags	@""
	.align	4


	//----- nvinfo : EIATTR_CUDA_API_VERSION
	.align		4
        /*0000*/ 	.byte	0x04, 0x37
        /*0002*/ 	.short	(.L_1169 - .L_1168)
.L_1168:
        /*0004*/ 	.word	0x00000082


	//----- nvinfo : EIATTR_SW2861232_WAR
	.align		4
.L_1169:
        /*0008*/ 	.byte	0x01, 0x35
	.zero		2


	//----- nvinfo : EIATTR_PARAM_CBANK
	.align		4
        /*000c*/ 	.byte	0x04, 0x0a
        /*000e*/ 	.short	(.L_1171 - .L_1170)
	.align		4
.L_1170:
        /*0010*/ 	.word	index@(.nv.constant0._Z35group_norm_nhwc_fwd_one_pass_kernelI11Bf16IOFp32WLi256ELi48ELi384EEv26Group_norm_nhwc_fwd_params)
        /*0014*/ 	.short	0x0160
        /*0016*/ 	.short	0x00a0


	//----- nvinfo : EIATTR_CBANK_PARAM_SIZE
	.align		4
.L_1171:
        /*0018*/ 	.byte	0x03, 0x19
        /*001a*/ 	.short	0x00a0


	//----- nvinfo : EIATTR_KPARAM_INFO
	.align		4
        /*001c*/ 	.byte	0x04, 0x17
        /*001e*/ 	.short	(.L_1173 - .L_1172)
.L_1172:
        /*0020*/ 	.word	0x00000000
        /*0024*/ 	.short	0x0000
        /*0026*/ 	.short	0x0000
        /*0028*/ 	.byte	0x00, 0xf0, 0x81, 0x02


	//----- nvinfo : EIATTR_MAXREG_COUNT
	.align		4
.L_1173:
        /*002c*/ 	.byte	0x03, 0x1b
        /*002e*/ 	.short	0x00a8


	//----- nvinfo : EIATTR_NUM_BARRIERS
	.align		4
        /*0030*/ 	.byte	0x02, 0x4c
        /*0032*/ 	.byte	0x01
	.zero		1


	//----- nvinfo : EIATTR_MERCURY_ISA_VERSION
	.align		4
        /*0034*/ 	.byte	0x03, 0x5f
        /*0036*/ 	.short	0x0000


	//----- nvinfo : EIATTR_COOP_GROUP_MASK_REGIDS
	.align		4
        /*0038*/ 	.byte	0x04, 0x29
        /*003a*/ 	.short	(.L_1175 - .L_1174)


	//   ....[0]....
.L_1174:
        /*003c*/ 	.word	0xffffffff


	//   ....[1]....
        /*0040*/ 	.word	0xffffffff


	//   ....[2]....
        /*0044*/ 	.word	0xffffffff


	//   ....[3]....
        /*0048*/ 	.word	0xffffffff


	//   ....[4]....
        /*004c*/ 	.word	0xffffffff


	//   ....[5]....
        /*0050*/ 	.word	0xffffffff


	//   ....[6]....
        /*0054*/ 	.word	0xffffffff


	//   ....[7]....
        /*0058*/ 	.word	0xffffffff


	//   ....[8]....
        /*005c*/ 	.word	0xffffffff


	//   ....[9]....
        /*0060*/ 	.word	0xffffffff


	//----- nvinfo : EIATTR_COOP_GROUP_INSTR_OFFSETS
	.align		4
.L_1175:
        /*0064*/ 	.byte	0x04, 0x28
        /*0066*/ 	.short	(.L_1177 - .L_1176)


	//   ....[0]....
.L_1176:
        /*0068*/ 	.word	0x00001bf0


	//   ....[1]....
        /*006c*/ 	.word	0x00001c00


	//   ....[2]....
        /*0070*/ 	.word	0x00001c30


	//   ....[3]....
        /*0074*/ 	.word	0x00001c50


	//   ....[4]....
        /*0078*/ 	.word	0x00001c80


	//   ....[5]....
        /*007c*/ 	.word	0x00001ca0


	//   ....[6]....
        /*0080*/ 	.word	0x00001cd0


	//   ....[7]....
        /*0084*/ 	.word	0x00001cf0


	//   ....[8]....
        /*0088*/ 	.word	0x00001d20


	//   ....[9]....
        /*008c*/ 	.word	0x00001d40


	//----- nvinfo : EIATTR_EXIT_INSTR_OFFSETS
	.align		4
.L_1177:
        /*0090*/ 	.byte	0x04, 0x1c
        /*0092*/ 	.short	(.L_1179 - .L_1178)


	//   ....[0]....
.L_1178:
        /*0094*/ 	.word	0x00000060


	//   ....[1]....
        /*0098*/ 	.word	0x00005580


	//----- nvinfo : EIATTR_MAX_THREADS
	.align		4
.L_1179:
        /*009c*/ 	.byte	0x04, 0x05
        /*009e*/ 	.short	(.L_1181 - .L_1180)
.L_1180:
        /*00a0*/ 	.word	0x00000180
        /*00a4*/ 	.word	0x00000001
        /*00a8*/ 	.word	0x00000001


	//----- nvinfo : EIATTR_CRS_STACK_SIZE
	.align		4
.L_1181:
        /*00ac*/ 	.byte	0x04, 0x1e
        /*00ae*/ 	.short	(.L_1183 - .L_1182)
.L_1182:
        /*00b0*/ 	.word	0x00000000
.L_1183:


//--------------------- .nv.info._Z35group_norm_nhwc_fwd_one_pass_kernelI11Bf16IOFp32WLi512ELi48ELi384EEv26Group_norm_nhwc_fwd_params --------------------------
	.section	.nv.info._Z35group_norm_nhwc_fwd_one_pass_kernelI11Bf16IOFp32WLi512ELi48ELi384EEv26Group_norm_nhwc_fwd_params,"",@"SHT_CUDA_INFO"
	.sectionflags	@""
	.align	4


	//----- nvinfo : EIATTR_CUDA_API_VERSION
	.align		4
        /*0000*/ 	.byte	0x04, 0x37
        /*0002*/ 	.short	(.L_1185 - .L_1184)
.L_1184:
        /*0004*/ 	.word	0x00000082


	//----- nvinfo : EIATTR_SW2861232_WAR
	.align		4
.L_1185:
        /*0008*/ 	.byte	0x01, 0x35
	.zero		2


	//----- nvinfo : EIATTR_PARAM_CBANK
	.align		4
        /*000c*/ 	.byte	0x04, 0x0a
        /*000e*/ 	.short	(.L_1187 - .L_1186)
	.align		4
.L_1186:
        /*0010*/ 	.word	index@(.nv.constant0._Z35group_norm_nhwc_fwd_one_pass_kernelI11Bf16IOFp32WLi512ELi48ELi384EEv26Group_norm_nhwc_fwd_params)
        /*0014*/ 	.short	0x0160
        /*0016*/ 	.short	0x00a0


	//----- nvinfo : EIATTR_CBANK_PARAM_SIZE
	.align		4
.L_1187:
        /*0018*/ 	.byte	0x03, 0x19
        /*001a*/ 	.short	0x00a0


	//----- nvinfo : EIATTR_KPARAM_INFO
	.align		4
        /*001c*/ 	.byte	0x04, 0x17
        /*001e*/ 	.short	(.L_1189 - .L_1188)
.L_1188:
        /*0020*/ 	.word	0x00000000
        /*0024*/ 	.short	0x0000
        /*0026*/ 	.short	0x0000
        /*0028*/ 	.byte	0x00, 0xf0, 0x81, 0x02


	//----- nvinfo : EIATTR_MAXREG_COUNT
	.align		4
.L_1189:
        /*002c*/ 	.byte	0x03, 0x1b
        /*002e*/ 	.short	0x00a8


	//----- nvinfo : EIATTR_NUM_BARRIERS
	.align		4
        /*0030*/ 	.byte	0x02, 0x4c
        /*0032*/ 	.byte	0x01
	.zero		1


	//----- nvinfo : EIATTR_MERCURY_ISA_VERSION
	.align		4
        /*0034*/ 	.byte	0x03, 0x5f
        /*0036*/ 	.short	0x0000


	//----- nvinfo : EIATTR_COOP_GROUP_MASK_REGIDS
	.align		4
        /*0038*/ 	.byte	0x04, 0x29
        /*003a*/ 	.short	(.L_1191 - .L_1190)


	//   ....[0]....
.L_1190:
        /*003c*/ 	.word	0xffffffff


	//   ....[1]....
        /*0040*/ 	.word	0xffffffff


	//   ....[2]....
        /*0044*/ 	.word	0xffffffff


	//   ....[3]....
        /*0048*/ 	.word	0xffffffff


	//   ....[4]....
        /*004c*/ 	.word	0xffffffff


	//   ....[5]....
        /*0050*/ 	.word	0xffffffff


	//   ....[6]....
        /*0054*/ 	.word	0xffffffff


	//   ....[7]....
        /*0058*/ 	.word	0xffffffff


	//   ....[8]....
        /*005c*/ 	.word	0xffffffff


	//   ....[9]....
        /*0060*/ 	.word	0xffffffff


	//----- nvinfo : EIATTR_COOP_GROUP_INSTR_OFFSETS
	.align		4
.L_1191:
        /*0064*/ 	.byte	0x04, 0x28
        /*0066*/ 	.short	(.L_1193 - .L_1192)


	//   ....[0]....
.L_1192:
        /*0068*/ 	.word	0x00003500


	//   ....[1]....
        /*006c*/ 	.word	0x00003510


	//   ....[2]....
        /*0070*/ 	.word	0x00003550


	//   ....[3]....
        /*0074*/ 	.word	0x00003560


	//   ....[4]....
        /*0078*/ 	.word	0x000035a0


	//   ....[5]....
        /*007c*/ 	.word	0x000035b0


	//   ....[6]....
        /*0080*/ 	.word	0x000035f0


	//   ....[7]....
        /*0084*/ 	.word	0x00003600


	//   ....[8]....
        /*0088*/ 	.word	0x00003640


	//   ....[9]....
        /*008c*/ 	.word	0x00003650


	//----- nvinfo : EIATTR_EXIT_INSTR_OFFSETS
	.align		4
.L_1193:
        /*0090*/ 	.byte	0x04, 0x1c
        /*0092*/ 	.short	(.L_1195 - .L_1194)


	//   ....[0]....
.L_1194:
        /*0094*/ 	.word	0x00000060


	//   ....[1]....
        /*0098*/ 	.word	0x00008600


	//----- nvinfo : EIATTR_MAX_THREADS
	.align		4
.L_1195:
        /*009c*/ 	.byte	0x04, 0x05
        /*009e*/ 	.short	(.L_1197 - .L_1196)
.L_1196:
        /*00a0*/ 	.word	0x00000180
        /*00a4*/ 	.word	0x00000001
        /*00a8*/ 	.word	0x00000001


	//----- nvinfo : EIATTR_CRS_STACK_SIZE
	.align		4
.L_1197:
        /*00ac*/ 	.byte	0x04, 0x1e
        /*00ae*/ 	.short	(.L_1199 - .L_1198)
.L_1198:
        /*00b0*/ 	.word	0x00000000
.L_1199:


//--------------------- .nv.info._Z35group_norm_nhwc_fwd_one_pass_kernelI11Bf16IOBf16WLi64ELi48ELi384EEv26Group_norm_nhwc_fwd_params --------------------------
	.section	.nv.info._Z35group_norm_nhwc_fwd_one_pass_kernelI11Bf16IOBf16WLi64ELi48ELi384EEv26Group_norm_nhwc_fwd_params,"",@"SHT_CUDA_INFO"
	.sectionflags	@""
	.align	4


	//----- nvinfo : EIATTR_CUDA_API_VERSION
	.align		4
        /*0000*/ 	.byte	0x04, 0x37
        /*0002*/ 	.short	(.L_1201 - .L_1200)
.L_1200:
        /*0004*/ 	.word	0x00000082


	//----- nvinfo : EIATTR_SW2861232_WAR
	.align		4
.L_1201:
        /*0008*/ 	.byte	0x01, 0x35
	.zero		2


	//----- nvinfo : EIATTR_PARAM_CBANK
	.align		4
        /*000c*/ 	.byte	0x04, 0x0a
        /*000e*/ 	.short	(.L_1203 - .L_1202)
	.align		4
.L_1202:
        /*0010*/ 	.word	index@(.nv.constant0._Z35group_norm_nhwc_fwd_one_pass_kernelI11Bf16IOBf16WLi64ELi48ELi384EEv26Group_norm_nhwc_fwd_params)
        /*0014*/ 	.short	0x0160
        /*0016*/ 	.short	0x00a0


	//----- nvinfo : EIATTR_CBANK_PARAM_SIZE
	.align		4
.L_1203:
        /*0018*/ 	.byte	0x03, 0x19
        /*001a*/ 	.short	0x00a0


	//----- nvinfo : EIATTR_KPARAM_INFO
	.align		4
        /*001c*/ 	.byte	0x04, 0x17
        /*001e*/ 	.short	(.L_1205 - .L_1204)
.L_1204:
        /*0020*/ 	.word	0x00000000
        /*0024*/ 	.short	0x0000
        /*0026*/ 	.short	0x0000
        /*0028*/ 	.byte	0x00, 0xf0, 0x81, 0x02


	//----- nvinfo : EIATTR_MAXREG_COUNT
	.align		4
.L_1205:
        /*002c*/ 	.byte	0x03, 0x1b
        /*002e*/ 	.short	0x00a8


	//----- nvinfo : EIATTR_NUM_BARRIERS
	.align		4
        /*0030*/ 	.byte	0x02, 0x4c
        /*0032*/ 	.byte	0x01
	.zero		1


	//----- nvinfo : EIATTR_MERCURY_ISA_VERSION
	.align		4
        /*0034*/ 	.byte	0x03, 0x5f
        /*0036*/ 	.short	0x0000


	//----- nvinfo : EIATTR_COOP_GROUP_MASK_REGIDS
	.align		4
        /*0038*/ 	.byte	0x04, 0x29
        /*003a*/ 	.short	(.L_1207 - .L_1206)


	//   ....[0]....
.L_1206:
        /*003c*/ 	.word	0xffffffff


	//   ....[1]....
        /*0040*/ 	.word	0xffffffff


	//   ....[2]....
        /*0044*/ 	.word	0xffffffff


	//   ....[3]....
        /*0048*/ 	.word	0xffffffff


	//   ....[4]....
        /*004c*/ 	.word	0xffffffff


	//   ....[5]....
        /*0050*/ 	.word	0xffffffff


	//   ....[6]....
        /*0054*/ 	.word	0xffffffff


	//   ....[7]....
        /*0058*/ 	.word	0xffffffff


	//   ....[8]....
        /*005c*/ 	.word	0xffffffff


	//   ....[9]....
        /*0060*/ 	.word	0xffffffff


	//----- nvinfo : EIATTR_COOP_GROUP_INSTR_OFFSETS
	.align		4
.L_1207:
        /*0064*/ 	.byte	0x04, 0x28
        /*0066*/ 	.short	(.L_1209 - .L_1208)


	//   ....[0]....
.L_1208:
        /*0068*/ 	.word	0x00000900


	//   ....[1]....
        /*006c*/ 	.word	0x00000910


	//   ....[2]....
        /*0070*/ 	.word	0x00000940


	//   ....[3]....
        /*0074*/ 	.word	0x00000950


	//   ....[4]....
        /*0078*/ 	.word	0x00000990


	//   ....[5]....
        /*007c*/ 	.word	0x000009a0


	//   ....[6]....
        /*0080*/ 	.word	0x000009e0


	//   ....[7]....
        /*0084*/ 	.word	0x000009f0


	//   ....[8]....
        /*0088*/ 	.word	0x00000a30


	//   ....[9]....
        /*008c*/ 	.word	0x00000a40


	//----- nvinfo : EIATTR_EXIT_INSTR_OFFSETS
	.align		4
.L_1209:
        /*0090*/ 	.byte	0x04, 0x1c
        /*0092*/ 	.short	(.L_1211 - .L_1210)


	//   ....[0]....
.L_1210:
        /*0094*/ 	.word	0x00000060


	//   ....[1]....
        /*0098*/ 	.word	0x000020c0


	//----- nvinfo : EIATTR_MAX_THREADS
	.align		4
.L_1211:
        /*009c*/ 	.byte	0x04, 0x05
        /*009e*/ 	.short	(.L_1213 - .L_1212)
.L_1212:
        /*00a0*/ 	.word	0x00000180
        /*00a4*/ 	.word	0x00000001
        /*00a8*/ 	.word	0x00000001


	//----- nvinfo : EIATTR_CRS_STACK_SIZE
	.align		4
.L_1213:
        /*00ac*/ 	.byte	0x04, 0x1e
        /*00ae*/ 	.short	(.L_1215 - .L_1214)
.L_1214:
        /*00b0*/ 	.word	0x00000000
.L_1215:


//--------------------- .nv.info._Z35group_norm_nhwc_fwd_one_pass_kernelI11Bf16IOBf16WLi128ELi48ELi384EEv26Group_norm_nhwc_fwd_params --------------------------
	.section	.nv.info._Z35group_norm_nhwc_fwd_one_pass_kernelI11Bf16IOBf16WLi128ELi48ELi384EEv26Group_norm_nhwc_fwd_params,"",@"SHT_CUDA_INFO"
	.sectionflags	@""
	.align	4


	//----- nvinfo : EIATTR_CUDA_API_VERSION
	.align		4
        /*0000*/ 	.byte	0x04, 0x37
        /*0002*/ 	.short	(.L_1217 - .L_1216)
.L_1216:
        /*0004*/ 	.word	0x00000082


	//----- nvinfo : EIATTR_SW2861232_WAR
	.align		4
.L_1217:
        /*0008*/ 	.byte	0x01, 0x35
	.zero		2


	//----- nvinfo : EIATTR_PARAM_CBANK
	.align		4
        /*000c*/ 	.byte	0x04, 0x0a
        /*000e*/ 	.short	(.L_1219 - .L_1218)
	.align		4
.L_1218:
        /*0010*/ 	.word	index@(.nv.constant0._Z35group_norm_nhwc_fwd_one_pass_kernelI11Bf16IOBf16WLi128ELi48ELi384EEv26Group_norm_nhwc_fwd_params)
        /*0014*/ 	.short	0x0160
        /*0016*/ 	.short	0x00a0


	//----- nvinfo : EIATTR_CBANK_PARAM_SIZE
	.align		4
.L_1219:
        /*0018*/ 	.byte	0x03, 0x19
        /*001a*/ 	.short	0x00a0


	//----- nvinfo : EIATTR_KPARAM_INFO
	.align		4
        /*001c*/ 	.byte	0x04, 0x17
        /*001e*/ 	.short	(.L_1221 - .L_1220)
.L_1220:
        /*0020*/ 	.word	0x00000000
        /*0024*/ 	.short	0x0000
        /*0026*/ 	.short	0x0000
        /*0028*/ 	.byte	0x00, 0xf0, 0x81, 0x02


	//----- nvinfo : EIATTR_MAXREG_COUNT
	.align		4
.L_1221:
        /*002c*/ 	.byte	0x03, 0x1b
        /*002e*/ 	.short	0x00a8


	//----- nvinfo : EIATTR_NUM_BARRIERS
	.align		4
        /*0030*/ 	.byte	0x02, 0x4c
        /*0032*/ 	.byte	0x01
	.zero		1


	//----- nvinfo : EIATTR_MERCURY_ISA_VERSION
	.align		4
        /*0034*/ 	.byte	0x03, 0x5f
        /*0036*/ 	.short	0x0000


	//----- nvinfo : EIATTR_COOP_GROUP_MASK_REGIDS
	.align		4
        /*0038*/ 	.byte	0x04, 0x29
        /*003a*/ 	.short	(.L_1223 - .L_1222)


	//   ....[0]....
.L_1222:
        /*003c*/ 	.word	0xffffffff


	//   ....[1]....
        /*0040*/ 	.word	0xffffffff


	//   ....[2]....
        /*0044*/ 	.word	0xffffffff


	//   ....[3]....
        /*0048*/ 	.word	0xffffffff


	//   ....[4]....
        /*004c*/ 	.word	0xffffffff


	//   ....[5]....
        /*0050*/ 	.word	0xffffffff


	//   ....[6]....
        /*0054*/ 	.word	0xffffffff


	//   ....[7]....
        /*0058*/ 	.word	0xffffffff


	//   ....[8]....
        /*005c*/ 	.word	0xffffffff


	//   ....[9]....
        /*0060*/ 	.word	0xffffffff


	//----- nvinfo : EIATTR_COOP_GROUP_INSTR_OFFSETS
	.align		4
.L_1223:
        /*0064*/ 	.byte	0x04, 0x28
        /*0066*/ 	.short	(.L_1225 - .L_1224)


	//   ....[0]....
.L_1224:
        /*0068*/ 	.word	0x00000e50


	//   ....[1]....
        /*006c*/ 	.word	0x00000e60


	//   ....[2]....
        /*0070*/ 	.word	0x00000e90


	//   ....[3]....
        /*0074*/ 	.word	0x00000ea0


	//   ....[4]....
        /*0078*/ 	.word	0x00000ee0


	//   ....[5]....
        /*007c*/ 	.word	0x00000ef0


	//   ....[6]....
        /*0080*/ 	.word	0x00000f30


	//   ....[7]....
        /*0084*/ 	.word	0x00000f40


	//   ....[8]....
        /*0088*/ 	.word	0x00000f80


	//   ....[9]....
        /*008c*/ 	.word	0x00000f90


	//----- nvinfo : EIATTR_EXIT_INSTR_OFFSETS
	.align		4
.L_1225:
        /*0090*/ 	.byte	0x04, 0x1c
        /*0092*/ 	.short	(.L_1227 - .L_1226)


	//   ....[0]....
.L_1226:
        /*0094*/ 	.word	0x00000060


	//   ....[1]....
        /*0098*/ 	.word	0x00002f00


	//----- nvinfo : EIATTR_MAX_THREADS
	.align		4
.L_1227:
        /*009c*/ 	.byte	0x04, 0x05
        /*009e*/ 	.short	(.L_1229 - .L_1228)
.L_1228:
        /*00a0*/ 	.word	0x00000180
        /*00a4*/ 	.word	0x00000001
        /*00a8*/ 	.word	0x00000001


	//----- nvinfo : EIATTR_CRS_STACK_SIZE
	.align		4
.L_1229:
        /*00ac*/ 	.byte	0x04, 0x1e
        /*00ae*/ 	.short	(.L_1231 - .L_1230)
.L_1230:
        /*00b0*/ 	.word	0x00000000
.L_1231:


//--------------------- .nv.info._Z35group_norm_nhwc_fwd_one_pass_kernelI11Bf16IOBf16WLi256ELi48ELi384EEv26Group_norm_nhwc_fwd_params --------------------------
	.section	.nv.info._Z35group_norm_nhwc_fwd_one_pass_kernelI11Bf16IOBf16WLi256ELi48ELi384EEv26Group_norm_nhwc_fwd_params,"",@"SHT_CUDA_INFO"
	.sectionflags	@""
	.align	4


	//----- nvinfo : EIATTR_CUDA_API_VERSION
	.align		4
        /*0000*/ 	.byte	0x04, 0x37
        /*0002*/ 	.short	(.L_1233 - .L_1232)
.L_1232:
        /*0004*/ 	.word	0x00000082


	//----- nvinfo : EIATTR_SW2861232_WAR
	.align		4
.L_1233:
        /*0008*/ 	.byte	0x01, 0x35
	.zero		2


	//----- nvinfo : EIATTR_PARAM_CBANK
	.align		4
        /*000c*/ 	.byte	0x04, 0x0a
        /*000e*/ 	.short	(.L_1235 - .L_1234)
	.align		4
.L_1234:
        /*0010*/ 	.word	index@(.nv.constant0._Z35group_norm_nhwc_fwd_one_pass_kernelI11Bf16IOBf16WLi256ELi48ELi384EEv26Group_norm_nhwc_fwd_params)
        /*0014*/ 	.short	0x0160
        /*0016*/ 	.short	0x00a0


	//----- nvinfo : EIATTR_CBANK_PARAM_SIZE
	.align		4
.L_1235:
        /*0018*/ 	.byte	0x03, 0x19
        /*001a*/ 	.short	0x00a0


	//----- nvinfo : EIATTR_KPARAM_INFO
	.align		4
        /*001c*/ 	.byte	0x04, 0x17
        /*001e*/ 	.short	(.L_1237 - .L_1236)
.L_1236:
        /*0020*/ 	.word	0x00000000
        /*0024*/ 	.short	0x0000
        /*0026*/ 	.short	0x0000
        /*0028*/ 	.byte	0x00, 0xf0, 0x81, 0x02


	//----- nvinfo : EIATTR_MAXREG_COUNT
	.align		4
.L_1237:
        /*002c*/ 	.byte	0x03, 0x1b
        /*002e*/ 	.short	0x00a8


	//----- nvinfo : EIATTR_NUM_BARRIERS
	.align		4
        /*0030*/ 	.byte	0x02, 0x4c
        /*0032*/ 	.byte	0x01
	.zero		1


	//----- nvinfo : EIATTR_MERCURY_ISA_VERSION
	.align		4
        /*0034*/ 	.byte	0x03, 0x5f
        /*0036*/ 	.short	0x0000


	//----- nvinfo : EIATTR_COOP_GROUP_MASK_REGIDS
	.align		4
        /*0038*/ 	.byte	0x04, 0x29
        /*003a*/ 	.short	(.L_1239 - .L_1238)


	//   ....[0]....
.L_1238:
        /*003c*/ 	.word	0xffffffff


	//   ....[1]....
        /*0040*/ 	.word	0xffffffff


	//   ....[2]....
        /*0044*/ 	.word	0xffffffff


	//   ....[3]....
        /*0048*/ 	.word	0xffffffff


	//   ....[4]....
        /*004c*/ 	.word	0xffffffff


	//   ....[5]....
        /*0050*/ 	.word	0xffffffff


	//   ....[6]....
        /*0054*/ 	.word	0xffffffff


	//   ....[7]....
        /*0058*/ 	.word	0xffffffff


	//   ....[8]....
        /*005c*/ 	.word	0xffffffff


	//   ....[9]....
        /*0060*/ 	.word	0xffffffff


	//----- nvinfo : EIATTR_COOP_GROUP_INSTR_OFFSETS
	.align		4
.L_1239:
        /*0064*/ 	.byte	0x04, 0x28
        /*0066*/ 	.short	(.L_1241 - .L_1240)


	//   ....[0]....
.L_1240:
        /*0068*/ 	.word	0x00001bf0


	//   ....[1]....
        /*006c*/ 	.word	0x00001c00


	//   ....[2]....
        /*0070*/ 	.word	0x00001c30


	//   ....[3]....
        /*0074*/ 	.word	0x00001c50


	//   ....[4]....
        /*0078*/ 	.word	0x00001c80


	//   ....[5]....
        /*007c*/ 	.word	0x00001ca0


	//   ....[6]....
        /*0080*/ 	.word	0x00001cd0


	//   ....[7]....
        /*0084*/ 	.word	0x00001cf0


	//   ....[8]....
        /*0088*/ 	.word	0x00001d20


	//   ....[9]....
        /*008c*/ 	.word	0x00001d40


	//----- nvinfo : EIATTR_EXIT_INSTR_OFFSETS
	.align		4
.L_1241:
        /*0090*/ 	.byte	0x04, 0x1c
        /*0092*/ 	.short	(.L_1243 - .L_1242)


	//   ....[0]....
.L_1242:
        /*0094*/ 	.word	0x00000060


	//   ....[1]....
        /*0098*/ 	.word	0x000055e0


	//----- nvinfo : EIATTR_MAX_THREADS
	.align		4
.L_1243:
        /*009c*/ 	.byte	0x04, 0x05
        /*009e*/ 	.short	(.L_1245 - .L_1244)
.L_1244:
        /*00a0*/ 	.word	0x00000180
        /*00a4*/ 	.word	0x00000001
        /*00a8*/ 	.word	0x00000001


	//----- nvinfo : EIATTR_CRS_STACK_SIZE
	.align		4
.L_1245:
        /*00ac*/ 	.byte	0x04, 0x1e
        /*00ae*/ 	.short	(.L_1247 - .L_1246)
.L_1246:
        /*00b0*/ 	.word	0x00000000
.L_1247:


//--------------------- .nv.info._Z35group_norm_nhwc_fwd_one_pass_kernelI11Bf16IOBf16WLi512ELi48ELi384EEv26Group_norm_nhwc_fwd_params --------------------------
	.section	.nv.info._Z35group_norm_nhwc_fwd_one_pass_kernelI11Bf16IOBf16WLi512ELi48ELi384EEv26Group_norm_nhwc_fwd_params,"",@"SHT_CUDA_INFO"
	.sectionflags	@""
	.align	4


	//----- nvinfo : EIATTR_CUDA_API_VERSION
	.align		4
        /*0000*/ 	.byte	0x04, 0x37
        /*0002*/ 	.short	(.L_1249 - .L_1248)
.L_1248:
        /*0004*/ 	.word	0x00000082


	//----- nvinfo : EIATTR_SW2861232_WAR
	.align		4
.L_1249:
        /*0008*/ 	.byte	0x01, 0x35
	.zero		2


	//----- nvinfo : EIATTR_PARAM_CBANK
	.align		4
        /*000c*/ 	.byte	0x04, 0x0a
        /*000e*/ 	.short	(.L_1251 - .L_1250)
	.align		4
.L_1250:
        /*0010*/ 	.word	index@(.nv.constant0._Z35group_norm_nhwc_fwd_one_pass_kernelI11Bf16IOBf16WLi512ELi48ELi384EEv26Group_norm_nhwc_fwd_params)
        /*0014*/ 	.short	0x0160
        /*0016*/ 	.short	0x00a0


	//----- nvinfo : EIATTR_CBANK_PARAM_SIZE
	.align		4
.L_1251:
        /*0018*/ 	.byte	0x03, 0x19
        /*001a*/ 	.short	0x00a0


	//----- nvinfo : EIATTR_KPARAM_INFO
	.align		4
        /*001c*/ 	.byte	0x04, 0x17
        /*001e*/ 	.short	(.L_1253 - .L_1252)
.L_1252:
        /*0020*/ 	.word	0x00000000
        /*0024*/ 	.short	0x0000
        /*0026*/ 	.short	0x0000
        /*0028*/ 	.byte	0x00, 0xf0, 0x81, 0x02


	//----- nvinfo : EIATTR_MAXREG_COUNT
	.align		4
.L_1253:
        /*002c*/ 	.byte	0x03, 0x1b
        /*002e*/ 	.short	0x00a8


	//----- nvinfo : EIATTR_NUM_BARRIERS
	.align		4
        /*0030*/ 	.byte	0x02, 0x4c
        /*0032*/ 	.byte	0x01
	.zero		1


	//----- nvinfo : EIATTR_MERCURY_ISA_VERSION
	.align		4
        /*0034*/ 	.byte	0x03, 0x5f
        /*0036*/ 	.short	0x0000


	//----- nvinfo : EIATTR_COOP_GROUP_MASK_REGIDS
	.align		4
        /*0038*/ 	.byte	0x04, 0x29
        /*003a*/ 	.short	(.L_1255 - .L_1254)


	//   ....[0]....
.L_1254:
        /*003c*/ 	.word	0xffffffff


	//   ....[1]....
        /*0040*/ 	.word	0xffffffff


	//   ....[2]....
        /*0044*/ 	.word	0xffffffff


	//   ....[3]....
        /*0048*/ 	.word	0xffffffff


	//   ....[4]....
        /*004c*/ 	.word	0xffffffff


	//   ....[5]....
        /*0050*/ 	.word	0xffffffff


	//   ....[6]....
        /*0054*/ 	.word	0xffffffff


	//   ....[7]....
        /*0058*/ 	.word	0xffffffff


	//   ....[8]....
        /*005c*/ 	.word	0xffffffff


	//   ....[9]....
        /*0060*/ 	.word	0xffffffff


	//----- nvinfo : EIATTR_COOP_GROUP_INSTR_OFFSETS
	.align		4
.L_1255:
        /*0064*/ 	.byte	0x04, 0x28
        /*0066*/ 	.short	(.L_1257 - .L_1256)


	//   ....[0]....
.L_1256:
        /*0068*/ 	.word	0x00003510


	//   ....[1]....
        /*006c*/ 	.word	0x00003520


	//   ....[2]....
        /*0070*/ 	.word	0x00003560


	//   ....[3]....
        /*0074*/ 	.word	0x00003570


	//   ....[4]....
        /*0078*/ 	.word	0x000035b0


	//   ....[5]....
        /*007c*/ 	.word	0x000035c0


	//   ....[6]....
        /*0080*/ 	.word	0x00003600


	//   ....[7]....
        /*0084*/ 	.word	0x00003610


	//   ....[8]....
        /*0088*/ 	.word	0x00003650


	//   ....[9]....
        /*008c*/ 	.word	0x00003660


	//----- nvinfo : EIATTR_EXIT_INSTR_OFFSETS
	.align		4
.L_1257:
        /*0090*/ 	.byte	0x04, 0x1c
        /*0092*/ 	.short	(.L_1259 - .L_1258)


	//   ....[0]....
.L_1258:
        /*0094*/ 	.word	0x00000060


	//   ....[1]....
        /*0098*/ 	.word	0x00008670


	//----- nvinfo : EIATTR_MAX_THREADS
	.align		4
.L_1259:
        /*009c*/ 	.byte	0x04, 0x05
        /*009e*/ 	.short	(.L_1261 - .L_1260)
.L_1260:
        /*00a0*/ 	.word	0x00000180
        /*00a4*/ 	.word	0x00000001
        /*00a8*/ 	.word	0x00000001


	//----- nvinfo : EIATTR_CRS_STACK_SIZE
	.align		4
.L_1261:
        /*00ac*/ 	.byte	0x04, 0x1e
        /*00ae*/ 	.short	(.L_1263 - .L_1262)
.L_1262:
        /*00b0*/ 	.word	0x00000000
.L_1263:


//--------------------- .nv.info._Z35group_norm_nhwc_fwd_one_pass_kernelI11Bf16IOFp16WLi64ELi48ELi384EEv26Group_norm_nhwc_fwd_params --------------------------
	.section	.nv.info._Z35group_norm_nhwc_fwd_one_pass_kernelI11Bf16IOFp16WLi64ELi48ELi384EEv26Group_norm_nhwc_fwd_params,"",@"SHT_CUDA_INFO"
	.sectionflags	@""
	.align	4


	//----- nvinfo : EIATTR_CUDA_API_VERSION
	.align		4
        /*0000*/ 	.byte	0x04, 0x37
        /*0002*/ 	.short	(.L_1265 - .L_1264)
.L_1264:
        /*0004*/ 	.word	0x00000082


	//----- nvinfo : EIATTR_SW2861232_WAR
	.align		4
.L_1265:
        /*0008*/ 	.byte	0x01, 0x35
	.zero		2


	//----- nvinfo : EIATTR_PARAM_CBANK
	.align		4
        /*000c*/ 	.byte	0x04, 0x0a
        /*000e*/ 	.short	(.L_1267 - .L_1266)
	.align		4
.L_1266:
        /*0010*/ 	.word	index@(.nv.constant0._Z35group_norm_nhwc_fwd_one_pass_kernelI11Bf16IOFp16WLi64ELi48ELi384EEv26Group_norm_nhwc_fwd_params)
        /*0014*/ 	.short	0x0160
        /*0016*/ 	.short	0x00a0


	//----- nvinfo : EIATTR_CBANK_PARAM_SIZE
	.align		4
.L_1267:
        /*0018*/ 	.byte	0x03, 0x19
        /*001a*/ 	.short	0x00a0


	//----- nvinfo : EIATTR_KPARAM_INFO
	.align		4
        /*001c*/ 	.byte	0x04, 0x17
        /*001e*/ 	.short	(.L_1269 - .L_1268)
.L_1268:
        /*0020*/ 	.word	0x00000000
        /*0024*/ 	.short	0x0000
        /*0026*/ 	.short	0x0000
        /*0028*/ 	.byte	0x00, 0xf0, 0x81, 0x02


	//----- nvinfo : EIATTR_MAXREG_COUNT
	.align		4
.L_1269:
        /*002c*/ 	.byte	0x03, 0x1b
        /*002e*/ 	.short	0x00a8


	//----- nvinfo : EIATTR_NUM_BARRIERS
	.align		4
        /*0030*/ 	.byte	0x02, 0x4c
        /*0032*/ 	.byte	0x01
	.zero		1


	//----- nvinfo : EIATTR_MERCURY_ISA_VERSION
	.align		4
        /*0034*/ 	.byte	0x03, 0x5f
        /*0036*/ 	.short	0x0000


	//----- nvinfo : EIATTR_COOP_GROUP_MASK_REGIDS
	.align		4
        /*0038*/ 	.byte	0x04, 0x29
        /*003a*/ 	.short	(.L_1271 - .L_1270)


	//   ....[0]....
.L_1270:
        /*003c*/ 	.word	0xffffffff


	//   ....[1]....
        /*0040*/ 	.word	0xffffffff


	//   ....[2]....
        /*0044*/ 	.word	0xffffffff


	//   ....[3]....
        /*0048*/ 	.word	0xffffffff


	//   ....[4]....
        /*004c*/ 	.word	0xffffffff


	//   ....[5]....
        /*0050*/ 	.word	0xffffffff


	//   ....[6]....
        /*0054*/ 	.word	0xffffffff


	//   ....[7]....
        /*0058*/ 	.word	0xffffffff


	//   ....[8]....
        /*005c*/ 	.word	0xffffffff


	//   ....[9]....
        /*0060*/ 	.word	0xffffffff


	//----- nvinfo : EIATTR_COOP_GROUP_INSTR_OFFSETS
	.align		4
.L_1271:
        /*0064*/ 	.byte	0x04, 0x28
        /*0066*/ 	.short	(.L_1273 - .L_1272)


	//   ....[0]....
.L_1272:
        /*0068*/ 	.word	0x00000900


	//   ....[1]....
        /*006c*/ 	.word	0x00000910


	//   ....[2]....
        /*0070*/ 	.word	0x00000940


	//   ....[3]....
        /*0074*/ 	.word	0x00000950


	//   ....[4]....
        /*0078*/ 	.word	0x00000990


	//   ....[5]....
        /*007c*/ 	.word	0x000009a0


	//   ....[6]....
        /*0080*/ 	.word	0x000009e0


	//   ....[7]....
        /*0084*/ 	.word	0x000009f0


	//   ....[8]....
        /*0088*/ 	.word	0x00000a30


	//   ....[9]....
        /*008c*/ 	.word	0x00000a40


	//----- nvinfo : EIATTR_EXIT_INSTR_OFFSETS
	.align		4
.L_1273:
        /*0090*/ 	.byte	0x04, 0x1c
        /*0092*/ 	.short	(.L_1275 - .L_1274)


	//   ....[0]....
.L_1274:
        /*0094*/ 	.word	0x00000060


	//   ....[1]....
        /*0098*/ 	.word	0x000020c0


	//----- nvinfo : EIATTR_MAX_THREADS
	.align		4
.L_1275:
        /*009c*/ 	.byte	0x04, 0x05
        /*009e*/ 	.short	(.L_1277 - .L_1276)
.L_1276:
        /*00a0*/ 	.word	0x00000180
        /*00a4*/ 	.word	0x00000001
        /*00a8*/ 	.word	0x00000001


	//----- nvinfo : EIATTR_CRS_STACK_SIZE
	.align		4
.L_1277:
        /*00ac*/ 	.byte	0x04, 0x1e
        /*00ae*/ 	.short	(.L_1279 - .L_1278)
.L_1278:
        /*00b0*/ 	.word	0x00000000
.L_1279:


//--------------------- .nv.info._Z35group_norm_nhwc_fwd_one_pass_kernelI11Bf16IOFp16WLi128ELi48ELi384EEv26Group_norm_nhwc_fwd_params --------------------------
	.section	.nv.info._Z35group_norm_nhwc_fwd_one_pass_kernelI11Bf16IOFp16WLi128ELi48ELi384EEv26Group_norm_nhwc_fwd_params,"",@"SHT_CUDA_INFO"
	.sectionflags	@""
	.align	4


	//----- nvinfo : EIATTR_CUDA_API_VERSION
	.align		4
        /*0000*/ 	.byte	0x04, 0x37
        /*0002*/ 	.short	(.L_1281 - .L_1280)
.L_1280:
        /*0004*/ 	.word	0x00000082


	//----- nvinfo : EIATTR_SW2861232_WAR
	.align		4
.L_1281:
        /*0008*/ 	.byte	0x01, 0x35
	.zero		2


	//----- nvinfo : EIATTR_PARAM_CBANK
	.align		4
        /*000c*/ 	.byte	0x04, 0x0a
        /*000e*/ 	.short	(.L_1283 - .L_1282)
	.align		4
.L_1282:
        /*0010*/ 	.word	index@(.nv.constant0._Z35group_norm_nhwc_fwd_one_pass_kernelI11Bf16IOFp16WLi128ELi48ELi384EEv26Group_norm_nhwc_fwd_params)
        /*0014*/ 	.short	0x0160
        /*0016*/ 	.short	0x00a0


	//----- nvinfo : EIATTR_CBANK_PARAM_SIZE
	.align		4
.L_1283:
        /*0018*/ 	.byte	0x03, 0x19
        /*001a*/ 	.short	0x00a0


	//----- nvinfo : EIATTR_KPARAM_INFO
	.align		4
        /*001c*/ 	.byte	0x04, 0x17
        /*001e*/ 	.short	(.L_1285 - .L_1284)
.L_1284:
        /*0020*/ 	.word	0x00000000
        /*0024*/ 	.short	0x0000
        /*0026*/ 	.short	0x0000
        /*0028*/ 	.byte	0x00, 0xf0, 0x81, 0x02


	//----- nvinfo : EIATTR_MAXREG_COUNT
	.align		4
.L_1285:
        /*002c*/ 	.byte	0x03, 0x1b
        /*002e*/ 	.short	0x00a8


	//----- nvinfo : EIATTR_NUM_BARRIERS
	.align		4
        /*0030*/ 	.byte	0x02, 0x4c
        /*0032*/ 	.byte	0x01
	.zero		1


	//----- nvinfo : EIATTR_MERCURY_ISA_VERSION
	.align		4
        /*0034*/ 	.byte	0x03, 0x5f
        /*0036*/ 	.short	0x0000


	//----- nvinfo : EIATTR_COOP_GROUP_MASK_REGIDS
	.align		4
        /*0038*/ 	.byte	0x04, 0x29
        /*003a*/ 	.short	(.L_1287 - .L_1286)


	//   ....[0]....
.L_1286:
        /*003c*/ 	.word	0xffffffff


	//   ....[1]....
        /*0040*/ 	.word	0xffffffff


	//   ....[2]....
        /*0044*/ 	.word	0xffffffff


	//   ....[3]....
        /*0048*/ 	.word	0xffffffff


	//   ....[4]....
        /*004c*/ 	.word	0xffffffff


	//   ....[5]....
        /*0050*/ 	.word	0xffffffff


	//   ....[6]....
        /*0054*/ 	.word	0xffffffff


	//   ....[7]....
        /*0058*/ 	.word	0xffffffff


	//   ....[8]....
        /*005c*/ 	.word	0xffffffff


	//   ....[9]....
        /*0060*/ 	.word	0xffffffff


	//----- nvinfo : EIATTR_COOP_GROUP_INSTR_OFFSETS
	.align		4
.L_1287:
        /*0064*/ 	.byte	0x04, 0x28
        /*0066*/ 	.short	(.L_1289 - .L_1288)


	//   ....[0]....
.L_1288:
        /*0068*/ 	.word	0x00000e50


	//   ....[1]....
        /*006c*/ 	.word	0x00000e60


	//   ....[2]....
        /*0070*/ 	.word	0x00000e90


	//   ....[3]....
        /*0074*/ 	.word	0x00000ea0


	//   ....[4]....
        /*0078*/ 	.word	0x00000ee0


	//   ....[5]....
        /*007c*/ 	.word	0x00000ef0


	//   ....[6]....
        /*0080*/ 	.word	0x00000f30


	//   ....[7]....
        /*0084*/ 	.word	0x00000f40


	//   ....[8]....
        /*0088*/ 	.word	0x00000f80


	//   ....[9]....
        /*008c*/ 	.word	0x00000f90


	//----- nvinfo : EIATTR_EXIT_INSTR_OFFSETS
	.align		4
.L_1289:
        /*0090*/ 	.byte	0x04, 0x1c
        /*0092*/ 	.short	(.L_1291 - .L_1290)


	//   ....[0]....
.L_1290:
        /*0094*/ 	.word	0x00000060


	//   ....[1]....
        /*0098*/ 	.word	0x00002f00


	//----- nvinfo : EIATTR_MAX_THREADS
	.align		4
.L_1291:
        /*009c*/ 	.byte	0x04, 0x05
        /*009e*/ 	.short	(.L_1293 - .L_1292)
.L_1292:
        /*00a0*/ 	.word	0x00000180
        /*00a4*/ 	.word	0x00000001
        /*00a8*/ 	.word	0x00000001


	//----- nvinfo : EIATTR_CRS_STACK_SIZE
	.align		4
.L_1293:
        /*00ac*/ 	.byte	0x04, 0x1e
        /*00ae*/ 	.short	(.L_1295 - .L_1294)
.L_1294:
        /*00b0*/ 	.word	0x00000000
.L_1295:


//--------------------- .nv.info._Z35group_norm_nhwc_fwd_one_pass_kernelI11Bf16IOFp16WLi256ELi48ELi384EEv26Group_norm_nhwc_fwd_params --------------------------
	.section	.nv.info._Z35group_norm_nhwc_fwd_one_pass_kernelI11Bf16IOFp16WLi256ELi48ELi384EEv26Group_norm_nhwc_fwd_params,"",@"SHT_CUDA_INFO"
	.sectionflags	@""
	.align	4


	//----- nvinfo : EIATTR_CUDA_API_VERSION
	.align		4
        /*0000*/ 	.byte	0x04, 0x37
        /*0002*/ 	.short	(.L_1297 - .L_1296)
.L_1296:
        /*0004*/ 	.word	0x00000082


	//----- nvinfo : EIATTR_SW2861232_WAR
	.align		4
.L_1297:
        /*0008*/ 	.byte	0x01, 0x35
	.zero		2


	//----- nvinfo : EIATTR_PARAM_CBANK
	.align		4
        /*000c*/ 	.byte	0x04, 0x0a
        /*000e*/ 	.short	(.L_1299 - .L_1298)
	.align		4
.L_1298:
        /*0010*/ 	.word	index@(.nv.constant0._Z35group_norm_nhwc_fwd_one_pass_kernelI11Bf16IOFp16WLi256ELi48ELi384EEv26Group_norm_nhwc_fwd_params)
        /*0014*/ 	.short	0x0160
        /*0016*/ 	.short	0x00a0


	//----- nvinfo : EIATTR_CBANK_PARAM_SIZE
	.align		4
.L_1299:
        /*0018*/ 	.byte	0x03, 0x19
        /*001a*/ 	.short	0x00a0


	//----- nvinfo : EIATTR_KPARAM_INFO
	.align		4
        /*001c*/ 	.byte	0x04, 0x17
        /*001e*/ 	.short	(.L_1301 - .L_1300)
.L_1300:
        /*0020*/ 	.word	0x00000000
        /*0024*/ 	.short	0x0000
        /*0026*/ 	.short	0x0000
        /*0028*/ 	.byte	0x00, 0xf0, 0x81, 0x02


	//----- nvinfo : EIATTR_MAXREG_COUNT
	.align		4
.L_1301:
        /*002c*/ 	.byte	0x03, 0x1b
        /*002e*/ 	.short	0x00a8


	//----- nvinfo : EIATTR_NUM_BARRIERS
	.align		4
        /*0030*/ 	.byte	0x02, 0x4c
        /*0032*/ 	.byte	0x01
	.zero		1


	//----- nvinfo : EIATTR_MERCURY_ISA_VERSION
	.align		4
        /*0034*/ 	.byte	0x03, 0x5f
        /*0036*/ 	.short	0x0000


	//----- nvinfo : EIATTR_COOP_GROUP_MASK_REGIDS
	.align		4
        /*0038*/ 	.byte	0x04, 0x29
        /*003a*/ 	.short	(.L_1303 - .L_1302)


	//   ....[0]....
.L_1302:
        /*003c*/ 	.word	0xffffffff


	//   ....[1]....
        /*0040*/ 	.word	0xffffffff


	//   ....[2]....
        /*0044*/ 	.word	0xffffffff


	//   ....[3]....
        /*0048*/ 	.word	0xffffffff


	//   ....[4]....
        /*004c*/ 	.word	0xffffffff


	//   ....[5]....
        /*0050*/ 	.word	0xffffffff


	//   ....[6]....
        /*0054*/ 	.word	0xffffffff


	//   ....[7]....
        /*0058*/ 	.word	0xffffffff


	//   ....[8]....
        /*005c*/ 	.word	0xffffffff


	//   ....[9]....
        /*0060*/ 	.word	0xffffffff


	//----- nvinfo : EIATTR_COOP_GROUP_INSTR_OFFSETS
	.align		4
.L_1303:
        /*0064*/ 	.byte	0x04, 0x28
        /*0066*/ 	.short	(.L_1305 - .L_1304)


	//   ....[0]....
.L_1304:
        /*0068*/ 	.word	0x00001bf0


	//   ....[1]....
        /*006c*/ 	.word	0x00001c00


	//   ....[2]....
        /*0070*/ 	.word	0x00001c30


	//   ....[3]....
        /*0074*/ 	.word	0x00001c50


	//   ....[4]....
        /*0078*/ 	.word	0x00001c80


	//   ....[5]....
        /*007c*/ 	.word	0x00001ca0


	//   ....[6]....
        /*0080*/ 	.word	0x00001cd0


	//   ....[7]....
        /*0084*/ 	.word	0x00001cf0


	//   ....[8]....
        /*0088*/ 	.word	0x00001d20


	//   ....[9]....
        /*008c*/ 	.word	0x00001d40


	//----- nvinfo : EIATTR_EXIT_INSTR_OFFSETS
	.align		4
.L_1305:
        /*0090*/ 	.byte	0x04, 0x1c
        /*0092*/ 	.short	(.L_1307 - .L_1306)


	//   ....[0]....
.L_1306:
        /*0094*/ 	.word	0x00000060


	//   ....[1]....
        /*0098*/ 	.word	0x000055e0


	//----- nvinfo : EIATTR_MAX_THREADS
	.align		4
.L_1307:
        /*009c*/ 	.byte	0x04, 0x05
        /*009e*/ 	.short	(.L_1309 - .L_1308)
.L_1308:
        /*00a0*/ 	.word	0x00000180
        /*00a4*/ 	.word	0x00000001
        /*00a8*/ 	.word	0x00000001


	//----- nvinfo : EIATTR_CRS_STACK_SIZE
	.align		4
.L_1309:
        /*00ac*/ 	.byte	0x04, 0x1e
        /*00ae*/ 	.short	(.L_1311 - .L_1310)
.L_1310:
        /*00b0*/ 	.word	0x00000000
.L_1311:


//--------------------- .nv.info._Z35group_norm_nhwc_fwd_one_pass_kernelI11Bf16IOFp16WLi512ELi48ELi384EEv26Group_norm_nhwc_fwd_params --------------------------
	.section	.nv.info._Z35group_norm_nhwc_fwd_one_pass_kernelI11Bf16IOFp16WLi512ELi48ELi384EEv26Group_norm_nhwc_fwd_params,"",@"SHT_CUDA_INFO"
	.sectionflags	@""
	.align	4


	//----- nvinfo : EIATTR_CUDA_API_VERSION
	.align		4
        /*0000*/ 	.byte	0x04, 0x37
        /*0002*/ 	.short	(.L_1313 - .L_1312)
.L_1312:
        /*0004*/ 	.word	0x00000082


	//----- nvinfo : EIATTR_SW2861232_WAR
	.align		4
.L_1313:
        /*0008*/ 	.byte	0x01, 0x35
	.zero		2


	//----- nvinfo : EIATTR_PARAM_CBANK
	.align		4
        /*000c*/ 	.byte	0x04, 0x0a
        /*000e*/ 	.short	(.L_1315 - .L_1314)
	.align		4
.L_1314:
        /*0010*/ 	.word	index@(.nv.constant0._Z35group_norm_nhwc_fwd_one_pass_kernelI11Bf16IOFp16WLi512ELi48ELi384EEv26Group_norm_nhwc_fwd_params)
        /*0014*/ 	.short	0x0160
        /*0016*/ 	.short	0x00a0


	//----- nvinfo : EIATTR_CBANK_PARAM_SIZE
	.align		4
.L_1315:
        /*0018*/ 	.byte	0x03, 0x19
        /*001a*/ 	.short	0x00a0


	//----- nvinfo : EIATTR_KPARAM_INFO
	.align		4
        /*001c*/ 	.byte	0x04, 0x17
        /*001e*/ 	.short	(.L_1317 - .L_1316)
.L_1316:
        /*0020*/ 	.word	0x00000000
        /*0024*/ 	.short	0x0000
        /*0026*/ 	.short	0x0000
        /*0028*/ 	.byte	0x00, 0xf0, 0x81, 0x02


	//----- nvinfo : EIATTR_MAXREG_COUNT
	.align		4
.L_1317:
        /*002c*/ 	.byte	0x03, 0x1b
        /*002e*/ 	.short	0x00a8


	//----- nvinfo : EIATTR_NUM_BARRIERS
	.align		4
        /*0030*/ 	.byte	0x02, 0x4c
        /*0032*/ 	.byte	0x01
	.zero		1


	//----- nvinfo : EIATTR_MERCURY_ISA_VERSION
	.align		4
        /*0034*/ 	.byte	0x03, 0x5f
        /*0036*/ 	.short	0x0000


	//----- nvinfo : EIATTR_COOP_GROUP_MASK_REGIDS
	.align		4
        /*0038*/ 	.byte	0x04, 0x29
        /*003a*/ 	.short	(.L_1319 - .L_1318)


	//   ....[0]....
.L_1318:
        /*003c*/ 	.word	0xffffffff


	//   ....[1]....
        /*0040*/ 	.word	0xffffffff


	//   ....[2]....
        /*0044*/ 	.word	0xffffffff


	//   ....[3]....
        /*0048*/ 	.word	0xffffffff


	//   ....[4]....
        /*004c*/ 	.word	0xffffffff


	//   ....[5]....
        /*0050*/ 	.word	0xffffffff


	//   ....[6]....
        /*0054*/ 	.word	0xffffffff


	//   ....[7]....
        /*0058*/ 	.word	0xffffffff


	//   ....[8]....
        /*005c*/ 	.word	0xffffffff


	//   ....[9]....
        /*0060*/ 	.word	0xffffffff


	//----- nvinfo : EIATTR_COOP_GROUP_INSTR_OFFSETS
	.align		4
.L_1319:
        /*0064*/ 	.byte	0x04, 0x28
        /*0066*/ 	.short	(.L_1321 - .L_1320)


	//   ....[0]....
.L_1320:
        /*0068*/ 	.word	0x00003510


	//   ....[1]....
        /*006c*/ 	.word	0x00003520


	//   ....[2]....
        /*0070*/ 	.word	0x00003560


	//   ....[3]....
        /*0074*/ 	.word	0x00003570


	//   ....[4]....
        /*0078*/ 	.word	0x000035b0


	//   ....[5]....
        /*007c*/ 	.word	0x000035c0


	//   ....[6]....
        /*0080*/ 	.word	0x00003600


	//   ....[7]....
        /*0084*/ 	.word	0x00003610


	//   ....[8]....
        /*0088*/ 	.word	0x00003650


	//   ....[9]....
        /*008c*/ 	.word	0x00003660


	//----- nvinfo : EIATTR_EXIT_INSTR_OFFSETS
	.align		4
.L_1321:
        /*0090*/ 	.byte	0x04, 0x1c
        /*0092*/ 	.short	(.L_1323 - .L_1322)


	//   ....[0]....
.L_1322:
        /*0094*/ 	.word	0x00000060


	//   ....[1]....
        /*0098*/ 	.word	0x00008670


	//----- nvinfo : EIATTR_MAX_THREADS
	.align		4
.L_1323:
        /*009c*/ 	.byte	0x04, 0x05
        /*009e*/ 	.short	(.L_1325 - .L_1324)
.L_1324:
        /*00a0*/ 	.word	0x00000180
        /*00a4*/ 	.word	0x00000001
        /*00a8*/ 	.word	0x00000001


	//----- nvinfo : EIATTR_CRS_STACK_SIZE
	.align		4
.L_1325:
        /*00ac*/ 	.byte	0x04, 0x1e
        /*00ae*/ 	.short	(.L_1327 - .L_1326)
.L_1326:
        /*00b0*/ 	.word	0x00000000
.L_1327:


//--------------------- .nv.info._Z35group_norm_nhwc_fwd_one_pass_kernelI11Fp16IOFp32WLi64ELi48ELi384EEv26Group_norm_nhwc_fwd_params --------------------------
	.section	.nv.info._Z35group_norm_nhwc_fwd_one_pass_kernelI11Fp16IOFp32WLi64ELi48ELi384EEv26Group_norm_nhwc_fwd_params,"",@"SHT_CUDA_INFO"
	.sectionflags	@""
	.align	4


	//----- nvinfo : EIATTR_CUDA_API_VERSION
	.align		4
        /*0000*/ 	.byte	0x04, 0x37
        /*0002*/ 	.short	(.L_1329 - .L_1328)
.L_1328:
        /*0004*/ 	.word	0x00000082


	//----- nvinfo : EIATTR_SW2861232_WAR
	.align		4
.L_1329:
        /*0008*/ 	.byte	0x01, 0x35
	.zero		2


	//----- nvinfo : EIATTR_PARAM_CBANK
	.align		4
        /*000c*/ 	.byte	0x04, 0x0a
        /*000e*/ 	.short	(.L_1331 - .L_1330)
	.align		4
.L_1330:
        /*0010*/ 	.word	index@(.nv.constant0._Z35group_norm_nhwc_fwd_one_pass_kernelI11Fp16IOFp32WLi64ELi48ELi384EEv26Group_norm_nhwc_fwd_params)
        /*0014*/ 	.short	0x0160
        /*0016*/ 	.short	0x00a0


	//----- nvinfo : EIATTR_CBANK_PARAM_SIZE
	.align		4
.L_1331:
        /*0018*/ 	.byte	0x03, 0x19
        /*001a*/ 	.short	0x00a0


	//----- nvinfo : EIATTR_KPARAM_INFO
	.align		4
        /*001c*/ 	.byte	0x04, 0x17
        /*001e*/ 	.short	(.L_1333 - .L_1332)
.L_1332:
        /*0020*/ 	.word	0x00000000
        /*0024*/ 	.short	0x0000
        /*0026*/ 	.short	0x0000
        /*0028*/ 	.byte	0x00, 0xf0, 0x81, 0x02


	//----- nvinfo : EIATTR_MAXREG_COUNT
	.align		4
.L_1333:
        /*002c*/ 	.byte	0x03, 0x1b
        /*002e*/ 	.short	0x00a8


	//----- nvinfo : EIATTR_NUM_BARRIERS
	.align		4
        /*0030*/ 	.byte	0x02, 0x4c
        /*0032*/ 	.byte	0x01
	.zero		1


	//----- nvinfo : EIATTR_MERCURY_ISA_VERSION
	.align		4
        /*0034*/ 	.byte	0x03, 0x5f
        /*0036*/ 	.short	0x0000


	//----- nvinfo : EIATTR_COOP_GROUP_MASK_REGIDS
	.align		4
        /*0038*/ 	.byte	0x04, 0x29
        /*003a*/ 	.short	(.L_1335 - .L_1334)


	//   ....[0]....
.L_1334:
        /*003c*/ 	.word	0xffffffff


	//   ....[1]....
        /*0040*/ 	.word	0xffffffff


	//   ....[2]....
        /*0044*/ 	.word	0xffffffff


	//   ....[3]....
        /*0048*/ 	.word	0xffffffff


	//   ....[4]....
        /*004c*/ 	.word	0xffffffff


	//   ....[5]....
        /*0050*/ 	.word	0xffffffff


	//   ....[6]....
        /*0054*/ 	.word	0xffffffff


	//   ....[7]....
        /*0058*/ 	.word	0xffffffff


	//   ....[8]....
        /*005c*/ 	.word	0xffffffff


	//   ....[9]....
        /*0060*/ 	.word	0xffffffff


	//----- nvinfo : EIATTR_COOP_GROUP_INSTR_OFFSETS
	.align		4
.L_1335:
        /*0064*/ 	.byte	0x04, 0x28
        /*0066*/ 	.short	(.L_1337 - .L_1336)


	//   ....[0]....
.L_1336:
        /*0068*/ 	.word	0x000008f0


	//   ....[1]....
        /*006c*/ 	.word	0x00000910


	//   ....[2]....
        /*0070*/ 	.word	0x00000930


	//   ....[3]....
        /*0074*/ 	.word	0x00000960


	//   ....[4]....
        /*0078*/ 	.word	0x00000980


	//   ....[5]....
        /*007c*/ 	.word	0x000009b0


	//   ....[6]....
        /*0080*/ 	.word	0x000009d0


	//   ....[7]....
        /*0084*/ 	.word	0x00000a00


	//   ....[8]....
        /*0088*/ 	.word	0x00000a20


	//   ....[9]....
        /*008c*/ 	.word	0x00000a50


	//----- nvinfo : EIATTR_EXIT_INSTR_OFFSETS
	.align		4
.L_1337:
        /*0090*/ 	.byte	0x04, 0x1c
        /*0092*/ 	.short	(.L_1339 - .L_1338)


	//   ....[0]....
.L_1338:
        /*0094*/ 	.word	0x00000060


	//   ....[1]....
        /*0098*/ 	.word	0x00002060


	//----- nvinfo : EIATTR_MAX_THREADS
	.align		4
.L_1339:
        /*009c*/ 	.byte	0x04, 0x05
        /*009e*/ 	.short	(.L_1341 - .L_1340)
.L_1340:
        /*00a0*/ 	.word	0x00000180
        /*00a4*/ 	.word	0x00000001
        /*00a8*/ 	.word	0x00000001


	//----- nvinfo : EIATTR_CRS_STACK_SIZE
	.align		4
.L_1341:
        /*00ac*/ 	.byte	0x04, 0x1e
        /*00ae*/ 	.short	(.L_1343 - .L_1342)
.L_1342:
        /*00b0*/ 	.word	0x00000000
.L_1343:


//--------------------- .nv.info._Z35group_norm_nhwc_fwd_one_pass_kernelI11Fp16IOFp32WLi128ELi48ELi384EEv26Group_norm_nhwc_fwd_params --------------------------
	.section	.nv.info._Z35group_norm_nhwc_fwd_one_pass_kernelI11Fp16IOFp32WLi128ELi48ELi384EEv26Group_norm_nhwc_fwd_params,"",@"SHT_CUDA_INFO"
	.sectionflags	@""
	.align	4


	//----- nvinfo : EIATTR_CUDA_API_VERSION
	.align		4
        /*0000*/ 	.byte	0x04, 0x37
        /*0002*/ 	.short	(.L_1345 - .L_1344)
.L_1344:
        /*0004*/ 	.word	0x00000082


	//----- nvinfo : EIATTR_SW2861232_WAR
	.align		4
.L_1345:
        /*0008*/ 	.byte	0x01, 0x35
	.zero		2


	//----- nvinfo : EIATTR_PARAM_CBANK
	.align		4
        /*000c*/ 	.byte	0x04, 0x0a
        /*000e*/ 	.short	(.L_1347 - .L_1346)
	.align		4
.L_1346:
        /*0010*/ 	.word	index@(.nv.constant0._Z35group_norm_nhwc_fwd_one_pass_kernelI11Fp16IOFp32WLi128ELi48ELi384EEv26Group_norm_nhwc_fwd_params)
        /*0014*/ 	.short	0x0160
        /*0016*/ 	.short	0x00a0


	//----- nvinfo : EIATTR_CBANK_PARAM_SIZE
	.align		4
.L_1347:
        /*0018*/ 	.byte	0x03, 0x19
        /*001a*/ 	.short	0x00a0


	//----- nvinfo : EIATTR_KPARAM_INFO
	.align		4
        /*001c*/ 	.byte	0x04, 0x17
        /*001e*/ 	.short	(.L_1349 - .L_1348)
.L_1348:
        /*0020*/ 	.word	0x00000000
        /*0024*/ 	.short	0x0000
        /*0026*/ 	.short	0x0000
        /*0028*/ 	.byte	0x00, 0xf0, 0x81, 0x02


	//----- nvinfo : EIATTR_MAXREG_COUNT
	.align		4
.L_1349:
        /*002c*/ 	.byte	0x03, 0x1b
        /*002e*/ 	.short	0x00a8


	//----- nvinfo : EIATTR_NUM_BARRIERS
	.align		4
        /*0030*/ 	.byte	0x02, 0x4c
        /*0032*/ 	.byte	0x01
	.zero		1


	//----- nvinfo : EIATTR_MERCURY_ISA_VERSION
	.align		4
        /*0034*/ 	.byte	0x03, 0x5f
        /*0036*/ 	.short	0x0000


	//----- nvinfo : EIATTR_COOP_GROUP_MASK_REGIDS
	.align		4
        /*0038*/ 	.byte	0x04, 0x29
        /*003a*/ 	.short	(.L_1351 - .L_1350)


	//   ....[0]....
.L_1350:
        /*003c*/ 	.word	0xffffffff


	//   ....[1]....
        /*0040*/ 	.word	0xffffffff


	//   ....[2]....
        /*0044*/ 	.word	0xffffffff


	//   ....[3]....
        /*0048*/ 	.word	0xffffffff


	//   ....[4]....
        /*004c*/ 	.word	0xffffffff


	//   ....[5]....
        /*0050*/ 	.word	0xffffffff


	//   ....[6]....
        /*0054*/ 	.word	0xffffffff


	//   ....[7]....
        /*0058*/ 	.word	0xffffffff


	//   ....[8]....
        /*005c*/ 	.word	0xffffffff


	//   ....[9]....
        /*0060*/ 	.word	0xffffffff


	//----- nvinfo : EIATTR_COOP_GROUP_INSTR_OFFSETS
	.align		4
.L_1351:
        /*0064*/ 	.byte	0x04, 0x28
        /*0066*/ 	.short	(.L_1353 - .L_1352)


	//   ....[0]....
.L_1352:
        /*0068*/ 	.word	0x00000e60


	//   ....[1]....
        /*006c*/ 	.word	0x00000e70


	//   ....[2]....
        /*0070*/ 	.word	0x00000ea0


	//   ....[3]....
        /*0074*/ 	.word	0x00000eb0


	//   ....[4]....
        /*0078*/ 	.word	0x00000ef0


	//   ....[5]....
        /*007c*/ 	.word	0x00000f00


	//   ....[6]....
        /*0080*/ 	.word	0x00000f40


	//   ....[7]....
        /*0084*/ 	.word	0x00000f50


	//   ....[8]....
        /*0088*/ 	.word	0x00000f90


	//   ....[9]....
        /*008c*/ 	.word	0x00000fa0


	//----- nvinfo : EIATTR_EXIT_INSTR_OFFSETS
	.align		4
.L_1353:
        /*0090*/ 	.byte	0x04, 0x1c
        /*0092*/ 	.short	(.L_1355 - .L_1354)


	//   ....[0]....
.L_1354:
        /*0094*/ 	.word	0x00000060


	//   ....[1]....
        /*0098*/ 	.word	0x00002ec0


	//----- nvinfo : EIATTR_MAX_THREADS
	.align		4
.L_1355:
        /*009c*/ 	.byte	0x04, 0x05
        /*009e*/ 	.short	(.L_1357 - .L_1356)
.L_1356:
        /*00a0*/ 	.word	0x00000180
        /*00a4*/ 	.word	0x00000001
        /*00a8*/ 	.word	0x00000001


	//----- nvinfo : EIATTR_CRS_STACK_SIZE
	.align		4
.L_1357:
        /*00ac*/ 	.byte	0x04, 0x1e
        /*00ae*/ 	.short	(.L_1359 - .L_1358)
.L_1358:
        /*00b0*/ 	.word	0x00000000
.L_1359:


//--------------------- .nv.info._Z35group_norm_nhwc_fwd_one_pass_kernelI11Fp16IOFp32WLi256ELi48ELi384EEv26Group_norm_nhwc_fwd_params --------------------------
	.section	.nv.info._Z35group_norm_nhwc_fwd_one_pass_kernelI11Fp16IOFp32WLi256ELi48ELi384EEv26Group_norm_nhwc_fwd_params,"",@"SHT_CUDA_INFO"
	.sectionflags	@""
	.align	4


	//----- nvinfo : EIATTR_CUDA_API_VERSION
	.align		4
        /*0000*/ 	.byte	0x04, 0x37
        /*0002*/ 	.short	(.L_1361 - .L_1360)
.L_1360:
        /*0004*/ 	.word	0x00000082


	//----- nvinfo : EIATTR_SW2861232_WAR
	.align		4
.L_1361:
        /*0008*/ 	.byte	0x01, 0x35
	.zero		2


	//----- nvinfo : EIATTR_PARAM_CBANK
	.align		4
        /*000c*/ 	.byte	0x04, 0x0a
        /*000e*/ 	.short	(.L_1363 - .L_1362)
	.align		4
.L_1362:
        /*0010*/ 	.word	index@(.nv.constant0._Z35group_norm_nhwc_fwd_one_pass_kernelI11Fp16IOFp32WLi256ELi48ELi384EEv26Group_norm_nhwc_fwd_params)
        /*0014*/ 	.short	0x0160
        /*0016*/ 	.short	0x00a0


	//----- nvinfo : EIATTR_CBANK_PARAM_SIZE
	.align		4
.L_1363:
        /*0018*/ 	.byte	0x03, 0x19
        /*001a*/ 	.short	0x00a0


	//----- nvinfo : EIATTR_KPARAM_INFO
	.align		4
        /*001c*/ 	.byte	0x04, 0x17
        /*001e*/ 	.short	(.L_1365 - .L_1364)
.L_1364:
        /*0020*/ 	.word	0x00000000
        /*0024*/ 	.short	0x0000
        /*0026*/ 	.short	0x0000
        /*0028*/ 	.byte	0x00, 0xf0, 0x81, 0x02


	//----- nvinfo : EIATTR_MAXREG_COUNT
	.align		4
.L_1365:
        /*002c*/ 	.byte	0x03, 0x1b
        /*002e*/ 	.short	0x00a8


	//----- nvinfo : EIATTR_NUM_BARRIERS
	.align		4
        /*0030*/ 	.byte	0x02, 0x4c
        /*0032*/ 	.byte	0x01
	.zero		1


	//----- nvinfo : EIATTR_MERCURY_ISA_VERSION
	.align		4
        /*0034*/ 	.byte	0x03, 0x5f
        /*0036*/ 	.short	0x0000


	//----- nvinfo : EIATTR_COOP_GROUP_MASK_REGIDS
	.align		4
        /*0038*/ 	.byte	0x04, 0x29
        /*003a*/ 	.short	(.L_1367 - .L_1366)


	//   ....[0]....
.L_1366:
        /*003c*/ 	.word	0xffffffff


	//   ....[1]....
        /*0040*/ 	.word	0xffffffff


	//   ....[2]....
        /*0044*/ 	.word	0xffffffff


	//   ....[3]....
        /*0048*/ 	.word	0xffffffff


	//   ....[4]....
        /*004c*/ 	.word	0xffffffff


	//   ....[5]....
        /*0050*/ 	.word	0xffffffff


	//   ....[6]....
        /*0054*/ 	.word	0xffffffff


	//   ....[7]....
        /*0058*/ 	.word	0xffffffff


	//   ....[8]....
        /*005c*/ 	.word	0xffffffff


	//   ....[9]....
        /*0060*/ 	.word	0xffffffff


	//----- nvinfo : EIATTR_COOP_GROUP_INSTR_OFFSETS
	.align		4
.L_1367:
        /*0064*/ 	.byte	0x04, 0x28
        /*0066*/ 	.short	(.L_1369 - .L_1368)


	//   ....[0]....
.L_1368:
        /*0068*/ 	.word	0x00001bf0


	//   ....[1]....
        /*006c*/ 	.word	0x00001c00


	//   ....[2]....
        /*0070*/ 	.word	0x00001c30


	//   ....[3]....
        /*0074*/ 	.word	0x00001c50


	//   ....[4]....
        /*0078*/ 	.word	0x00001c80


	//   ....[5]....
        /*007c*/ 	.word	0x00001ca0


	//   ....[6]....
        /*0080*/ 	.word	0x00001cd0


	//   ....[7]....
        /*0084*/ 	.word	0x00001cf0


	//   ....[8]....
        /*0088*/ 	.word	0x00001d20


	//   ....[9]....
        /*008c*/ 	.word	0x00001d40


	//----- nvinfo : EIATTR_EXIT_INSTR_OFFSETS
	.align		4
.L_1369:
        /*0090*/ 	.byte	0x04, 0x1c
        /*0092*/ 	.short	(.L_1371 - .L_1370)


	//   ....[0]....
.L_1370:
        /*0094*/ 	.word	0x00000060


	//   ....[1]....
        /*0098*/ 	.word	0x00005580


	//----- nvinfo : EIATTR_MAX_THREADS
	.align		4
.L_1371:
        /*009c*/ 	.byte	0x04, 0x05
        /*009e*/ 	.short	(.L_1373 - .L_1372)
.L_1372:
        /*00a0*/ 	.word	0x00000180
        /*00a4*/ 	.word	0x00000001
        /*00a8*/ 	.word	0x00000001


	//----- nvinfo : EIATTR_CRS_STACK_SIZE
	.align		4
.L_1373:
        /*00ac*/ 	.byte	0x04, 0x1e
        /*00ae*/ 	.short	(.L_1375 - .L_1374)
.L_1374:
        /*00b0*/ 	.word	0x00000000
.L_1375:


//--------------------- .nv.info._Z35group_norm_nhwc_fwd_one_pass_kernelI11Fp16IOFp32WLi512ELi48ELi384EEv26Group_norm_nhwc_fwd_params --------------------------
	.section	.nv.info._Z35group_norm_nhwc_fwd_one_pass_kernelI11Fp16IOFp32WLi512ELi48ELi384EEv26Group_norm_nhwc_fwd_params,"",@"SHT_CUDA_INFO"
	.sectionflags	@""
	.align	4


	//----- nvinfo : EIATTR_CUDA_API_VERSION
	.align		4
        /*0000*/ 	.byte	0x04, 0x37
        /*0002*/ 	.short	(.L_1377 - .L_1376)
.L_1376:
        /*0004*/ 	.word	0x00000082


	//----- nvinfo : EIATTR_SW2861232_WAR
	.align		4
.L_1377:
        /*0008*/ 	.byte	0x01, 0x35
	.zero		2


	//----- nvinfo : EIATTR_PARAM_CBANK
	.align		4
        /*000c*/ 	.byte	0x04, 0x0a
        /*000e*/ 	.short	(.L_1379 - .L_1378)
	.align		4
.L_1378:
        /*0010*/ 	.word	index@(.nv.constant0._Z35group_norm_nhwc_fwd_one_pass_kernelI11Fp16IOFp32WLi512ELi48ELi384EEv26Group_norm_nhwc_fwd_params)
        /*0014*/ 	.short	0x0160
        /*0016*/ 	.short	0x00a0


	//----- nvinfo : EIATTR_CBANK_PARAM_SIZE
	.align		4
.L_1379:
        /*0018*/ 	.byte	0x03, 0x19
        /*001a*/ 	.short	0x00a0


	//----- nvinfo : EIATTR_KPARAM_INFO
	.align		4
        /*001c*/ 	.byte	0x04, 0x17
        /*001e*/ 	.short	(.L_1381 - .L_1380)
.L_1380:
        /*0020*/ 	.word	0x00000000
        /*0024*/ 	.short	0x0000
        /*0026*/ 	.short	0x0000
        /*0028*/ 	.byte	0x00, 0xf0, 0x81, 0x02


	//----- nvinfo : EIATTR_MAXREG_COUNT
	.align		4
.L_1381:
        /*002c*/ 	.byte	0x03, 0x1b
        /*002e*/ 	.short	0x00a8


	//----- nvinfo : EIATTR_NUM_BARRIERS
	.align		4
        /*0030*/ 	.byte	0x02, 0x4c
        /*0032*/ 	.byte	0x01
	.zero		1


	//----- nvinfo : EIATTR_MERCURY_ISA_VERSION
	.align		4
        /*0034*/ 	.byte	0x03, 0x5f
        /*0036*/ 	.short	0x0000


	//----- nvinfo : EIATTR_COOP_GROUP_MASK_REGIDS
	.align		4
        /*0038*/ 	.byte	0x04, 0x29
        /*003a*/ 	.short	(.L_1383 - .L_1382)


	//   ....[0]....
.L_1382:
        /*003c*/ 	.word	0xffffffff


	//   ....[1]....
        /*0040*/ 	.word	0xffffffff


	//   ....[2]....
        /*0044*/ 	.word	0xffffffff


	//   ....[3]....
        /*0048*/ 	.word	0xffffffff


	//   ....[4]....
        /*004c*/ 	.word	0xffffffff


	//   ....[5]....
        /*0050*/ 	.word	0xffffffff


	//   ....[6]....
        /*0054*/ 	.word	0xffffffff


	//   ....[7]....
        /*0058*/ 	.word	0xffffffff


	//   ....[8]....
        /*005c*/ 	.word	0xffffffff


	//   ....[9]....
        /*0060*/ 	.word	0xffffffff


	//----- nvinfo : EIATTR_COOP_GROUP_INSTR_OFFSETS
	.align		4
.L_1383:
        /*0064*/ 	.byte	0x04, 0x28
        /*0066*/ 	.short	(.L_1385 - .L_1384)


	//   ....[0]....
.L_1384:
        /*0068*/ 	.word	0x00003500


	//   ....[1]....
        /*006c*/ 	.word	0x00003510


	//   ....[2]....
        /*0070*/ 	.word	0x00003550


	//   ....[3]....
        /*0074*/ 	.word	0x00003560


	//   ....[4]....
        /*0078*/ 	.word	0x000035a0


	//   ....[5]....
        /*007c*/ 	.word	0x000035b0


	//   ....[6]....
        /*0080*/ 	.word	0x000035f0


	//   ....[7]....
        /*0084*/ 	.word	0x00003600


	//   ....[8]....
        /*0088*/ 	.word	0x00003640


	//   ....[9]....
        /*008c*/ 	.word	0x00003650


	//----- nvinfo : EIATTR_EXIT_INSTR_OFFSETS
	.align		4
.L_1385:
        /*0090*/ 	.byte	0x04, 0x1c
        /*0092*/ 	.short	(.L_1387 - .L_1386)


	//   ....[0]....
.L_1386:
        /*0094*/ 	.word	0x00000060


	//   ....[1]....
        /*0098*/ 	.word	0x00008600


	//----- nvinfo : EIATTR_MAX_THREADS
	.align		4
.L_1387:
        /*009c*/ 	.byte	0x04, 0x05
        /*009e*/ 	.short	(.L_1389 - .L_1388)
.L_1388:
        /*00a0*/ 	.word	0x00000180
        /*00a4*/ 	.word	0x00000001
        /*00a8*/ 	.word	0x00000001


	//----- nvinfo : EIATTR_CRS_STACK_SIZE
	.align		4
.L_1389:
        /*00ac*/ 	.byte	0x04, 0x1e
        /*00ae*/ 	.short	(.L_1391 - .L_1390)
.L_1390:
        /*00b0*/ 	.word	0x00000000
.L_1391:


//--------------------- .nv.info._Z35group_norm_nhwc_fwd_one_pass_kernelI11Fp16IOBf16WLi64ELi48ELi384EEv26Group_norm_nhwc_fwd_params --------------------------
	.section	.nv.info._Z35group_norm_nhwc_fwd_one_pass_kernelI11Fp16IOBf16WLi64ELi48ELi384EEv26Group_norm_nhwc_fwd_params,"",@"SHT_CUDA_INFO"
	.sectionflags	@""
	.align	4


	//----- nvinfo : EIATTR_CUDA_API_VERSION
	.align		4
        /*0000*/ 	.byte	0x04, 0x37
        /*0002*/ 	.short	(.L_1393 - .L_1392)
.L_1392:
        /*0004*/ 	.word	0x00000082


	//----- nvinfo : EIATTR_SW2861232_WAR
	.align		4
.L_1393:
        /*0008*/ 	.byte	0x01, 0x35
	.zero		2


	//----- nvinfo : EIATTR_PARAM_CBANK
	.align		4
        /*000c*/ 	.byte	0x04, 0x0a
        /*000e*/ 	.short	(.L_1395 - .L_1394)
	.align		4
.L_1394:
        /*0010*/ 	.word	index@(.nv.constant0._Z35group_norm_nhwc_fwd_one_pass_kernelI11Fp16IOBf16WLi64ELi48ELi384EEv26Group_norm_nhwc_fwd_params)
        /*0014*/ 	.short	0x0160
        /*0016*/ 	.short	0x00a0


	//----- nvinfo : EIATTR_CBANK_PARAM_SIZE
	.align		4
.L_1395:
        /*0018*/ 	.byte	0x03, 0x19
        /*001a*/ 	.short	0x00a0


	//----- nvinfo : EIATTR_KPARAM_INFO
	.align		4
        /*001c*/ 	.byte	0x04, 0x17
        /*001e*/ 	.short	(.L_1397 - .L_1396)
.L_1396:
        /*0020*/ 	.word	0x00000000
        /*0024*/ 	.short	0x0000
        /*0026*/ 	.short	0x0000
        /*0028*/ 	.byte	0x00, 0xf0, 0x81, 0x02


	//----- nvinfo : EIATTR_MAXREG_COUNT
	.align		4
.L_1397:
        /*002c*/ 	.byte	0x03, 0x1b
        /*002e*/ 	.short	0x00a8


	//----- nvinfo : EIATTR_NUM_BARRIERS
	.align		4
        /*0030*/ 	.byte	0x02, 0x4c
        /*0032*/ 	.byte	0x01
	.zero		1


	//----- nvinfo : EIATTR_MERCURY_ISA_VERSION
	.align		4
        /*0034*/ 	.byte	0x03, 0x5f
        /*0036*/ 	.short	0x0000


	//----- nvinfo : EIATTR_COOP_GROUP_MASK_REGIDS
	.align		4
        /*0038*/ 	.byte	0x04, 0x29
        /*003a*/ 	.short	(.L_1399 - .L_1398)


	//   ....[0]....
.L_1398:
        /*003c*/ 	.word	0xffffffff


	//   ....[1]....
        /*0040*/ 	.word	0xffffffff


	//   ....[2]....
        /*0044*/ 	.word	0xffffffff


	//   ....[3]....
        /*0048*/ 	.word	0xffffffff


	//   ....[4]....
        /*004c*/ 	.word	0xffffffff


	//   ....[5]....
        /*0050*/ 	.word	0xffffffff


	//   ....[6]....
        /*0054*/ 	.word	0xffffffff


	//   ....[7]....
        /*0058*/ 	.word	0xffffffff


	//   ....[8]....
        /*005c*/ 	.word	0xffffffff


	//   ....[9]....
        /*0060*/ 	.word	0xffffffff


	//----- nvinfo : EIATTR_COOP_GROUP_INSTR_OFFSETS
	.align		4
.L_1399:
        /*0064*/ 	.byte	0x04, 0x28
        /*0066*/ 	.short	(.L_1401 - .L_1400)


	//   ....[0]....
.L_1400:
        /*0068*/ 	.word	0x000008f0


	//   ....[1]....
        /*006c*/ 	.word	0x00000910


	//   ....[2]....
        /*0070*/ 	.word	0x00000930


	//   ....[3]....
        /*0074*/ 	.word	0x00000960


	//   ....[4]....
        /*0078*/ 	.word	0x00000980


	//   ....[5]....
        /*007c*/ 	.word	0x000009b0


	//   ....[6]....
        /*0080*/ 	.word	0x000009d0


	//   ....[7]....
        /*0084*/ 	.word	0x00000a00


	//   ....[8]....
        /*0088*/ 	.word	0x00000a20


	//   ....[9]....
        /*008c*/ 	.word	0x00000a50


	//----- nvinfo : EIATTR_EXIT_INSTR_OFFSETS
	.align		4
.L_1401:
        /*0090*/ 	.byte	0x04, 0x1c
        /*0092*/ 	.short	(.L_1403 - .L_1402)


	//   ....[0]....
.L_1402:
        /*0094*/ 	.word	0x00000060


	//   ....[1]....
        /*0098*/ 	.word	0x000020c0


	//----- nvinfo : EIATTR_MAX_THREADS
	.align		4
.L_1403:
        /*009c*/ 	.byte	0x04, 0x05
        /*009e*/ 	.short	(.L_1405 - .L_1404)
.L_1404:
        /*00a0*/ 	.word	0x00000180
        /*00a4*/ 	.word	0x00000001
        /*00a8*/ 	.word	0x00000001


	//----- nvinfo : EIATTR_CRS_STACK_SIZE
	.align		4
.L_1405:
        /*00ac*/ 	.byte	0x04, 0x1e
        /*00ae*/ 	.short	(.L_1407 - .L_1406)
.L_1406:
        /*00b0*/ 	.word	0x00000000
.L_1407:


//--------------------- .nv.info._Z35group_norm_nhwc_fwd_one_pass_kernelI11Fp16IOBf16WLi128ELi48ELi384EEv26Group_norm_nhwc_fwd_params --------------------------
	.section	.nv.info._Z35group_norm_nhwc_fwd_one_pass_kernelI11Fp16IOBf16WLi128ELi48ELi384EEv26Group_norm_nhwc_fwd_params,"",@"SHT_CUDA_INFO"
	.sectionflags	@""
	.align	4


	//----- nvinfo : EIATTR_CUDA_API_VERSION
	.align		4
        /*0000*/ 	.byte	0x04, 0x37
        /*0002*/ 	.short	(.L_1409 - .L_1408)
.L_1408:
        /*0004*/ 	.word	0x00000082


	//----- nvinfo : EIATTR_SW2861232_WAR
	.align		4
.L_1409:
        /*0008*/ 	.byte	0x01, 0x35
	.zero		2


	//----- nvinfo : EIATTR_PARAM_CBANK
	.align		4
        /*000c*/ 	.byte	0x04, 0x0a
        /*000e*/ 	.short	(.L_1411 - .L_1410)
	.align		4
.L_1410:
        /*0010*/ 	.word	index@(.nv.constant0._Z35group_norm_nhwc_fwd_one_pass_kernelI11Fp16IOBf16WLi128ELi48ELi384EEv26Group_norm_nhwc_fwd_params)
        /*0014*/ 	.short	0x0160
        /*0016*/ 	.short	0x00a0


	//----- nvinfo : EIATTR_CBANK_PARAM_SIZE
	.align		4
.L_1411:
        /*0018*/ 	.byte	0x03, 0x19
        /*001a*/ 	.short	0x00a0


	//----- nvinfo : EIATTR_KPARAM_INFO
	.align		4
        /*001c*/ 	.byte	0x04, 0x17
        /*001e*/ 	.short	(.L_1413 - .L_1412)
.L_1412:
        /*0020*/ 	.word	0x00000000
        /*0024*/ 	.short	0x0000
        /*0026*/ 	.short	0x0000
        /*0028*/ 	.byte	0x00, 0xf0, 0x81, 0x02


	//----- nvinfo : EIATTR_MAXREG_COUNT
	.align		4
.L_1413:
        /*002c*/ 	.byte	0x03, 0x1b
        /*002e*/ 	.short	0x00a8


	//----- nvinfo : EIATTR_NUM_BARRIERS
	.align		4
        /*0030*/ 	.byte	0x02, 0x4c
        /*0032*/ 	.byte	0x01
	.zero		1


	//----- nvinfo : EIATTR_MERCURY_ISA_VERSION
	.align		4
        /*0034*/ 	.byte	0x03, 0x5f
        /*0036*/ 	.short	0x0000


	//----- nvinfo : EIATTR_COOP_GROUP_MASK_REGIDS
	.align		4
        /*0038*/ 	.byte	0x04, 0x29
        /*003a*/ 	.short	(.L_1415 - .L_1414)


	//   ....[0]....
.L_1414:
        /*003c*/ 	.word	0xffffffff


	//   ....[1]....
        /*0040*/ 	.word	0xffffffff


	//   ....[2]....
        /*0044*/ 	.word	0xffffffff


	//   ....[3]....
        /*0048*/ 	.word	0xffffffff


	//   ....[4]....
        /*004c*/ 	.word	0xffffffff


	//   ....[5]....
        /*0050*/ 	.word	0xffffffff


	//   ....[6]....
        /*0054*/ 	.word	0xffffffff


	//   ....[7]....
        /*0058*/ 	.word	0xffffffff


	//   ....[8]....
        /*005c*/ 	.word	0xffffffff


	//   ....[9]....
        /*0060*/ 	.word	0xffffffff


	//----- nvinfo : EIATTR_COOP_GROUP_INSTR_OFFSETS
	.align		4
.L_1415:
        /*0064*/ 	.byte	0x04, 0x28
        /*0066*/ 	.short	(.L_1417 - .L_1416)


	//   ....[0]....
.L_1416:
        /*0068*/ 	.word	0x00000e60


	//   ....[1]....
        /*006c*/ 	.word	0x00000e70


	//   ....[2]....
        /*0070*/ 	.word	0x00000ea0


	//   ....[3]....
        /*0074*/ 	.word	0x00000eb0


	//   ....[4]....
        /*0078*/ 	.word	0x00000ef0


	//   ....[5]....
        /*007c*/ 	.word	0x00000f00


	//   ....[6]....
        /*0080*/ 	.word	0x00000f40


	//   ....[7]....
        /*0084*/ 	.word	0x00000f50


	//   ....[8]....
        /*0088*/ 	.word	0x00000f90


	//   ....[9]....
        /*008c*/ 	.word	0x00000fa0


	//----- nvinfo : EIATTR_EXIT_INSTR_OFFSETS
	.align		4
.L_1417:
        /*0090*/ 	.byte	0x04, 0x1c
        /*0092*/ 	.short	(.L_1419 - .L_1418)


	//   ....[0]....
.L_1418:
        /*0094*/ 	.word	0x00000060


	//   ....[1]....
        /*0098*/ 	.word	0x00002f00


	//----- nvinfo : EIATTR_MAX_THREADS
	.align		4
.L_1419:
        /*009c*/ 	.byte	0x04, 0x05
        /*009e*/ 	.short	(.L_1421 - .L_1420)
.L_1420:
        /*00a0*/ 	.word	0x00000180
        /*00a4*/ 	.word	0x00000001
        /*00a8*/ 	.word	0x00000001


	//----- nvinfo : EIATTR_CRS_STACK_SIZE
	.align		4
.L_1421:
        /*00ac*/ 	.byte	0x04, 0x1e
        /*00ae*/ 	.short	(.L_1423 - .L_1422)
.L_1422:
        /*00b0*/ 	.word	0x00000000
.L_1423:


//--------------------- .nv.info._Z35group_norm_nhwc_fwd_one_pass_kernelI11Fp16IOBf16WLi256ELi48ELi384EEv26Group_norm_nhwc_fwd_params --------------------------
	.section	.nv.info._Z35group_norm_nhwc_fwd_one_pass_kernelI11Fp16IOBf16WLi256ELi48ELi384EEv26Group_norm_nhwc_fwd_params,"",@"SHT_CUDA_INFO"
	.sectionflags	@""
	.align	4


	//----- nvinfo : EIATTR_CUDA_API_VERSION
	.align		4
        /*0000*/ 	.byte	0x04, 0x37
        /*0002*/ 	.short	(.L_1425 - .L_1424)
.L_1424:
        /*0004*/ 	.word	0x00000082


	//----- nvinfo : EIATTR_SW2861232_WAR
	.align		4
.L_1425:
        /*0008*/ 	.byte	0x01, 0x35
	.zero		2


	//----- nvinfo : EIATTR_PARAM_CBANK
	.align		4
        /*000c*/ 	.byte	0x04, 0x0a
        /*000e*/ 	.short	(.L_1427 - .L_1426)
	.align		4
.L_1426:
        /*0010*/ 	.word	index@(.nv.constant0._Z35group_norm_nhwc_fwd_one_pass_kernelI11Fp16IOBf16WLi256ELi48ELi384EEv26Group_norm_nhwc_fwd_params)
        /*0014*/ 	.short	0x0160
        /*0016*/ 	.short	0x00a0


	//----- nvinfo : EIATTR_CBANK_PARAM_SIZE
	.align		4
.L_1427:
        /*0018*/ 	.byte	0x03, 0x19
        /*001a*/ 	.short	0x00a0


	//----- nvinfo : EIATTR_KPARAM_INFO
	.align		4
        /*001c*/ 	.byte	0x04, 0x17
        /*001e*/ 	.short	(.L_1429 - .L_1428)
.L_1428:
        /*0020*/ 	.word	0x00000000
        /*0024*/ 	.short	0x0000
        /*0026*/ 	.short	0x0000
        /*0028*/ 	.byte	0x00, 0xf0, 0x81, 0x02


	//----- nvinfo : EIATTR_MAXREG_COUNT
	.align		4
.L_1429:
        /*002c*/ 	.byte	0x03, 0x1b
        /*002e*/ 	.short	0x00a8


	//----- nvinfo : EIATTR_NUM_BARRIERS
	.align		4
        /*0030*/ 	.byte	0x02, 0x4c
        /*0032*/ 	.byte	0x01
	.zero		1


	//----- nvinfo : EIATTR_MERCURY_ISA_VERSION
	.align		4
        /*0034*/ 	.byte	0x03, 0x5f
        /*0036*/ 	.short	0x0000


	//----- nvinfo : EIATTR_COOP_GROUP_MASK_REGIDS
	.align		4
        /*0038*/ 	.byte	0x04, 0x29
        /*003a*/ 	.short	(.L_1431 - .L_1430)


	//   ....[0]....
.L_1430:
        /*003c*/ 	.word	0xffffffff


	//   ....[1]....
        /*0040*/ 	.word	0xffffffff


	//   ....[2]....
        /*0044*/ 	.word	0xffffffff


	//   ....[3]....
        /*0048*/ 	.word	0xffffffff


	//   ....[4]....
        /*004c*/ 	.word	0xffffffff


	//   ....[5]....
        /*0050*/ 	.word	0xffffffff


	//   ....[6]....
        /*0054*/ 	.word	0xffffffff


	//   ....[7]....
        /*0058*/ 	.word	0xffffffff


	//   ....[8]....
        /*005c*/ 	.word	0xffffffff


	//   ....[9]....
        /*0060*/ 	.word	0xffffffff


	//----- nvinfo : EIATTR_COOP_GROUP_INSTR_OFFSETS
	.align		4
.L_1431:
        /*0064*/ 	.byte	0x04, 0x28
        /*0066*/ 	.short	(.L_1433 - .L_1432)


	//   ....[0]....
.L_1432:
        /*0068*/ 	.word	0x00001bf0


	//   ....[1]....
        /*006c*/ 	.word	0x00001c00


	//   ....[2]....
        /*0070*/ 	.word	0x00001c30


	//   ....[3]....
        /*0074*/ 	.word	0x00001c50


	//   ....[4]....
        /*0078*/ 	.word	0x00001c80


	//   ....[5]....
        /*007c*/ 	.word	0x00001ca0


	//   ....[6]....
        /*0080*/ 	.word	0x00001cd0


	//   ....[7]....
        /*0084*/ 	.word	0x00001cf0


	//   ....[8]....
        /*0088*/ 	.word	0x00001d20


	//   ....[9]....
        /*008c*/ 	.word	0x00001d40


	//----- nvinfo : EIATTR_EXIT_INSTR_OFFSETS
	.align		4
.L_1433:
        /*0090*/ 	.byte	0x04, 0x1c
        /*0092*/ 	.short	(.L_1435 - .L_1434)


	//   ....[0]....
.L_1434:
        /*0094*/ 	.word	0x00000060


	//   ....[1]....
        /*0098*/ 	.word	0x000055e0


	//----- nvinfo : EIATTR_MAX_THREADS
	.align		4
.L_1435:
        /*009c*/ 	.byte	0x04, 0x05
        /*009e*/ 	.short	(.L_1437 - .L_1436)
.L_1436:
        /*00a0*/ 	.word	0x00000180
        /*00a4*/ 	.word	0x00000001
        /*00a8*/ 	.word	0x00000001


	//----- nvinfo : EIATTR_CRS_STACK_SIZE
	.align		4
.L_1437:
        /*00ac*/ 	.byte	0x04, 0x1e
        /*00ae*/ 	.short	(.L_1439 - .L_1438)
.L_1438:
        /*00b0*/ 	.word	0x00000000
.L_1439:


//--------------------- .nv.info._Z35group_norm_nhwc_fwd_one_pass_kernelI11Fp16IOBf16WLi512ELi48ELi384EEv26Group_norm_nhwc_fwd_params --------------------------
	.section	.nv.info._Z35group_norm_nhwc_fwd_one_pass_kernelI11Fp16IOBf16WLi512ELi48ELi384EEv26Group_norm_nhwc_fwd_params,"",@"SHT_CUDA_INFO"
	.sectionflags	@""
	.align	4


	//----- nvinfo : EIATTR_CUDA_API_VERSION
	.align		4
        /*0000*/ 	.byte	0x04, 0x37
        /*0002*/ 	.short	(.L_1441 - .L_1440)
.L_1440:
        /*0004*/ 	.word	0x00000082


	//----- nvinfo : EIATTR_SW2861232_WAR
	.align		4
.L_1441:
        /*0008*/ 	.byte	0x01, 0x35
	.zero		2


	//----- nvinfo : EIATTR_PARAM_CBANK
	.align		4
        /*000c*/ 	.byte	0x04, 0x0a
        /*000e*/ 	.short	(.L_1443 - .L_1442)
	.align		4
.L_1442:
        /*0010*/ 	.word	index@(.nv.constant0._Z35group_norm_nhwc_fwd_one_pass_kernelI11Fp16IOBf16WLi512ELi48ELi384EEv26Group_norm_nhwc_fwd_params)
        /*0014*/ 	.short	0x0160
        /*0016*/ 	.short	0x00a0


	//----- nvinfo : EIATTR_CBANK_PARAM_SIZE
	.align		4
.L_1443:
        /*0018*/ 	.byte	0x03, 0x19
        /*001a*/ 	.short	0x00a0


	//----- nvinfo : EIATTR_KPARAM_INFO
	.align		4
        /*001c*/ 	.byte	0x04, 0x17
        /*001e*/ 	.short	(.L_1445 - .L_1444)
.L_1444:
        /*0020*/ 	.word	0x00000000
        /*0024*/ 	.short	0x0000
        /*0026*/ 	.short	0x0000
        /*0028*/ 	.byte	0x00, 0xf0, 0x81, 0x02


	//----- nvinfo : EIATTR_MAXREG_COUNT
	.align		4
.L_1445:
        /*002c*/ 	.byte	0x03, 0x1b
        /*002e*/ 	.short	0x00a8


	//----- nvinfo : EIATTR_NUM_BARRIERS
	.align		4
        /*0030*/ 	.byte	0x02, 0x4c
        /*0032*/ 	.byte	0x01
	.zero		1


	//----- nvinfo : EIATTR_MERCURY_ISA_VERSION
	.align		4
        /*0034*/ 	.byte	0x03, 0x5f
        /*0036*/ 	.short	0x0000


	//----- nvinfo : EIATTR_COOP_GROUP_MASK_REGIDS
	.align		4
        /*0038*/ 	.byte	0x04, 0x29
        /*003a*/ 	.short	(.L_1447 - .L_1446)


	//   ....[0]....
.L_1446:
        /*003c*/ 	.word	0xffffffff


	//   ....[1]....
        /*0040*/ 	.word	0xffffffff


	//   ....[2]....
        /*0044*/ 	.word	0xffffffff


	//   ....[3]....
        /*0048*/ 	.word	0xffffffff


	//   ....[4]....
        /*004c*/ 	.word	0xffffffff


	//   ....[5]....
        /*0050*/ 	.word	0xffffffff


	//   ....[6]....
        /*0054*/ 	.word	0xffffffff


	//   ....[7]....
        /*0058*/ 	.word	0xffffffff


	//   ....[8]....
        /*005c*/ 	.word	0xffffffff


	//   ....[9]....
        /*0060*/ 	.word	0xffffffff


	//----- nvinfo : EIATTR_COOP_GROUP_INSTR_OFFSETS
	.align		4
.L_1447:
        /*0064*/ 	.byte	0x04, 0x28
        /*0066*/ 	.short	(.L_1449 - .L_1448)


	//   ....[0]....
.L_1448:
        /*0068*/ 	.word	0x00003510


	//   ....[1]....
        /*006c*/ 	.word	0x00003520


	//   ....[2]....
        /*0070*/ 	.word	0x00003560


	//   ....[3]....
        /*0074*/ 	.word	0x00003570


	//   ....[4]....
        /*0078*/ 	.word	0x000035b0


	//   ....[5]....
        /*007c*/ 	.word	0x000035c0


	//   ....[6]....
        /*0080*/ 	.word	0x00003600


	//   ....[7]....
        /*0084*/ 	.word	0x00003610


	//   ....[8]....
        /*0088*/ 	.word	0x00003650


	//   ....[9]....
        /*008c*/ 	.word	0x00003660


	//----- nvinfo : EIATTR_EXIT_INSTR_OFFSETS
	.align		4
.L_1449:
        /*0090*/ 	.byte	0x04, 0x1c
        /*0092*/ 	.short	(.L_1451 - .L_1450)


	//   ....[0]....
.L_1450:
        /*0094*/ 	.word	0x00000060


	//   ....[1]....
        /*0098*/ 	.word	0x00008670


	//----- nvinfo : EIATTR_MAX_THREADS
	.align		4
.L_1451:
        /*009c*/ 	.byte	0x04, 0x05
        /*009e*/ 	.short	(.L_1453 - .L_1452)
.L_1452:
        /*00a0*/ 	.word	0x00000180
        /*00a4*/ 	.word	0x00000001
        /*00a8*/ 	.word	0x00000001


	//----- nvinfo : EIATTR_CRS_STACK_SIZE
	.align		4
.L_1453:
        /*00ac*/ 	.byte	0x04, 0x1e
        /*00ae*/ 	.short	(.L_1455 - .L_1454)
.L_1454:
        /*00b0*/ 	.word	0x00000000
.L_1455:


//--------------------- .nv.info._Z35group_norm_nhwc_fwd_one_pass_kernelI11Fp16IOFp16WLi64ELi48ELi384EEv26Group_norm_nhwc_fwd_params --------------------------
	.section	.nv.info._Z35group_norm_nhwc_fwd_one_pass_kernelI11Fp16IOFp16WLi64ELi48ELi384EEv26Group_norm_nhwc_fwd_params,"",@"SHT_CUDA_INFO"
	.sectionflags	@""
	.align	4


	//----- nvinfo : EIATTR_CUDA_API_VERSION
	.align		4
        /*0000*/ 	.byte	0x04, 0x37
        /*0002*/ 	.short	(.L_1457 - .L_1456)
.L_1456:
        /*0004*/ 	.word	0x00000082


	//----- nvinfo : EIATTR_SW2861232_WAR
	.align		4
.L_1457:
        /*0008*/ 	.byte	0x01, 0x35
	.zero		2


	//----- nvinfo : EIATTR_PARAM_CBANK
	.align		4
        /*000c*/ 	.byte	0x04, 0x0a
        /*000e*/ 	.short	(.L_1459 - .L_1458)
	.align		4
.L_1458:
        /*0010*/ 	.word	index@(.nv.constant0._Z35group_norm_nhwc_fwd_one_pass_kernelI11Fp16IOFp16WLi64ELi48ELi384EEv26Group_norm_nhwc_fwd_params)
        /*0014*/ 	.short	0x0160
        /*0016*/ 	.short	0x00a0


	//----- nvinfo : EIATTR_CBANK_PARAM_SIZE
	.align		4
.L_1459:
        /*0018*/ 	.byte	0x03, 0x19
        /*001a*/ 	.short	0x00a0


	//----- nvinfo : EIATTR_KPARAM_INFO
	.align		4
        /*001c*/ 	.byte	0x04, 0x17
        /*001e*/ 	.short	(.L_1461 - .L_1460)
.L_1460:
        /*0020*/ 	.word	0x00000000
        /*0024*/ 	.short	0x0000
        /*0026*/ 	.short	0x0000
        /*0028*/ 	.byte	0x00, 0xf0, 0x81, 0x02


	//----- nvinfo : EIATTR_MAXREG_COUNT
	.align		4
.L_1461:
        /*002c*/ 	.byte	0x03, 0x1b
        /*002e*/ 	.short	0x00a8


	//----- nvinfo : EIATTR_NUM_BARRIERS
	.align		4
        /*0030*/ 	.byte	0x02, 0x4c
        /*0032*/ 	.byte	0x01
	.zero		1


	//----- nvinfo : EIATTR_MERCURY_ISA_VERSION
	.align		4
        /*0034*/ 	.byte	0x03, 0x5f
        /*0036*/ 	.short	0x0000


	//----- nvinfo : EIATTR_COOP_GROUP_MASK_REGIDS
	.align		4
        /*0038*/ 	.byte	0x04, 0x29
        /*003a*/ 	.short	(.L_1463 - .L_1462)


	//   ....[0]....
.L_1462:
        /*003c*/ 	.word	0xffffffff


	//   ....[1]....
        /*0040*/ 	.word	0xffffffff


	//   ....[2]....
        /*0044*/ 	.word	0xffffffff


	//   ....[3]....
        /*0048*/ 	.word	0xffffffff


	//   ....[4]....
        /*004c*/ 	.word	0xffffffff


	//   ....[5]....
        /*0050*/ 	.word	0xffffffff


	//   ....[6]....
        /*0054*/ 	.word	0xffffffff


	//   ....[7]....
        /*0058*/ 	.word	0xffffffff


	//   ....[8]....
        /*005c*/ 	.word	0xffffffff


	//   ....[9]....
        /*0060*/ 	.word	0xffffffff


	//----- nvinfo : EIATTR_COOP_GROUP_INSTR_OFFSETS
	.align		4
.L_1463:
        /*0064*/ 	.byte	0x04, 0x28
        /*0066*/ 	.short	(.L_1465 - .L_1464)


	//   ....[0]....
.L_1464:
        /*0068*/ 	.word	0x000008f0


	//   ....[1]....
        /*006c*/ 	.word	0x00000910


	//   ....[2]....
        /*0070*/ 	.word	0x00000930


	//   ....[3]....
        /*0074*/ 	.word	0x00000960


	//   ....[4]....
        /*0078*/ 	.word	0x00000980


	//   ....[5]....
        /*007c*/ 	.word	0x000009b0


	//   ....[6]....
        /*0080*/ 	.word	0x000009d0


	//   ....[7]....
        /*0084*/ 	.word	0x00000a00


	//   ....[8]....
        /*0088*/ 	.word	0x00000a20


	//   ....[9]....
        /*008c*/ 	.word	0x00000a50


	//----- nvinfo : EIATTR_EXIT_INSTR_OFFSETS
	.align		4
.L_1465:
        /*0090*/ 	.byte	0x04, 0x1c
        /*0092*/ 	.short	(.L_1467 - .L_1466)


	//   ....[0]....
.L_1466:
        /*0094*/ 	.word	0x00000060


	//   ....[1]....
        /*0098*/ 	.word	0x000020c0


	//----- nvinfo : EIATTR_MAX_THREADS
	.align		4
.L_1467:
        /*009c*/ 	.byte	0x04, 0x05
        /*009e*/ 	.short	(.L_1469 - .L_1468)
.L_1468:
        /*00a0*/ 	.word	0x00000180
        /*00a4*/ 	.word	0x00000001
        /*00a8*/ 	.word	0x00000001


	//----- nvinfo : EIATTR_CRS_STACK_SIZE
	.align		4
.L_1469:
        /*00ac*/ 	.byte	0x04, 0x1e
        /*00ae*/ 	.short	(.L_1471 - .L_1470)
.L_1470:
        /*00b0*/ 	.word	0x00000000
.L_1471:


//--------------------- .nv.info._Z35group_norm_nhwc_fwd_one_pass_kernelI11Fp16IOFp16WLi128ELi48ELi384EEv26Group_norm_nhwc_fwd_params --------------------------
	.section	.nv.info._Z35group_norm_nhwc_fwd_one_pass_kernelI11Fp16IOFp16WLi128ELi48ELi384EEv26Group_norm_nhwc_fwd_params,"",@"SHT_CUDA_INFO"
	.sectionflags	@""
	.align	4


	//----- nvinfo : EIATTR_CUDA_API_VERSION
	.align		4
        /*0000*/ 	.byte	0x04, 0x37
        /*0002*/ 	.short	(.L_1473 - .L_1472)
.L_1472:
        /*0004*/ 	.word	0x00000082


	//----- nvinfo : EIATTR_SW2861232_WAR
	.align		4
.L_1473:
        /*0008*/ 	.byte	0x01, 0x35
	.zero		2


	//----- nvinfo : EIATTR_PARAM_CBANK
	.align		4
        /*000c*/ 	.byte	0x04, 0x0a
        /*000e*/ 	.short	(.L_1475 - .L_1474)
	.align		4
.L_1474:
        /*0010*/ 	.word	index@(.nv.constant0._Z35group_norm_nhwc_fwd_one_pass_kernelI11Fp16IOFp16WLi128ELi48ELi384EEv26Group_norm_nhwc_fwd_params)
        /*0014*/ 	.short	0x0160
        /*0016*/ 	.short	0x00a0


	//----- nvinfo : EIATTR_CBANK_PARAM_SIZE
	.align		4
.L_1475:
        /*0018*/ 	.byte	0x03, 0x19
        /*001a*/ 	.short	0x00a0


	//----- nvinfo : EIATTR_KPARAM_INFO
	.align		4
        /*001c*/ 	.byte	0x04, 0x17
        /*001e*/ 	.short	(.L_1477 - .L_1476)
.L_1476:
        /*0020*/ 	.word	0x00000000
        /*0024*/ 	.short	0x0000
        /*0026*/ 	.short	0x0000
        /*0028*/ 	.byte	0x00, 0xf0, 0x81, 0x02


	//----- nvinfo : EIATTR_MAXREG_COUNT
	.align		4
.L_1477:
        /*002c*/ 	.byte	0x03, 0x1b
        /*002e*/ 	.short	0x00a8


	//----- nvinfo : EIATTR_NUM_BARRIERS
	.align		4
        /*0030*/ 	.byte	0x02, 0x4c
        /*0032*/ 	.byte	0x01
	.zero		1


	//----- nvinfo : EIATTR_MERCURY_ISA_VERSION
	.align		4
        /*0034*/ 	.byte	0x03, 0x5f
        /*0036*/ 	.short	0x0000


	//----- nvinfo : EIATTR_COOP_GROUP_MASK_REGIDS
	.align		4
        /*0038*/ 	.byte	0x04, 0x29
        /*003a*/ 	.short	(.L_1479 - .L_1478)


	//   ....[0]....
.L_1478:
        /*003c*/ 	.word	0xffffffff


	//   ....[1]....
        /*0040*/ 	.word	0xffffffff


	//   ....[2]....
        /*0044*/ 	.word	0xffffffff


	//   ....[3]....
        /*0048*/ 	.word	0xffffffff


	//   ....[4]....
        /*004c*/ 	.word	0xffffffff


	//   ....[5]....
        /*0050*/ 	.word	0xffffffff


	//   ....[6]....
        /*0054*/ 	.word	0xffffffff


	//   ....[7]....
        /*0058*/ 	.word	0xffffffff


	//   ....[8]....
        /*005c*/ 	.word	0xffffffff


	//   ....[9]....
        /*0060*/ 	.word	0xffffffff


	//----- nvinfo : EIATTR_COOP_GROUP_INSTR_OFFSETS
	.align		4
.L_1479:
        /*0064*/ 	.byte	0x04, 0x28
        /*0066*/ 	.short	(.L_1481 - .L_1480)


	//   ....[0]....
.L_1480:
        /*0068*/ 	.word	0x00000e60


	//   ....[1]....
        /*006c*/ 	.word	0x00000e70


	//   ....[2]....
        /*0070*/ 	.word	0x00000ea0


	//   ....[3]....
        /*0074*/ 	.word	0x00000eb0


	//   ....[4]....
        /*0078*/ 	.word	0x00000ef0


	//   ....[5]....
        /*007c*/ 	.word	0x00000f00


	//   ....[6]....
        /*0080*/ 	.word	0x00000f40


	//   ....[7]....
        /*0084*/ 	.word	0x00000f50


	//   ....[8]....
        /*0088*/ 	.word	0x00000f90


	//   ....[9]....
        /*008c*/ 	.word	0x00000fa0


	//----- nvinfo : EIATTR_EXIT_INSTR_OFFSETS
	.align		4
.L_1481:
        /*0090*/ 	.byte	0x04, 0x1c
        /*0092*/ 	.short	(.L_1483 - .L_1482)


	//   ....[0]....
.L_1482:
        /*0094*/ 	.word	0x00000060


	//   ....[1]....
        /*0098*/ 	.word	0x00002f00


	//----- nvinfo : EIATTR_MAX_THREADS
	.align		4
.L_1483:
        /*009c*/ 	.byte	0x04, 0x05
        /*009e*/ 	.short	(.L_1485 - .L_1484)
.L_1484:
        /*00a0*/ 	.word	0x00000180
        /*00a4*/ 	.word	0x00000001
        /*00a8*/ 	.word	0x00000001


	//----- nvinfo : EIATTR_CRS_STACK_SIZE
	.align		4
.L_1485:
        /*00ac*/ 	.byte	0x04, 0x1e
        /*00ae*/ 	.short	(.L_1487 - .L_1486)
.L_1486:
        /*00b0*/ 	.word	0x00000000
.L_1487:


//--------------------- .nv.info._Z35group_norm_nhwc_fwd_one_pass_kernelI11Fp16IOFp16WLi256ELi48ELi384EEv26Group_norm_nhwc_fwd_params --------------------------
	.section	.nv.info._Z35group_norm_nhwc_fwd_one_pass_kernelI11Fp16IOFp16WLi256ELi48ELi384EEv26Group_norm_nhwc_fwd_params,"",@"SHT_CUDA_INFO"
	.sectionflags	@""
	.align	4


	//----- nvinfo : EIATTR_CUDA_API_VERSION
	.align		4
        /*0000*/ 	.byte	0x04, 0x37
        /*0002*/ 	.short	(.L_1489 - .L_1488)
.L_1488:
        /*0004*/ 	.word	0x00000082


	//----- nvinfo : EIATTR_SW2861232_WAR
	.align		4
.L_1489:
        /*0008*/ 	.byte	0x01, 0x35
	.zero		2


	//----- nvinfo : EIATTR_PARAM_CBANK
	.align		4
        /*000c*/ 	.byte	0x04, 0x0a
        /*000e*/ 	.short	(.L_1491 - .L_1490)
	.align		4
.L_1490:
        /*0010*/ 	.word	index@(.nv.constant0._Z35group_norm_nhwc_fwd_one_pass_kernelI11Fp16IOFp16WLi256ELi48ELi384EEv26Group_norm_nhwc_fwd_params)
        /*0014*/ 	.short	0x0160
        /*0016*/ 	.short	0x00a0


	//----- nvinfo : EIATTR_CBANK_PARAM_SIZE
	.align		4
.L_1491:
        /*0018*/ 	.byte	0x03, 0x19
        /*001a*/ 	.short	0x00a0


	//----- nvinfo : EIATTR_KPARAM_INFO
	.align		4
        /*001c*/ 	.byte	0x04, 0x17
        /*001e*/ 	.short	(.L_1493 - .L_1492)
.L_1492:
        /*0020*/ 	.word	0x00000000
        /*0024*/ 	.short	0x0000
        /*0026*/ 	.short	0x0000
        /*0028*/ 	.byte	0x00, 0xf0, 0x81, 0x02


	//----- nvinfo : EIATTR_MAXREG_COUNT
	.align		4
.L_1493:
        /*002c*/ 	.byte	0x03, 0x1b
        /*002e*/ 	.short	0x00a8


	//----- nvinfo : EIATTR_NUM_BARRIERS
	.align		4
        /*0030*/ 	.byte	0x02, 0x4c
        /*0032*/ 	.byte	0x01
	.zero		1


	//----- nvinfo : EIATTR_MERCURY_ISA_VERSION
	.align		4
        /*0034*/ 	.byte	0x03, 0x5f
        /*0036*/ 	.short	0x0000


	//----- nvinfo : EIATTR_COOP_GROUP_MASK_REGIDS
	.align		4
        /*0038*/ 	.byte	0x04, 0x29
        /*003a*/ 	.short	(.L_1495 - .L_1494)


	//   ....[0]....
.L_1494:
        /*003c*/ 	.word	0xffffffff


	//   ....[1]....
        /*0040*/ 	.word	0xffffffff


	//   ....[2]....
        /*0044*/ 	.word	0xffffffff


	//   ....[3]....
        /*0048*/ 	.word	0xffffffff


	//   ....[4]....
        /*004c*/ 	.word	0xffffffff


	//   ....[5]....
        /*0050*/ 	.word	0xffffffff


	//   ....[6]....
        /*0054*/ 	.word	0xffffffff


	//   ....[7]....
        /*0058*/ 	.word	0xffffffff


	//   ....[8]....
        /*005c*/ 	.word	0xffffffff


	//   ....[9]....
        /*0060*/ 	.word	0xffffffff


	//----- nvinfo : EIATTR_COOP_GROUP_INSTR_OFFSETS
	.align		4
.L_1495:
        /*0064*/ 	.byte	0x04, 0x28
        /*0066*/ 	.short	(.L_1497 - .L_1496)


	//   ....[0]....
.L_1496:
        /*0068*/ 	.word	0x00001bf0


	//   ....[1]....
        /*006c*/ 	.word	0x00001c00


	//   ....[2]....
        /*0070*/ 	.word	0x00001c30


	//   ....[3]....
        /*0074*/ 	.word	0x00001c50


	//   ....[4]....
        /*0078*/ 	.word	0x00001c80


	//   ....[5]....
        /*007c*/ 	.word	0x00001ca0


	//   ....[6]....
        /*0080*/ 	.word	0x00001cd0


	//   ....[7]....
        /*0084*/ 	.word	0x00001cf0


	//   ....[8]....
        /*0088*/ 	.word	0x00001d20


	//   ....[9]....
        /*008c*/ 	.word	0x00001d40


	//----- nvinfo : EIATTR_EXIT_INSTR_OFFSETS
	.align		4
.L_1497:
        /*0090*/ 	.byte	0x04, 0x1c
        /*0092*/ 	.short	(.L_1499 - .L_1498)


	//   ....[0]....
.L_1498:
        /*0094*/ 	.word	0x00000060


	//   ....[1]....
        /*0098*/ 	.word	0x000055e0


	//----- nvinfo : EIATTR_MAX_THREADS
	.align		4
.L_1499:
        /*009c*/ 	.byte	0x04, 0x05
        /*009e*/ 	.short	(.L_1501 - .L_1500)
.L_1500:
        /*00a0*/ 	.word	0x00000180
        /*00a4*/ 	.word	0x00000001
        /*00a8*/ 	.word	0x00000001


	//----- nvinfo : EIATTR_CRS_STACK_SIZE
	.align		4
.L_1501:
        /*00ac*/ 	.byte	0x04, 0x1e
        /*00ae*/ 	.short	(.L_1503 - .L_1502)
.L_1502:
        /*00b0*/ 	.word	0x00000000
.L_1503:


//--------------------- .nv.info._Z35group_norm_nhwc_fwd_one_pass_kernelI11Fp16IOFp16WLi512ELi48ELi384EEv26Group_norm_nhwc_fwd_params --------------------------
	.section	.nv.info._Z35group_norm_nhwc_fwd_one_pass_kernelI11Fp16IOFp16WLi512ELi48ELi384EEv26Group_norm_nhwc_fwd_params,"",@"SHT_CUDA_INFO"
	.sectionflags	@""
	.align	4


	//----- nvinfo : EIATTR_CUDA_API_VERSION
	.align		4
        /*0000*/ 	.byte	0x04, 0x37
        /*0002*/ 	.short	(.L_1505 - .L_1504)
.L_1504:
        /*0004*/ 	.word	0x00000082


	//----- nvinfo : EIATTR_SW2861232_WAR
	.align		4
.L_1505:
        /*0008*/ 	.byte	0x01, 0x35
	.zero		2


	//----- nvinfo : EIATTR_PARAM_CBANK
	.align		4
        /*000c*/ 	.byte	0x04, 0x0a
        /*000e*/ 	.short	(.L_1507 - .L_1506)
	.align		4
.L_1506:
        /*0010*/ 	.word	index@(.nv.constant0._Z35group_norm_nhwc_fwd_one_pass_kernelI11Fp16IOFp16WLi512ELi48ELi384EEv26Group_norm_nhwc_fwd_params)
        /*0014*/ 	.short	0x0160
        /*0016*/ 	.short	0x00a0


	//----- nvinfo : EIATTR_CBANK_PARAM_SIZE
	.align		4
.L_1507:
        /*0018*/ 	.byte	0x03, 0x19
        /*001a*/ 	.short	0x00a0


	//----- nvinfo : EIATTR_KPARAM_INFO
	.align		4
        /*001c*/ 	.byte	0x04, 0x17
        /*001e*/ 	.short	(.L_1509 - .L_1508)
.L_1508:
        /*0020*/ 	.word	0x00000000
        /*0024*/ 	.short	0x0000
        /*0026*/ 	.short	0x0000
        /*0028*/ 	.byte	0x00, 0xf0, 0x81, 0x02


	//----- nvinfo : EIATTR_MAXREG_COUNT
	.align		4
.L_1509:
        /*002c*/ 	.byte	0x03, 0x1b
        /*002e*/ 	.short	0x00a8


	//----- nvinfo : EIATTR_NUM_BARRIERS
	.align		4
        /*0030*/ 	.byte	0x02, 0x4c
        /*0032*/ 	.byte	0x01
	.zero		1


	//----- nvinfo : EIATTR_MERCURY_ISA_VERSION
	.align		4
        /*0034*/ 	.byte	0x03, 0x5f
        /*0036*/ 	.short	0x0000


	//----- nvinfo : EIATTR_COOP_GROUP_MASK_REGIDS
	.align		4
        /*0038*/ 	.byte	0x04, 0x29
        /*003a*/ 	.short	(.L_1511 - .L_1510)


	//   ....[0]....
.L_1510:
        /*003c*/ 	.word	0xffffffff


	//   ....[1]....
        /*0040*/ 	.word	0xffffffff


	//   ....[2]....
        /*0044*/ 	.word	0xffffffff


	//   ....[3]....
        /*0048*/ 	.word	0xffffffff


	//   ....[4]....
        /*004c*/ 	.word	0xffffffff


	//   ....[5]....
        /*0050*/ 	.word	0xffffffff


	//   ....[6]....
        /*0054*/ 	.word	0xffffffff


	//   ....[7]....
        /*0058*/ 	.word	0xffffffff


	//   ....[8]....
        /*005c*/ 	.word	0xffffffff


	//   ....[9]....
        /*0060*/ 	.word	0xffffffff


	//----- nvinfo : EIATTR_COOP_GROUP_INSTR_OFFSETS
	.align		4
.L_1511:
        /*0064*/ 	.byte	0x04, 0x28
        /*0066*/ 	.short	(.L_1513 - .L_1512)


	//   ....[0]....
.L_1512:
        /*0068*/ 	.word	0x00003510


	//   ....[1]....
        /*006c*/ 	.word	0x00003520


	//   ....[2]....
        /*0070*/ 	.word	0x00003560


	//   ....[3]....
        /*0074*/ 	.word	0x00003570


	//   ....[4]....
        /*0078*/ 	.word	0x000035b0


	//   ....[5]....
        /*007c*/ 	.word	0x000035c0


	//   ....[6]....
        /*0080*/ 	.word	0x00003600


	//   ....[7]....
        /*0084*/ 	.word	0x00003610


	//   ....[8]....
        /*0088*/ 	.word	0x00003650


	//   ....[9]....
        /*008c*/ 	.word	0x00003660


	//----- nvinfo : EIATTR_EXIT_INSTR_OFFSETS
	.align		4
.L_1513:
        /*0090*/ 	.byte	0x04, 0x1c
        /*0092*/ 	.short	(.L_1515 - .L_1514)


	//   ....[0]....
.L_1514:
        /*0094*/ 	.word	0x00000060


	//   ....[1]....
        /*0098*/ 	.word	0x00008670


	//----- nvinfo : EIATTR_MAX_THREADS
	.align		4
.L_1515:
        /*009c*/ 	.byte	0x04, 0x05
        /*009e*/ 	.short	(.L_1517 - .L_1516)
.L_1516:
        /*00a0*/ 	.word	0x00000180
        /*00a4*/ 	.word	0x00000001
        /*00a8*/ 	.word	0x00000001


	//----- nvinfo : EIATTR_CRS_STACK_SIZE
	.align		4
.L_1517:
        /*00ac*/ 	.byte	0x04, 0x1e
        /*00ae*/ 	.short	(.L_1519 - .L_1518)
.L_1518:
        /*00b0*/ 	.word	0x00000000
.L_1519:


//--------------------- .nv.info._Z35group_norm_nhwc_fwd_one_pass_kernelI11Fp32IOFp32WLi64ELi48ELi384EEv26Group_norm_nhwc_fwd_params --------------------------
	.section	.nv.info._Z35group_norm_nhwc_fwd_one_pass_kernelI11Fp32IOFp32WLi64ELi48ELi384EEv26Group_norm_nhwc_fwd_params,"",@"SHT_CUDA_INFO"
	.sectionflags	@""
	.align	4


	//----- nvinfo : EIATTR_CUDA_API_VERSION
	.align		4
        /*0000*/ 	.byte	0x04, 0x37
        /*0002*/ 	.short	(.L_1521 - .L_1520)
.L_1520:
        /*0004*/ 	.word	0x00000082


	//----- nvinfo : EIATTR_SW2861232_WAR
	.align		4
.L_1521:
        /*0008*/ 	.byte	0x01, 0x35
	.zero		2


	//----- nvinfo : EIATTR_PARAM_CBANK
	.align		4
        /*000c*/ 	.byte	0x04, 0x0a
        /*000e*/ 	.short	(.L_1523 - .L_1522)
	.align		4
.L_1522:
        /*0010*/ 	.word	index@(.nv.constant0._Z35group_norm_nhwc_fwd_one_pass_kernelI11Fp32IOFp32WLi64ELi48ELi384EEv26Group_norm_nhwc_fwd_params)
        /*0014*/ 	.short	0x0160
        /*0016*/ 	.short	0x00a0


	//----- nvinfo : EIATTR_CBANK_PARAM_SIZE
	.align		4
.L_1523:
        /*0018*/ 	.byte	0x03, 0x19
        /*001a*/ 	.short	0x00a0


	//----- nvinfo : EIATTR_KPARAM_INFO
	.align		4
        /*001c*/ 	.byte	0x04, 0x17
        /*001e*/ 	.short	(.L_1525 - .L_1524)
.L_1524:
        /*0020*/ 	.word	0x00000000
        /*0024*/ 	.short	0x0000
        /*0026*/ 	.short	0x0000
        /*0028*/ 	.byte	0x00, 0xf0, 0x81, 0x02


	//----- nvinfo : EIATTR_MAXREG_COUNT
	.align		4
.L_1525:
        /*002c*/ 	.byte	0x03, 0x1b
        /*002e*/ 	.short	0x00a8


	//----- nvinfo : EIATTR_NUM_BARRIERS
	.align		4
        /*0030*/ 	.byte	0x02, 0x4c
        /*0032*/ 	.byte	0x01
	.zero		1


	//----- nvinfo : EIATTR_MERCURY_ISA_VERSION
	.align		4
        /*0034*/ 	.byte	0x03, 0x5f
        /*0036*/ 	.short	0x0000


	//----- nvinfo : EIATTR_COOP_GROUP_MASK_REGIDS
	.align		4
        /*0038*/ 	.byte	0x04, 0x29
        /*003a*/ 	.short	(.L_1527 - .L_1526)


	//   ....[0]....
.L_1526:
        /*003c*/ 	.word	0xffffffff


	//   ....[1]....
        /*0040*/ 	.word	0xffffffff


	//   ....[2]....
        /*0044*/ 	.word	0xffffffff


	//   ....[3]....
        /*0048*/ 	.word	0xffffffff


	//   ....[4]....
        /*004c*/ 	.word	0xffffffff


	//   ....[5]....
        /*0050*/ 	.word	0xffffffff


	//   ....[6]....
        /*0054*/ 	.word	0xffffffff


	//   ....[7]....
        /*0058*/ 	.word	0xffffffff


	//   ....[8]....
        /*005c*/ 	.word	0xffffffff


	//   ....[9]....
        /*0060*/ 	.word	0xffffffff


	//----- nvinfo : EIATTR_COOP_GROUP_INSTR_OFFSETS
	.align		4
.L_1527:
        /*0064*/ 	.byte	0x04, 0x28
        /*0066*/ 	.short	(.L_1529 - .L_1528)


	//   ....[0]....
.L_1528:
        /*0068*/ 	.word	0x00000890


	//   ....[1]....
        /*006c*/ 	.word	0x000008a0


	//   ....[2]....
        /*0070*/ 	.word	0x000008d0


	//   ....[3]....
        /*0074*/ 	.word	0x000008e0


	//   ....[4]....
        /*0078*/ 	.word	0x00000920


	//   ....[5]....
        /*007c*/ 	.word	0x00000930


	//   ....[6]....
        /*0080*/ 	.word	0x00000970


	//   ....[7]....
        /*0084*/ 	.word	0x00000980


	//   ....[8]....
        /*0088*/ 	.word	0x000009c0


	//   ....[9]....
        /*008c*/ 	.word	0x000009d0


	//----- nvinfo : EIATTR_EXIT_INSTR_OFFSETS
	.align		4
.L_1529:
        /*0090*/ 	.byte	0x04, 0x1c
        /*0092*/ 	.short	(.L_1531 - .L_1530)


	//   ....[0]....
.L_1530:
        /*0094*/ 	.word	0x00000060


	//   ....[1]....
        /*0098*/ 	.word	0x00001f50


	//----- nvinfo : EIATTR_MAX_THREADS
	.align		4
.L_1531:
        /*009c*/ 	.byte	0x04, 0x05
        /*009e*/ 	.short	(.L_1533 - .L_1532)
.L_1532:
        /*00a0*/ 	.word	0x00000180
        /*00a4*/ 	.word	0x00000001
        /*00a8*/ 	.word	0x00000001


	//----- nvinfo : EIATTR_CRS_STACK_SIZE
	.align		4
.L_1533:
        /*00ac*/ 	.byte	0x04, 0x1e
        /*00ae*/ 	.short	(.L_1535 - .L_1534)
.L_1534:
        /*00b0*/ 	.word	0x00000000
.L_1535:


//--------------------- .nv.info._Z35group_norm_nhwc_fwd_one_pass_kernelI11Fp32IOFp32WLi128ELi48ELi384EEv26Group_norm_nhwc_fwd_params --------------------------
	.section	.nv.info._Z35group_norm_nhwc_fwd_one_pass_kernelI11Fp32IOFp32WLi128ELi48ELi384EEv26Group_norm_nhwc_fwd_params,"",@"SHT_CUDA_INFO"
	.sectionflags	@""
	.align	4


	//----- nvinfo : EIATTR_CUDA_API_VERSION
	.align		4
        /*0000*/ 	.byte	0x04, 0x37
        /*0002*/ 	.short	(.L_1537 - .L_1536)
.L_1536:
        /*0004*/ 	.word	0x00000082


	//----- nvinfo : EIATTR_SW2861232_WAR
	.align		4
.L_1537:
        /*0008*/ 	.byte	0x01, 0x35
	.zero		2


	//----- nvinfo : EIATTR_PARAM_CBANK
	.align		4
        /*000c*/ 	.byte	0x04, 0x0a
        /*000e*/ 	.short	(.L_1539 - .L_1538)
	.align		4
.L_1538:
        /*0010*/ 	.word	index@(.nv.constant0._Z35group_norm_nhwc_fwd_one_pass_kernelI11Fp32IOFp32WLi128ELi48ELi384EEv26Group_norm_nhwc_fwd_params)
        /*0014*/ 	.short	0x0160
        /*0016*/ 	.short	0x00a0


	//----- nvinfo : EIATTR_CBANK_PARAM_SIZE
	.align		4
.L_1539:
        /*0018*/ 	.byte	0x03, 0x19
        /*001a*/ 	.short	0x00a0


	//----- nvinfo : EIATTR_KPARAM_INFO
	.align		4
        /*001c*/ 	.byte	0x04, 0x17
        /*001e*/ 	.short	(.L_1541 - .L_1540)
.L_1540:
        /*0020*/ 	.word	0x00000000
        /*0024*/ 	.short	0x0000
        /*0026*/ 	.short	0x0000
        /*0028*/ 	.byte	0x00, 0xf0, 0x81, 0x02


	//----- nvinfo : EIATTR_MAXREG_COUNT
	.align		4
.L_1541:
        /*002c*/ 	.byte	0x03, 0x1b
        /*002e*/ 	.short	0x00a8


	//----- nvinfo : EIATTR_NUM_BARRIERS
	.align		4
        /*0030*/ 	.byte	0x02, 0x4c
        /*0032*/ 	.byte	0x01
	.zero		1


	//----- nvinfo : EIATTR_MERCURY_ISA_VERSION
	.align		4
        /*0034*/ 	.byte	0x03, 0x5f
        /*0036*/ 	.short	0x0000


	//----- nvinfo : EIATTR_COOP_GROUP_MASK_REGIDS
	.align		4
        /*0038*/ 	.byte	0x04, 0x29
        /*003a*/ 	.short	(.L_1543 - .L_1542)


	//   ....[0]....
.L_1542:
        /*003c*/ 	.word	0xffffffff


	//   ....[1]....
        /*0040*/ 	.word	0xffffffff


	//   ....[2]....
        /*0044*/ 	.word	0xffffffff


	//   ....[3]....
        /*0048*/ 	.word	0xffffffff


	//   ....[4]....
        /*004c*/ 	.word	0xffffffff


	//   ....[5]....
        /*0050*/ 	.word	0xffffffff


	//   ....[6]....
        /*0054*/ 	.word	0xffffffff


	//   ....[7]....
        /*0058*/ 	.word	0xffffffff


	//   ....[8]....
        /*005c*/ 	.word	0xffffffff


	//   ....[9]....
        /*0060*/ 	.word	0xffffffff


	//----- nvinfo : EIATTR_COOP_GROUP_INSTR_OFFSETS
	.align		4
.L_1543:
        /*0064*/ 	.byte	0x04, 0x28
        /*0066*/ 	.short	(.L_1545 - .L_1544)


	//   ....[0]....
.L_1544:
        /*0068*/ 	.word	0x00000d80


	//   ....[1]....
        /*006c*/ 	.word	0x00000d90


	//   ....[2]....
        /*0070*/ 	.word	0x00000dc0


	//   ....[3]....
        /*0074*/ 	.word	0x00000dd0


	//   ....[4]....
        /*0078*/ 	.word	0x00000e10


	//   ....[5]....
        /*007c*/ 	.word	0x00000e20


	//   ....[6]....
        /*0080*/ 	.word	0x00000e60


	//   ....[7]....
        /*0084*/ 	.word	0x00000e70


	//   ....[8]....
        /*0088*/ 	.word	0x00000eb0


	//   ....[9]....
        /*008c*/ 	.word	0x00000ec0


	//----- nvinfo : EIATTR_EXIT_INSTR_OFFSETS
	.align		4
.L_1545:
        /*0090*/ 	.byte	0x04, 0x1c
        /*0092*/ 	.short	(.L_1547 - .L_1546)


	//   ....[0]....
.L_1546:
        /*0094*/ 	.word	0x00000060


	//   ....[1]....
        /*0098*/ 	.word	0x00002c60


	//----- nvinfo : EIATTR_MAX_THREADS
	.align		4
.L_1547:
        /*009c*/ 	.byte	0x04, 0x05
        /*009e*/ 	.short	(.L_1549 - .L_1548)
.L_1548:
        /*00a0*/ 	.word	0x00000180
        /*00a4*/ 	.word	0x00000001
        /*00a8*/ 	.word	0x00000001


	//----- nvinfo : EIATTR_CRS_STACK_SIZE
	.align		4
.L_1549:
        /*00ac*/ 	.byte	0x04, 0x1e
        /*00ae*/ 	.short	(.L_1551 - .L_1550)
.L_1550:
        /*00b0*/ 	.word	0x00000000
.L_1551:


//--------------------- .nv.info._Z35group_norm_nhwc_fwd_one_pass_kernelI11Fp32IOFp32WLi256ELi48ELi384EEv26Group_norm_nhwc_fwd_params --------------------------
	.section	.nv.info._Z35group_norm_nhwc_fwd_one_pass_kernelI11Fp32IOFp32WLi256ELi48ELi384EEv26Group_norm_nhwc_fwd_params,"",@"SHT_CUDA_INFO"
	.sectionflags	@""
	.align	4


	//----- nvinfo : EIATTR_CUDA_API_VERSION
	.align		4
        /*0000*/ 	.byte	0x04, 0x37
        /*0002*/ 	.short	(.L_1553 - .L_1552)
.L_1552:
        /*0004*/ 	.word	0x00000082


	//----- nvinfo : EIATTR_SW2861232_WAR
	.align		4
.L_1553:
        /*0008*/ 	.byte	0x01, 0x35
	.zero		2


	//----- nvinfo : EIATTR_PARAM_CBANK
	.align		4
        /*000c*/ 	.byte	0x04, 0x0a
        /*000e*/ 	.short	(.L_1555 - .L_1554)
	.align		4
.L_1554:
        /*0010*/ 	.word	index@(.nv.constant0._Z35group_norm_nhwc_fwd_one_pass_kernelI11Fp32IOFp32WLi256ELi48ELi384EEv26Group_norm_nhwc_fwd_params)
        /*0014*/ 	.short	0x0160
        /*0016*/ 	.short	0x00a0


	//----- nvinfo : EIATTR_CBANK_PARAM_SIZE
	.align		4
.L_1555:
        /*0018*/ 	.byte	0x03, 0x19
        /*001a*/ 	.short	0x00a0


	//----- nvinfo : EIATTR_KPARAM_INFO
	.align		4
        /*001c*/ 	.byte	0x04, 0x17
        /*001e*/ 	.short	(.L_1557 - .L_1556)
.L_1556:
        /*0020*/ 	.word	0x00000000
        /*0024*/ 	.short	0x0000
        /*0026*/ 	.short	0x0000
        /*0028*/ 	.byte	0x00, 0xf0, 0x81, 0x02


	//----- nvinfo : EIATTR_MAXREG_COUNT
	.align		4
.L_1557:
        /*002c*/ 	.byte	0x03, 0x1b
        /*002e*/ 	.short	0x00a8


	//----- nvinfo : EIATTR_NUM_BARRIERS
	.align		4
        /*0030*/ 	.byte	0x02, 0x4c
        /*0032*/ 	.byte	0x01
	.zero		1


	//----- nvinfo : EIATTR_MERCURY_ISA_VERSION
	.align		4
        /*0034*/ 	.byte	0x03, 0x5f
        /*0036*/ 	.short	0x0000


	//----- nvinfo : EIATTR_COOP_GROUP_MASK_REGIDS
	.align		4
        /*0038*/ 	.byte	0x04, 0x29
        /*003a*/ 	.short	(.L_1559 - .L_1558)


	//   ....[0]....
.L_1558:
        /*003c*/ 	.word	0xffffffff


	//   ....[1]....
        /*0040*/ 	.word	0xffffffff


	//   ....[2]....
        /*0044*/ 	.word	0xffffffff


	//   ....[3]....
        /*0048*/ 	.word	0xffffffff


	//   ....[4]....
        /*004c*/ 	.word	0xffffffff


	//   ....[5]....
        /*0050*/ 	.word	0xffffffff


	//   ....[6]....
        /*0054*/ 	.word	0xffffffff


	//   ....[7]....
        /*0058*/ 	.word	0xffffffff


	//   ....[8]....
        /*005c*/ 	.word	0xffffffff


	//   ....[9]....
        /*0060*/ 	.word	0xffffffff


	//----- nvinfo : EIATTR_COOP_GROUP_INSTR_OFFSETS
	.align		4
.L_1559:
        /*0064*/ 	.byte	0x04, 0x28
        /*0066*/ 	.short	(.L_1561 - .L_1560)


	//   ....[0]....
.L_1560:
        /*0068*/ 	.word	0x000019b0


	//   ....[1]....
        /*006c*/ 	.word	0x000019c0


	//   ....[2]....
        /*0070*/ 	.word	0x000019f0


	//   ....[3]....
        /*0074*/ 	.word	0x00001a00


	//   ....[4]....
        /*0078*/ 	.word	0x00001a40


	//   ....[5]....
        /*007c*/ 	.word	0x00001a50


	//   ....[6]....
        /*0080*/ 	.word	0x00001a90


	//   ....[7]....
        /*0084*/ 	.word	0x00001aa0


	//   ....[8]....
        /*0088*/ 	.word	0x00001ae0


	//   ....[9]....
        /*008c*/ 	.word	0x00001af0


	//----- nvinfo : EIATTR_EXIT_INSTR_OFFSETS
	.align		4
.L_1561:
        /*0090*/ 	.byte	0x04, 0x1c
        /*0092*/ 	.short	(.L_1563 - .L_1562)


	//   ....[0]....
.L_1562:
        /*0094*/ 	.word	0x00000060


	//   ....[1]....
        /*0098*/ 	.word	0x00004720


	//----- nvinfo : EIATTR_MAX_THREADS
	.align		4
.L_1563:
        /*009c*/ 	.byte	0x04, 0x05
        /*009e*/ 	.short	(.L_1565 - .L_1564)
.L_1564:
        /*00a0*/ 	.word	0x00000180
        /*00a4*/ 	.word	0x00000001
        /*00a8*/ 	.word	0x00000001


	//----- nvinfo : EIATTR_CRS_STACK_SIZE
	.align		4
.L_1565:
        /*00ac*/ 	.byte	0x04, 0x1e
        /*00ae*/ 	.short	(.L_1567 - .L_1566)
.L_1566:
        /*00b0*/ 	.word	0x00000000
.L_1567:


//--------------------- .nv.info._Z35group_norm_nhwc_fwd_one_pass_kernelI11Fp32IOFp32WLi512ELi48ELi384EEv26Group_norm_nhwc_fwd_params --------------------------
	.section	.nv.info._Z35group_norm_nhwc_fwd_one_pass_kernelI11Fp32IOFp32WLi512ELi48ELi384EEv26Group_norm_nhwc_fwd_params,"",@"SHT_CUDA_INFO"
	.sectionflags	@""
	.align	4


	//----- nvinfo : EIATTR_CUDA_API_VERSION
	.align		4
        /*0000*/ 	.byte	0x04, 0x37
        /*0002*/ 	.short	(.L_1569 - .L_1568)
.L_1568:
        /*0004*/ 	.word	0x00000082


	//----- nvinfo : EIATTR_SW2861232_WAR
	.align		4
.L_1569:
        /*0008*/ 	.byte	0x01, 0x35
	.zero		2


	//----- nvinfo : EIATTR_PARAM_CBANK
	.align		4
        /*000c*/ 	.byte	0x04, 0x0a
        /*000e*/ 	.short	(.L_1571 - .L_1570)
	.align		4
.L_1570:
        /*0010*/ 	.word	index@(.nv.constant0._Z35group_norm_nhwc_fwd_one_pass_kernelI11Fp32IOFp32WLi512ELi48ELi384EEv26Group_norm_nhwc_fwd_params)
        /*0014*/ 	.short	0x0160
        /*0016*/ 	.short	0x00a0


	//----- nvinfo : EIATTR_CBANK_PARAM_SIZE
	.align		4
.L_1571:
        /*0018*/ 	.byte	0x03, 0x19
        /*001a*/ 	.short	0x00a0


	//----- nvinfo : EIATTR_KPARAM_INFO
	.align		4
        /*001c*/ 	.byte	0x04, 0x17
        /*001e*/ 	.short	(.L_1573 - .L_1572)
.L_1572:
        /*0020*/ 	.word	0x00000000
        /*0024*/ 	.short	0x0000
        /*0026*/ 	.short	0x0000
        /*0028*/ 	.byte	0x00, 0xf0, 0x81, 0x02


	//----- nvinfo : EIATTR_MAXREG_COUNT
	.align		4
.L_1573:
        /*002c*/ 	.byte	0x03, 0x1b
        /*002e*/ 	.short	0x00a8


	//----- nvinfo : EIATTR_NUM_BARRIERS
	.align		4
        /*0030*/ 	.byte	0x02, 0x4c
        /*0032*/ 	.byte	0x01
	.zero		1


	//----- nvinfo : EIATTR_MERCURY_ISA_VERSION
	.align		4
        /*0034*/ 	.byte	0x03, 0x5f
        /*0036*/ 	.short	0x0000


	//----- nvinfo : EIATTR_COOP_GROUP_MASK_REGIDS
	.align		4
        /*0038*/ 	.byte	0x04, 0x29
        /*003a*/ 	.short	(.L_1575 - .L_1574)


	//   ....[0]....
.L_1574:
        /*003c*/ 	.word	0xffffffff


	//   ....[1]....
        /*0040*/ 	.word	0xffffffff


	//   ....[2]....
        /*0044*/ 	.word	0xffffffff


	//   ....[3]....
        /*0048*/ 	.word	0xffffffff


	//   ....[4]....
        /*004c*/ 	.word	0xffffffff


	//   ....[5]....
        /*0050*/ 	.word	0xffffffff


	//   ....[6]....
        /*0054*/ 	.word	0xffffffff


	//   ....[7]....
        /*0058*/ 	.word	0xffffffff


	//   ....[8]....
        /*005c*/ 	.word	0xffffffff


	//   ....[9]....
        /*0060*/ 	.word	0xffffffff


	//----- nvinfo : EIATTR_COOP_GROUP_INSTR_OFFSETS
	.align		4
.L_1575:
        /*0064*/ 	.byte	0x04, 0x28
        /*0066*/ 	.short	(.L_1577 - .L_1576)


	//   ....[0]....
.L_1576:
        /*0068*/ 	.word	0x000030c0


	//   ....[1]....
        /*006c*/ 	.word	0x000030d0


	//   ....[2]....
        /*0070*/ 	.word	0x00003110


	//   ....[3]....
        /*0074*/ 	.word	0x00003120


	//   ....[4]....
        /*0078*/ 	.word	0x00003160


	//   ....[5]....
        /*007c*/ 	.word	0x00003170


	//   ....[6]....
        /*0080*/ 	.word	0x000031b0


	//   ....[7]....
        /*0084*/ 	.word	0x000031c0


	//   ....[8]....
        /*0088*/ 	.word	0x00003200


	//   ....[9]....
        /*008c*/ 	.word	0x00003210


	//----- nvinfo : EIATTR_EXIT_INSTR_OFFSETS
	.align		4
.L_1577:
        /*0090*/ 	.byte	0x04, 0x1c
        /*0092*/ 	.short	(.L_1579 - .L_1578)


	//   ....[0]....
.L_1578:
        /*0094*/ 	.word	0x00000060


	//   ....[1]....
        /*0098*/ 	.word	0x00007cc0


	//----- nvinfo : EIATTR_MAX_THREADS
	.align		4
.L_1579:
        /*009c*/ 	.byte	0x04, 0x05
        /*009e*/ 	.short	(.L_1581 - .L_1580)
.L_1580:
        /*00a0*/ 	.word	0x00000180
        /*00a4*/ 	.word	0x00000001
        /*00a8*/ 	.word	0x00000001


	//----- nvinfo : EIATTR_CRS_STACK_SIZE
	.align		4
.L_1581:
        /*00ac*/ 	.byte	0x04, 0x1e
        /*00ae*/ 	.short	(.L_1583 - .L_1582)
.L_1582:
        /*00b0*/ 	.word	0x00000000
.L_1583:


//--------------------- .nv.info._Z35group_norm_nhwc_fwd_one_pass_kernelI11Fp32IOBf16WLi64ELi48ELi384EEv26Group_norm_nhwc_fwd_params --------------------------
	.section	.nv.info._Z35group_norm_nhwc_fwd_one_pass_kernelI11Fp32IOBf16WLi64ELi48ELi384EEv26Group_norm_nhwc_fwd_params,"",@"SHT_CUDA_INFO"
	.sectionflags	@""
	.align	4


	//----- nvinfo : EIATTR_CUDA_API_VERSION
	.align		4
        /*0000*/ 	.byte	0x04, 0x37
        /*0002*/ 	.short	(.L_1585 - .L_1584)
.L_1584:
        /*0004*/ 	.word	0x00000082


	//----- nvinfo : EIATTR_SW2861232_WAR
	.align		4
.L_1585:
        /*0008*/ 	.byte	0x01, 0x35
	.zero		2


	//----- nvinfo : EIATTR_PARAM_CBANK
	.align		4
        /*000c*/ 	.byte	0x04, 0x0a
        /*000e*/ 	.short	(.L_1587 - .L_1586)
	.align		4
.L_1586:
        /*0010*/ 	.word	index@(.nv.constant0._Z35group_norm_nhwc_fwd_one_pass_kernelI11Fp32IOBf16WLi64ELi48ELi384EEv26Group_norm_nhwc_fwd_params)
        /*0014*/ 	.short	0x0160
        /*0016*/ 	.short	0x00a0


	//----- nvinfo : EIATTR_CBANK_PARAM_SIZE
	.align		4
.L_1587:
        /*0018*/ 	.byte	0x03, 0x19
        /*001a*/ 	.short	0x00a0


	//----- nvinfo : EIATTR_KPARAM_INFO
	.align		4
        /*001c*/ 	.byte	0x04, 0x17
        /*001e*/ 	.short	(.L_1589 - .L_1588)
.L_1588:
        /*0020*/ 	.word	0x00000000
        /*0024*/ 	.short	0x0000
        /*0026*/ 	.short	0x0000
        /*0028*/ 	.byte	0x00, 0xf0, 0x81, 0x02


	//----- nvinfo : EIATTR_MAXREG_COUNT
	.align		4
.L_1589:
        /*002c*/ 	.byte	0x03, 0x1b
        /*002e*/ 	.short	0x00a8


	//----- nvinfo : EIATTR_NUM_BARRIERS
	.align		4
        /*0030*/ 	.byte	0x02, 0x4c
        /*0032*/ 	.byte	0x01
	.zero		1


	//----- nvinfo : EIATTR_MERCURY_ISA_VERSION
	.align		4
        /*0034*/ 	.byte	0x03, 0x5f
        /*0036*/ 	.short	0x0000


	//----- nvinfo : EIATTR_COOP_GROUP_MASK_REGIDS
	.align		4
        /*0038*/ 	.byte	0x04, 0x29
        /*003a*/ 	.short	(.L_1591 - .L_1590)


	//   ....[0]....
.L_1590:
        /*003c*/ 	.word	0xffffffff


	//   ....[1]....
        /*0040*/ 	.word	0xffffffff


	//   ....[2]....
        /*0044*/ 	.word	0xffffffff


	//   ....[3]....
        /*0048*/ 	.word	0xffffffff


	//   ....[4]....
        /*004c*/ 	.word	0xffffffff


	//   ....[5]....
        /*0050*/ 	.word	0xffffffff


	//   ....[6]....
        /*0054*/ 	.word	0xffffffff


	//   ....[7]....
        /*0058*/ 	.word	0xffffffff


	//   ....[8]....
        /*005c*/ 	.word	0xffffffff


	//   ....[9]....
        /*0060*/ 	.word	0xffffffff


	//----- nvinfo : EIATTR_COOP_GROUP_INSTR_OFFSETS
	.align		4
.L_1591:
        /*0064*/ 	.byte	0x04, 0x28
        /*0066*/ 	.short	(.L_1593 - .L_1592)


	//   ....[0]....
.L_1592:
        /*0068*/ 	.word	0x000008a0


	//   ....[1]....
        /*006c*/ 	.word	0x000008b0


	//   ....[2]....
        /*0070*/ 	.word	0x000008e0


	//   ....[3]....
        /*0074*/ 	.word	0x000008f0


	//   ....[4]....
        /*0078*/ 	.word	0x00000930


	//   ....[5]....
        /*007c*/ 	.word	0x00000940


	//   ....[6]....
        /*0080*/ 	.word	0x00000980


	//   ....[7]....
        /*0084*/ 	.word	0x00000990


	//   ....[8]....
        /*0088*/ 	.word	0x000009d0


	//   ....[9]....
        /*008c*/ 	.word	0x000009e0


	//----- nvinfo : EIATTR_EXIT_INSTR_OFFSETS
	.align		4
.L_1593:
        /*0090*/ 	.byte	0x04, 0x1c
        /*0092*/ 	.short	(.L_1595 - .L_1594)


	//   ....[0]....
.L_1594:
        /*0094*/ 	.word	0x00000060


	//   ....[1]....
        /*0098*/ 	.word	0x00001f80


	//----- nvinfo : EIATTR_MAX_THREADS
	.align		4
.L_1595:
        /*009c*/ 	.byte	0x04, 0x05
        /*009e*/ 	.short	(.L_1597 - .L_1596)
.L_1596:
        /*00a0*/ 	.word	0x00000180
        /*00a4*/ 	.word	0x00000001
        /*00a8*/ 	.word	0x00000001


	//----- nvinfo : EIATTR_CRS_STACK_SIZE
	.align		4
.L_1597:
        /*00ac*/ 	.byte	0x04, 0x1e
        /*00ae*/ 	.short	(.L_1599 - .L_1598)
.L_1598:
        /*00b0*/ 	.word	0x00000000
.L_1599:


//--------------------- .nv.info._Z35group_norm_nhwc_fwd_one_pass_kernelI11Fp32IOBf16WLi128ELi48ELi384EEv26Group_norm_nhwc_fwd_params --------------------------
	.section	.nv.info._Z35group_norm_nhwc_fwd_one_pass_kernelI11Fp32IOBf16WLi128ELi48ELi384EEv26Group_norm_nhwc_fwd_params,"",@"SHT_CUDA_INFO"
	.sectionflags	@""
	.align	4


	//----- nvinfo : EIATTR_CUDA_API_VERSION
	.align		4
        /*0000*/ 	.byte	0x04, 0x37
        /*0002*/ 	.short	(.L_1601 - .L_1600)
.L_1600:
        /*0004*/ 	.word	0x00000082


	//----- nvinfo : EIATTR_SW2861232_WAR
	.align		4
.L_1601:
        /*0008*/ 	.byte	0x01, 0x35
	.zero		2


	//----- nvinfo : EIATTR_PARAM_CBANK
	.align		4
        /*000c*/ 	.byte	0x04, 0x0a
        /*000e*/ 	.short	(.L_1603 - .L_1602)
	.align		4
.L_1602:
        /*0010*/ 	.word	index@(.nv.constant0._Z35group_norm_nhwc_fwd_one_pass_kernelI11Fp32IOBf16WLi128ELi48ELi384EEv26Group_norm_nhwc_fwd_params)
        /*0014*/ 	.short	0x0160
        /*0016*/ 	.short	0x00a0


	//----- nvinfo : EIATTR_CBANK_PARAM_SIZE
	.align		4
.L_1603:
        /*0018*/ 	.byte	0x03, 0x19
        /*001a*/ 	.short	0x00a0


	//----- nvinfo : EIATTR_KPARAM_INFO
	.align		4
        /*001c*/ 	.byte	0x04, 0x17
        /*001e*/ 	.short	(.L_1605 - .L_1604)
.L_1604:
        /*0020*/ 	.word	0x00000000
        /*0024*/ 	.short	0x0000
        /*0026*/ 	.short	0x0000
        /*0028*/ 	.byte	0x00, 0xf0, 0x81, 0x02


	//----- nvinfo : EIATTR_MAXREG_COUNT
	.align		4
.L_1605:
        /*002c*/ 	.byte	0x03, 0x1b
        /*002e*/ 	.short	0x00a8


	//----- nvinfo : EIATTR_NUM_BARRIERS
	.align		4
        /*0030*/ 	.byte	0x02, 0x4c
        /*0032*/ 	.byte	0x01
	.zero		1


	//----- nvinfo : EIATTR_MERCURY_ISA_VERSION
	.align		4
        /*0034*/ 	.byte	0x03, 0x5f
        /*0036*/ 	.short	0x0000


	//----- nvinfo : EIATTR_COOP_GROUP_MASK_REGIDS
	.align		4
        /*0038*/ 	.byte	0x04, 0x29
        /*003a*/ 	.short	(.L_1607 - .L_1606)


	//   ....[0]....
.L_1606:
        /*003c*/ 	.word	0xffffffff


	//   ....[1]....
        /*0040*/ 	.word	0xffffffff


	//   ....[2]....
        /*0044*/ 	.word	0xffffffff


	//   ....[3]....
        /*0048*/ 	.word	0xffffffff


	//   ....[4]....
        /*004c*/ 	.word	0xffffffff


	//   ....[5]....
        /*0050*/ 	.word	0xffffffff


	//   ....[6]....
        /*0054*/ 	.word	0xffffffff


	//   ....[7]....
        /*0058*/ 	.word	0xffffffff


	//   ....[8]....
        /*005c*/ 	.word	0xffffffff


	//   ....[9]....
        /*0060*/ 	.word	0xffffffff


	//----- nvinfo : EIATTR_COOP_GROUP_INSTR_OFFSETS
	.align		4
.L_1607:
        /*0064*/ 	.byte	0x04, 0x28
        /*0066*/ 	.short	(.L_1609 - .L_1608)


	//   ....[0]....
.L_1608:
        /*0068*/ 	.word	0x00000d80


	//   ....[1]....
        /*006c*/ 	.word	0x00000d90


	//   ....[2]....
        /*0070*/ 	.word	0x00000dc0


	//   ....[3]....
        /*0074*/ 	.word	0x00000dd0


	//   ....[4]....
        /*0078*/ 	.word	0x00000e10


	//   ....[5]....
        /*007c*/ 	.word	0x00000e20


	//   ....[6]....
        /*0080*/ 	.word	0x00000e60


	//   ....[7]....
        /*0084*/ 	.word	0x00000e70


	//   ....[8]....
        /*0088*/ 	.word	0x00000eb0


	//   ....[9]....
        /*008c*/ 	.word	0x00000ec0


	//----- nvinfo : EIATTR_EXIT_INSTR_OFFSETS
	.align		4
.L_1609:
        /*0090*/ 	.byte	0x04, 0x1c
        /*0092*/ 	.short	(.L_1611 - .L_1610)


	//   ....[0]....
.L_1610:
        /*0094*/ 	.word	0x00000060


	//   ....[1]....
        /*0098*/ 	.word	0x00002c80


	//----- nvinfo : EIATTR_MAX_THREADS
	.align		4
.L_1611:
        /*009c*/ 	.byte	0x04, 0x05
        /*009e*/ 	.short	(.L_1613 - .L_1612)
.L_1612:
        /*00a0*/ 	.word	0x00000180
        /*00a4*/ 	.word	0x00000001
        /*00a8*/ 	.word	0x00000001


	//----- nvinfo : EIATTR_CRS_STACK_SIZE
	.align		4
.L_1613:
        /*00ac*/ 	.byte	0x04, 0x1e
        /*00ae*/ 	.short	(.L_1615 - .L_1614)
.L_1614:
        /*00b0*/ 	.word	0x00000000
.L_1615:


//--------------------- .nv.info._Z35group_norm_nhwc_fwd_one_pass_kernelI11Fp32IOBf16WLi256ELi48ELi384EEv26Group_norm_nhwc_fwd_params --------------------------
	.section	.nv.info._Z35group_norm_nhwc_fwd_one_pass_kernelI11Fp32IOBf16WLi256ELi48ELi384EEv26Group_norm_nhwc_fwd_params,"",@"SHT_CUDA_INFO"
	.sectionflags	@""
	.align	4


	//----- nvinfo : EIATTR_CUDA_API_VERSION
	.align		4
        /*0000*/ 	.byte	0x04, 0x37
        /*0002*/ 	.short	(.L_1617 - .L_1616)
.L_1616:
        /*0004*/ 	.word	0x00000082


	//----- nvinfo : EIATTR_SW2861232_WAR
	.align		4
.L_1617:
        /*0008*/ 	.byte	0x01, 0x35
	.zero		2


	//----- nvinfo : EIATTR_PARAM_CBANK
	.align		4
        /*000c*/ 	.byte	0x04, 0x0a
        /*000e*/ 	.short	(.L_1619 - .L_1618)
	.align		4
.L_1618:
        /*0010*/ 	.word	index@(.nv.constant0._Z35group_norm_nhwc_fwd_one_pass_kernelI11Fp32IOBf16WLi256ELi48ELi384EEv26Group_norm_nhwc_fwd_params)
        /*0014*/ 	.short	0x0160
        /*0016*/ 	.short	0x00a0


	//----- nvinfo : EIATTR_CBANK_PARAM_SIZE
	.align		4
.L_1619:
        /*0018*/ 	.byte	0x03, 0x19
        /*001a*/ 	.short	0x00a0


	//----- nvinfo : EIATTR_KPARAM_INFO
	.align		4
        /*001c*/ 	.byte	0x04, 0x17
        /*001e*/ 	.short	(.L_1621 - .L_1620)
.L_1620:
        /*0020*/ 	.word	0x00000000
        /*0024*/ 	.short	0x0000
        /*0026*/ 	.short	0x0000
        /*0028*/ 	.byte	0x00, 0xf0, 0x81, 0x02


	//----- nvinfo : EIATTR_MAXREG_COUNT
	.align		4
.L_1621:
        /*002c*/ 	.byte	0x03, 0x1b
        /*002e*/ 	.short	0x00a8


	//----- nvinfo : EIATTR_NUM_BARRIERS
	.align		4
        /*0030*/ 	.byte	0x02, 0x4c
        /*0032*/ 	.byte	0x01
	.zero		1


	//----- nvinfo : EIATTR_MERCURY_ISA_VERSION
	.align		4
        /*0034*/ 	.byte	0x03, 0x5f
        /*0036*/ 	.short	0x0000


	//----- nvinfo : EIATTR_COOP_GROUP_MASK_REGIDS
	.align		4
        /*0038*/ 	.byte	0x04, 0x29
        /*003a*/ 	.short	(.L_1623 - .L_1622)


	//   ....[0]....
.L_1622:
        /*003c*/ 	.word	0xffffffff


	//   ....[1]....
        /*0040*/ 	.word	0xffffffff


	//   ....[2]....
        /*0044*/ 	.word	0xffffffff


	//   ....[3]....
        /*0048*/ 	.word	0xffffffff


	//   ....[4]....
        /*004c*/ 	.word	0xffffffff


	//   ....[5]....
        /*0050*/ 	.word	0xffffffff


	//   ....[6]....
        /*0054*/ 	.word	0xffffffff


	//   ....[7]....
        /*0058*/ 	.word	0xffffffff


	//   ....[8]....
        /*005c*/ 	.word	0xffffffff


	//   ....[9]....
        /*0060*/ 	.word	0xffffffff


	//----- nvinfo : EIATTR_COOP_GROUP_INSTR_OFFSETS
	.align		4
.L_1623:
        /*0064*/ 	.byte	0x04, 0x28
        /*0066*/ 	.short	(.L_1625 - .L_1624)


	//   ....[0]....
.L_1624:
        /*0068*/ 	.word	0x000019b0


	//   ....[1]....
        /*006c*/ 	.word	0x000019c0


	//   ....[2]....
        /*0070*/ 	.word	0x000019f0


	//   ....[3]....
        /*0074*/ 	.word	0x00001a00


	//   ....[4]....
        /*0078*/ 	.word	0x00001a40


	//   ....[5]....
        /*007c*/ 	.word	0x00001a50


	//   ....[6]....
        /*0080*/ 	.word	0x00001a90


	//   ....[7]....
        /*0084*/ 	.word	0x00001aa0


	//   ....[8]....
        /*0088*/ 	.word	0x00001ae0


	//   ....[9]....
        /*008c*/ 	.word	0x00001af0


	//----- nvinfo : EIATTR_EXIT_INSTR_OFFSETS
	.align		4
.L_1625:
        /*0090*/ 	.byte	0x04, 0x1c
        /*0092*/ 	.short	(.L_1627 - .L_1626)


	//   ....[0]....
.L_1626:
        /*0094*/ 	.word	0x00000060


	//   ....[1]....
        /*0098*/ 	.word	0x00004780


	//----- nvinfo : EIATTR_MAX_THREADS
	.align		4
.L_1627:
        /*009c*/ 	.byte	0x04, 0x05
        /*009e*/ 	.short	(.L_1629 - .L_1628)
.L_1628:
        /*00a0*/ 	.word	0x00000180
        /*00a4*/ 	.word	0x00000001
        /*00a8*/ 	.word	0x00000001


	//----- nvinfo : EIATTR_CRS_STACK_SIZE
	.align		4
.L_1629:
        /*00ac*/ 	.byte	0x04, 0x1e
        /*00ae*/ 	.short	(.L_1631 - .L_1630)
.L_1630:
        /*00b0*/ 	.word	0x00000000
.L_1631:


//--------------------- .nv.info._Z35group_norm_nhwc_fwd_one_pass_kernelI11Fp32IOBf16WLi512ELi48ELi384EEv26Group_norm_nhwc_fwd_params --------------------------
	.section	.nv.info._Z35group_norm_nhwc_fwd_one_pass_kernelI11Fp32IOBf16WLi512ELi48ELi384EEv26Group_norm_nhwc_fwd_params,"",@"SHT_CUDA_INFO"
	.sectionflags	@""
	.align	4


	//----- nvinfo : EIATTR_CUDA_API_VERSION
	.align		4
        /*0000*/ 	.byte	0x04, 0x37
        /*0002*/ 	.short	(.L_1633 - .L_1632)
.L_1632:
        /*0004*/ 	.word	0x00000082


	//----- nvinfo : EIATTR_SW2861232_WAR
	.align		4
.L_1633:
        /*0008*/ 	.byte	0x01, 0x35
	.zero		2


	//----- nvinfo : EIATTR_PARAM_CBANK
	.align		4
        /*000c*/ 	.byte	0x04, 0x0a
        /*000e*/ 	.short	(.L_1635 - .L_1634)
	.align		4
.L_1634:
        /*0010*/ 	.word	index@(.nv.constant0._Z35group_norm_nhwc_fwd_one_pass_kernelI11Fp32IOBf16WLi512ELi48ELi384EEv26Group_norm_nhwc_fwd_params)
        /*0014*/ 	.short	0x0160
        /*0016*/ 	.short	0x00a0


	//----- nvinfo : EIATTR_CBANK_PARAM_SIZE
	.align		4
.L_1635:
        /*0018*/ 	.byte	0x03, 0x19
        /*001a*/ 	.short	0x00a0


	//----- nvinfo : EIATTR_KPARAM_INFO
	.align		4
        /*001c*/ 	.byte	0x04, 0x17
        /*001e*/ 	.short	(.L_1637 - .L_1636)
.L_1636:
        /*0020*/ 	.word	0x00000000
        /*0024*/ 	.short	0x0000
        /*0026*/ 	.short	0x0000
        /*0028*/ 	.byte	0x00, 0xf0, 0x81, 0x02


	//----- nvinfo : EIATTR_MAXREG_COUNT
	.align		4
.L_1637:
        /*002c*/ 	.byte	0x03, 0x1b
        /*002e*/ 	.short	0x00a8


	//----- nvinfo : EIATTR_NUM_BARRIERS
	.align		4
        /*0030*/ 	.byte	0x02, 0x4c
        /*0032*/ 	.byte	0x01
	.zero		1


	//----- nvinfo : EIATTR_MERCURY_ISA_VERSION
	.align		4
        /*0034*/ 	.byte	0x03, 0x5f
        /*0036*/ 	.short	0x0000


	//----- nvinfo : EIATTR_COOP_GROUP_MASK_REGIDS
	.align		4
        /*0038*/ 	.byte	0x04, 0x29
        /*003a*/ 	.short	(.L_1639 - .L_1638)


	//   ....[0]....
.L_1638:
        /*003c*/ 	.word	0xffffffff


	//   ....[1]....
        /*0040*/ 	.word	0xffffffff


	//   ....[2]....
        /*0044*/ 	.word	0xffffffff


	//   ....[3]....
        /*0048*/ 	.word	0xffffffff


	//   ....[4]....
        /*004c*/ 	.word	0xffffffff


	//   ....[5]....
        /*0050*/ 	.word	0xffffffff


	//   ....[6]....
        /*0054*/ 	.word	0xffffffff


	//   ....[7]....
        /*0058*/ 	.word	0xffffffff


	//   ....[8]....
        /*005c*/ 	.word	0xffffffff


	//   ....[9]....
        /*0060*/ 	.word	0xffffffff


	//----- nvinfo : EIATTR_COOP_GROUP_INSTR_OFFSETS
	.align		4
.L_1639:
        /*0064*/ 	.byte	0x04, 0x28
        /*0066*/ 	.short	(.L_1641 - .L_1640)


	//   ....[0]....
.L_1640:
        /*0068*/ 	.word	0x000030b0


	//   ....[1]....
        /*006c*/ 	.word	0x000030c0


	//   ....[2]....
        /*0070*/ 	.word	0x00003100


	//   ....[3]....
        /*0074*/ 	.word	0x00003110


	//   ....[4]....
        /*0078*/ 	.word	0x00003150


	//   ....[5]....
        /*007c*/ 	.word	0x00003160


	//   ....[6]....
        /*0080*/ 	.word	0x000031a0


	//   ....[7]....
        /*0084*/ 	.word	0x000031b0


	//   ....[8]....
        /*0088*/ 	.word	0x000031f0


	//   ....[9]....
        /*008c*/ 	.word	0x00003200


	//----- nvinfo : EIATTR_EXIT_INSTR_OFFSETS
	.align		4
.L_1641:
        /*0090*/ 	.byte	0x04, 0x1c
        /*0092*/ 	.short	(.L_1643 - .L_1642)


	//   ....[0]....
.L_1642:
        /*0094*/ 	.word	0x00000060


	//   ....[1]....
        /*0098*/ 	.word	0x00007d10


	//----- nvinfo : EIATTR_MAX_THREADS
	.align		4
.L_1643:
        /*009c*/ 	.byte	0x04, 0x05
        /*009e*/ 	.short	(.L_1645 - .L_1644)
.L_1644:
        /*00a0*/ 	.word	0x00000180
        /*00a4*/ 	.word	0x00000001
        /*00a8*/ 	.word	0x00000001


	//----- nvinfo : EIATTR_CRS_STACK_SIZE
	.align		4
.L_1645:
        /*00ac*/ 	.byte	0x04, 0x1e
        /*00ae*/ 	.short	(.L_1647 - .L_1646)
.L_1646:
        /*00b0*/ 	.word	0x00000000
.L_1647:


//--------------------- .nv.info._Z35group_norm_nhwc_fwd_one_pass_kernelI11Fp32IOFp16WLi64ELi48ELi384EEv26Group_norm_nhwc_fwd_params --------------------------
	.section	.nv.info._Z35group_norm_nhwc_fwd_one_pass_kernelI11Fp32IOFp16WLi64ELi48ELi384EEv26Group_norm_nhwc_fwd_params,"",@"SHT_CUDA_INFO"
	.sectionflags	@""
	.align	4


	//----- nvinfo : EIATTR_CUDA_API_VERSION
	.align		4
        /*0000*/ 	.byte	0x04, 0x37
        /*0002*/ 	.short	(.L_1649 - .L_1648)
.L_1648:
        /*0004*/ 	.word	0x00000082


	//----- nvinfo : EIATTR_SW2861232_WAR
	.align		4
.L_1649:
        /*0008*/ 	.byte	0x01, 0x35
	.zero		2


	//----- nvinfo : EIATTR_PARAM_CBANK
	.align		4
        /*000c*/ 	.byte	0x04, 0x0a
        /*000e*/ 	.short	(.L_1651 - .L_1650)
	.align		4
.L_1650:
        /*0010*/ 	.word	index@(.nv.constant0._Z35group_norm_nhwc_fwd_one_pass_kernelI11Fp32IOFp16WLi64ELi48ELi384EEv26Group_norm_nhwc_fwd_params)
        /*0014*/ 	.short	0x0160
        /*0016*/ 	.short	0x00a0


	//----- nvinfo : EIATTR_CBANK_PARAM_SIZE
	.align		4
.L_1651:
        /*0018*/ 	.byte	0x03, 0x19
        /*001a*/ 	.short	0x00a0


	//----- nvinfo : EIATTR_KPARAM_INFO
	.align		4
        /*001c*/ 	.byte	0x04, 0x17
        /*001e*/ 	.short	(.L_1653 - .L_1652)
.L_1652:
        /*0020*/ 	.word	0x00000000
        /*0024*/ 	.short	0x0000
        /*0026*/ 	.short	0x0000
        /*0028*/ 	.byte	0x00, 0xf0, 0x81, 0x02


	//----- nvinfo : EIATTR_MAXREG_COUNT
	.align		4
.L_1653:
        /*002c*/ 	.byte	0x03, 0x1b
        /*002e*/ 	.short	0x00a8


	//----- nvinfo : EIATTR_NUM_BARRIERS
	.align		4
        /*0030*/ 	.byte	0x02, 0x4c
        /*0032*/ 	.byte	0x01
	.zero		1


	//----- nvinfo : EIATTR_MERCURY_ISA_VERSION
	.align		4
        /*0034*/ 	.byte	0x03, 0x5f
        /*0036*/ 	.short	0x0000


	//----- nvinfo : EIATTR_COOP_GROUP_MASK_REGIDS
	.align		4
        /*0038*/ 	.byte	0x04, 0x29
        /*003a*/ 	.short	(.L_1655 - .L_1654)


	//   ....[0]....
.L_1654:
        /*003c*/ 	.word	0xffffffff


	//   ....[1]....
        /*0040*/ 	.word	0xffffffff


	//   ....[2]....
        /*0044*/ 	.word	0xffffffff


	//   ....[3]....
        /*0048*/ 	.word	0xffffffff


	//   ....[4]....
        /*004c*/ 	.word	0xffffffff


	//   ....[5]....
        /*0050*/ 	.word	0xffffffff


	//   ....[6]....
        /*0054*/ 	.word	0xffffffff


	//   ....[7]....
        /*0058*/ 	.word	0xffffffff


	//   ....[8]....
        /*005c*/ 	.word	0xffffffff


	//   ....[9]....
        /*0060*/ 	.word	0xffffffff


	//----- nvinfo : EIATTR_COOP_GROUP_INSTR_OFFSETS
	.align		4
.L_1655:
        /*0064*/ 	.byte	0x04, 0x28
        /*0066*/ 	.short	(.L_1657 - .L_1656)


	//   ....[0]....
.L_1656:
        /*0068*/ 	.word	0x000008a0


	//   ....[1]....
        /*006c*/ 	.word	0x000008b0


	//   ....[2]....
        /*0070*/ 	.word	0x000008e0


	//   ....[3]....
        /*0074*/ 	.word	0x000008f0


	//   ....[4]....
        /*0078*/ 	.word	0x00000930


	//   ....[5]....
        /*007c*/ 	.word	0x00000940


	//   ....[6]....
        /*0080*/ 	.word	0x00000980


	//   ....[7]....
        /*0084*/ 	.word	0x00000990


	//   ....[8]....
        /*0088*/ 	.word	0x000009d0


	//   ....[9]....
        /*008c*/ 	.word	0x000009e0


	//----- nvinfo : EIATTR_EXIT_INSTR_OFFSETS
	.align		4
.L_1657:
        /*0090*/ 	.byte	0x04, 0x1c
        /*0092*/ 	.short	(.L_1659 - .L_1658)


	//   ....[0]....
.L_1658:
        /*0094*/ 	.word	0x00000060


	//   ....[1]....
        /*0098*/ 	.word	0x00001f80


	//----- nvinfo : EIATTR_MAX_THREADS
	.align		4
.L_1659:
        /*009c*/ 	.byte	0x04, 0x05
        /*009e*/ 	.short	(.L_1661 - .L_1660)
.L_1660:
        /*00a0*/ 	.word	0x00000180
        /*00a4*/ 	.word	0x00000001
        /*00a8*/ 	.word	0x00000001


	//----- nvinfo : EIATTR_CRS_STACK_SIZE
	.align		4
.L_1661:
        /*00ac*/ 	.byte	0x04, 0x1e
        /*00ae*/ 	.short	(.L_1663 - .L_1662)
.L_1662:
        /*00b0*/ 	.word	0x00000000
.L_1663:


//--------------------- .nv.info._Z35group_norm_nhwc_fwd_one_pass_kernelI11Fp32IOFp16WLi128ELi48ELi384EEv26Group_norm_nhwc_fwd_params --------------------------
	.section	.nv.info._Z35group_norm_nhwc_fwd_one_pass_kernelI11Fp32IOFp16WLi128ELi48ELi384EEv26Group_norm_nhwc_fwd_params,"",@"SHT_CUDA_INFO"
	.sectionflags	@""
	.align	4


	//----- nvinfo : EIATTR_CUDA_API_VERSION
	.align		4
        /*0000*/ 	.byte	0x04, 0x37
        /*0002*/ 	.short	(.L_1665 - .L_1664)
.L_1664:
        /*0004*/ 	.word	0x00000082


	//----- nvinfo : EIATTR_SW2861232_WAR
	.align		4
.L_1665:
        /*0008*/ 	.byte	0x01, 0x35
	.zero		2


	//----- nvinfo : EIATTR_PARAM_CBANK
	.align		4
        /*000c*/ 	.byte	0x04, 0x0a
        /*000e*/ 	.short	(.L_1667 - .L_1666)
	.align		4
.L_1666:
        /*0010*/ 	.word	index@(.nv.constant0._Z35group_norm_nhwc_fwd_one_pass_kernelI11Fp32IOFp16WLi128ELi48ELi384EEv26Group_norm_nhwc_fwd_params)
        /*0014*/ 	.short	0x0160
        /*0016*/ 	.short	0x00a0


	//----- nvinfo : EIATTR_CBANK_PARAM_SIZE
	.align		4
.L_1667:
        /*0018*/ 	.byte	0x03, 0x19
        /*001a*/ 	.short	0x00a0


	//----- nvinfo : EIATTR_KPARAM_INFO
	.align		4
        /*001c*/ 	.byte	0x04, 0x17
        /*001e*/ 	.short	(.L_1669 - .L_1668)
.L_1668:
        /*0020*/ 	.word	0x00000000
        /*0024*/ 	.short	0x0000
        /*0026*/ 	.short	0x0000
        /*0028*/ 	.byte	0x00, 0xf0, 0x81, 0x02


	//----- nvinfo : EIATTR_MAXREG_COUNT
	.align		4
.L_1669:
        /*002c*/ 	.byte	0x03, 0x1b
        /*002e*/ 	.short	0x00a8


	//----- nvinfo : EIATTR_NUM_BARRIERS
	.align		4
        /*0030*/ 	.byte	0x02, 0x4c
        /*0032*/ 	.byte	0x01
	.zero		1


	//----- nvinfo : EIATTR_MERCURY_ISA_VERSION
	.align		4
        /*0034*/ 	.byte	0x03, 0x5f
        /*0036*/ 	.short	0x0000


	//----- nvinfo : EIATTR_COOP_GROUP_MASK_REGIDS
	.align		4
        /*0038*/ 	.byte	0x04, 0x29
        /*003a*/ 	.short	(.L_1671 - .L_1670)


	//   ....[0]....
.L_1670:
        /*003c*/ 	.word	0xffffffff


	//   ....[1]....
        /*0040*/ 	.word	0xffffffff


	//   ....[2]....
        /*0044*/ 	.word	0xffffffff


	//   ....[3]....
        /*0048*/ 	.word	0xffffffff


	//   ....[4]....
        /*004c*/ 	.word	0xffffffff


	//   ....[5]....
        /*0050*/ 	.word	0xffffffff


	//   ....[6]....
        /*0054*/ 	.word	0xffffffff


	//   ....[7]....
        /*0058*/ 	.word	0xffffffff


	//   ....[8]....
        /*005c*/ 	.word	0xffffffff


	//   ....[9]....
        /*0060*/ 	.word	0xffffffff


	//----- nvinfo : EIATTR_COOP_GROUP_INSTR_OFFSETS
	.align		4
.L_1671:
        /*0064*/ 	.byte	0x04, 0x28
        /*0066*/ 	.short	(.L_1673 - .L_1672)


	//   ....[0]....
.L_1672:
        /*0068*/ 	.word	0x00000d80


	//   ....[1]....
        /*006c*/ 	.word	0x00000d90


	//   ....[2]....
        /*0070*/ 	.word	0x00000dc0


	//   ....[3]....
        /*0074*/ 	.word	0x00000dd0


	//   ....[4]....
        /*0078*/ 	.word	0x00000e10


	//   ....[5]....
        /*007c*/ 	.word	0x00000e20


	//   ....[6]....
        /*0080*/ 	.word	0x00000e60


	//   ....[7]....
        /*0084*/ 	.word	0x00000e70


	//   ....[8]....
        /*0088*/ 	.word	0x00000eb0


	//   ....[9]....
        /*008c*/ 	.word	0x00000ec0


	//----- nvinfo : EIATTR_EXIT_INSTR_OFFSETS
	.align		4
.L_1673:
        /*0090*/ 	.byte	0x04, 0x1c
        /*0092*/ 	.short	(.L_1675 - .L_1674)


	//   ....[0]....
.L_1674:
        /*0094*/ 	.word	0x00000060


	//   ....[1]....
        /*0098*/ 	.word	0x00002c80


	//----- nvinfo : EIATTR_MAX_THREADS
	.align		4
.L_1675:
        /*009c*/ 	.byte	0x04, 0x05
        /*009e*/ 	.short	(.L_1677 - .L_1676)
.L_1676:
        /*00a0*/ 	.word	0x00000180
        /*00a4*/ 	.word	0x00000001
        /*00a8*/ 	.word	0x00000001


	//----- nvinfo : EIATTR_CRS_STACK_SIZE
	.align		4
.L_1677:
        /*00ac*/ 	.byte	0x04, 0x1e
        /*00ae*/ 	.short	(.L_1679 - .L_1678)
.L_1678:
        /*00b0*/ 	.word	0x00000000
.L_1679:


//--------------------- .nv.info._Z35group_norm_nhwc_fwd_one_pass_kernelI11Fp32IOFp16WLi256ELi48ELi384EEv26Group_norm_nhwc_fwd_params --------------------------
	.section	.nv.info._Z35group_norm_nhwc_fwd_one_pass_kernelI11Fp32IOFp16WLi256ELi48ELi384EEv26Group_norm_nhwc_fwd_params,"",@"SHT_CUDA_INFO"
	.sectionflags	@""
	.align	4


	//----- nvinfo : EIATTR_CUDA_API_VERSION
	.align		4
        /*0000*/ 	.byte	0x04, 0x37
        /*0002*/ 	.short	(.L_1681 - .L_1680)
.L_1680:
        /*0004*/ 	.word	0x00000082


	//----- nvinfo : EIATTR_SW2861232_WAR
	.align		4
.L_1681:
        /*0008*/ 	.byte	0x01, 0x35
	.zero		2


	//----- nvinfo : EIATTR_PARAM_CBANK
	.align		4
        /*000c*/ 	.byte	0x04, 0x0a
        /*000e*/ 	.short	(.L_1683 - .L_1682)
	.align		4
.L_1682:
        /*0010*/ 	.word	index@(.nv.constant0._Z35group_norm_nhwc_fwd_one_pass_kernelI11Fp32IOFp16WLi256ELi48ELi384EEv26Group_norm_nhwc_fwd_params)
        /*0014*/ 	.short	0x0160
        /*0016*/ 	.short	0x00a0


	//----- nvinfo : EIATTR_CBANK_PARAM_SIZE
	.align		4
.L_1683:
        /*0018*/ 	.byte	0x03, 0x19
        /*001a*/ 	.short	0x00a0


	//----- nvinfo : EIATTR_KPARAM_INFO
	.align		4
        /*001c*/ 	.byte	0x04, 0x17
        /*001e*/ 	.short	(.L_1685 - .L_1684)
.L_1684:
        /*0020*/ 	.word	0x00000000
        /*0024*/ 	.short	0x0000
        /*0026*/ 	.short	0x0000
        /*0028*/ 	.byte	0x00, 0xf0, 0x81, 0x02


	//----- nvinfo : EIATTR_MAXREG_COUNT
	.align		4
.L_1685:
        /*002c*/ 	.byte	0x03, 0x1b
        /*002e*/ 	.short	0x00a8


	//----- nvinfo : EIATTR_NUM_BARRIERS
	.align		4
        /*0030*/ 	.byte	0x02, 0x4c
        /*0032*/ 	.byte	0x01
	.zero		1


	//----- nvinfo : EIATTR_MERCURY_ISA_VERSION
	.align		4
        /*0034*/ 	.byte	0x03, 0x5f
        /*0036*/ 	.short	0x0000


	//----- nvinfo : EIATTR_COOP_GROUP_MASK_REGIDS
	.align		4
        /*0038*/ 	.byte	0x04, 0x29
        /*003a*/ 	.short	(.L_1687 - .L_1686)


	//   ....[0]....
.L_1686:
        /*003c*/ 	.word	0xffffffff


	//   ....[1]....
        /*0040*/ 	.word	0xffffffff


	//   ....[2]....
        /*0044*/ 	.word	0xffffffff


	//   ....[3]....
        /*0048*/ 	.word	0xffffffff


	//   ....[4]....
        /*004c*/ 	.word	0xffffffff


	//   ....[5]....
        /*0050*/ 	.word	0xffffffff


	//   ....[6]....
        /*0054*/ 	.word	0xffffffff


	//   ....[7]....
        /*0058*/ 	.word	0xffffffff


	//   ....[8]....
        /*005c*/ 	.word	0xffffffff


	//   ....[9]....
        /*0060*/ 	.word	0xffffffff


	//----- nvinfo : EIATTR_COOP_GROUP_INSTR_OFFSETS
	.align		4
.L_1687:
        /*0064*/ 	.byte	0x04, 0x28
        /*0066*/ 	.short	(.L_1689 - .L_1688)


	//   ....[0]....
.L_1688:
        /*0068*/ 	.word	0x000019b0


	//   ....[1]....
        /*006c*/ 	.word	0x000019c0


	//   ....[2]....
        /*0070*/ 	.word	0x000019f0


	//   ....[3]....
        /*0074*/ 	.word	0x00001a00


	//   ....[4]....
        /*0078*/ 	.word	0x00001a40


	//   ....[5]....
        /*007c*/ 	.word	0x00001a50


	//   ....[6]....
        /*0080*/ 	.word	0x00001a90


	//   ....[7]....
        /*0084*/ 	.word	0x00001aa0


	//   ....[8]....
        /*0088*/ 	.word	0x00001ae0


	//   ....[9]....
        /*008c*/ 	.word	0x00001af0


	//----- nvinfo : EIATTR_EXIT_INSTR_OFFSETS
	.align		4
.L_1689:
        /*0090*/ 	.byte	0x04, 0x1c
        /*0092*/ 	.short	(.L_1691 - .L_1690)


	//   ....[0]....
.L_1690:
        /*0094*/ 	.word	0x00000060


	//   ....[1]....
        /*0098*/ 	.word	0x00004780


	//----- nvinfo : EIATTR_MAX_THREADS
	.align		4
.L_1691:
        /*009c*/ 	.byte	0x04, 0x05
        /*009e*/ 	.short	(.L_1693 - .L_1692)
.L_1692:
        /*00a0*/ 	.word	0x00000180
        /*00a4*/ 	.word	0x00000001
        /*00a8*/ 	.word	0x00000001


	//----- nvinfo : EIATTR_CRS_STACK_SIZE
	.align		4
.L_1693:
        /*00ac*/ 	.byte	0x04, 0x1e
        /*00ae*/ 	.short	(.L_1695 - .L_1694)
.L_1694:
        /*00b0*/ 	.word	0x00000000
.L_1695:


//--------------------- .nv.info._Z35group_norm_nhwc_fwd_one_pass_kernelI11Fp32IOFp16WLi512ELi48ELi384EEv26Group_norm_nhwc_fwd_params --------------------------
	.section	.nv.info._Z35group_norm_nhwc_fwd_one_pass_kernelI11Fp32IOFp16WLi512ELi48ELi384EEv26Group_norm_nhwc_fwd_params,"",@"SHT_CUDA_INFO"
	.sectionflags	@""
	.align	4


	//----- nvinfo : EIATTR_CUDA_API_VERSION
	.align		4
        /*0000*/ 	.byte	0x04, 0x37
        /*0002*/ 	.short	(.L_1697 - .L_1696)
.L_1696:
        /*0004*/ 	.word	0x00000082


	//----- nvinfo : EIATTR_SW2861232_WAR
	.align		4
.L_1697:
        /*0008*/ 	.byte	0x01, 0x35
	.zero		2


	//----- nvinfo : EIATTR_PARAM_CBANK
	.align		4
        /*000c*/ 	.byte	0x04, 0x0a
        /*000e*/ 	.short	(.L_1699 - .L_1698)
	.align		4
.L_1698:
        /*0010*/ 	.word	index@(.nv.constant0._Z35group_norm_nhwc_fwd_one_pass_kernelI11Fp32IOFp16WLi512ELi48ELi384EEv26Group_norm_nhwc_fwd_params)
        /*0014*/ 	.short	0x0160
        /*0016*/ 	.short	0x00a0


	//----- nvinfo : EIATTR_CBANK_PARAM_SIZE
	.align		4
.L_1699:
        /*0018*/ 	.byte	0x03, 0x19
        /*001a*/ 	.short	0x00a0


	//----- nvinfo : EIATTR_KPARAM_INFO
	.align		4
        /*001c*/ 	.byte	0x04, 0x17
        /*001e*/ 	.short	(.L_1701 - .L_1700)
.L_1700:
        /*0020*/ 	.word	0x00000000
        /*0024*/ 	.short	0x0000
        /*0026*/ 	.short	0x0000
        /*0028*/ 	.byte	0x00, 0xf0, 0x81, 0x02


	//----- nvinfo : EIATTR_MAXREG_COUNT
	.align		4
.L_1701:
        /*002c*/ 	.byte	0x03, 0x1b
        /*002e*/ 	.short	0x00a8


	//----- nvinfo : EIATTR_NUM_BARRIERS
	.align		4
        /*0030*/ 	.byte	0x02, 0x4c
        /*0032*/ 	.byte	0x01
	.zero		1


	//----- nvinfo : EIATTR_MERCURY_ISA_VERSION
	.align		4
        /*0034*/ 	.byte	0x03, 0x5f
        /*0036*/ 	.short	0x0000


	//----- nvinfo : EIATTR_COOP_GROUP_MASK_REGIDS
	.align		4
        /*0038*/ 	.byte	0x04, 0x29
        /*003a*/ 	.short	(.L_1703 - .L_1702)


	//   ....[0]....
.L_1702:
        /*003c*/ 	.word	0xffffffff


	//   ....[1]....
        /*0040*/ 	.word	0xffffffff


	//   ....[2]....
        /*0044*/ 	.word	0xffffffff


	//   ....[3]....
        /*0048*/ 	.word	0xffffffff


	//   ....[4]....
        /*004c*/ 	.word	0xffffffff


	//   ....[5]....
        /*0050*/ 	.word	0xffffffff


	//   ....[6]....
        /*0054*/ 	.word	0xffffffff


	//   ....[7]....
        /*0058*/ 	.word	0xffffffff


	//   ....[8]....
        /*005c*/ 	.word	0xffffffff


	//   ....[9]....
        /*0060*/ 	.word	0xffffffff


	//----- nvinfo : EIATTR_COOP_GROUP_INSTR_OFFSETS
	.align		4
.L_1703:
        /*0064*/ 	.byte	0x04, 0x28
        /*0066*/ 	.short	(.L_1705 - .L_1704)


	//   ....[0]....
.L_1704:
        /*0068*/ 	.word	0x000030b0


	//   ....[1]....
        /*006c*/ 	.word	0x000030c0


	//   ....[2]....
        /*0070*/ 	.word	0x00003100


	//   ....[3]....
        /*0074*/ 	.word	0x00003110


	//   ....[4]....
        /*0078*/ 	.word	0x00003150


	//   ....[5]....
        /*007c*/ 	.word	0x00003160


	//   ....[6]....
        /*0080*/ 	.word	0x000031a0


	//   ....[7]....
        /*0084*/ 	.word	0x000031b0


	//   ....[8]....
        /*0088*/ 	.word	0x000031f0


	//   ....[9]....
        /*008c*/ 	.word	0x00003200


	//----- nvinfo : EIATTR_EXIT_INSTR_OFFSETS
	.align		4
.L_1705:
        /*0090*/ 	.byte	0x04, 0x1c
        /*0092*/ 	.short	(.L_1707 - .L_1706)


	//   ....[0]....
.L_1706:
        /*0094*/ 	.word	0x00000060


	//   ....[1]....
        /*0098*/ 	.word	0x00007d10


	//----- nvinfo : EIATTR_MAX_THREADS
	.align		4
.L_1707:
        /*009c*/ 	.byte	0x04, 0x05
        /*009e*/ 	.short	(.L_1709 - .L_1708)
.L_1708:
        /*00a0*/ 	.word	0x00000180
        /*00a4*/ 	.word	0x00000001
        /*00a8*/ 	.word	0x00000001


	//----- nvinfo : EIATTR_CRS_STACK_SIZE
	.align		4
.L_1709:
        /*00ac*/ 	.byte	0x04, 0x1e
        /*00ae*/ 	.short	(.L_1711 - .L_1710)
.L_1710:
        /*00b0*/ 	.word	0x00000000
.L_1711:


//--------------------- .nv.callgraph             --------------------------
	.section	.nv.callgraph,"",@"SHT_CUDA_CALLGRAPH"
	.align	4
	.sectionentsize	8
	.align		4
        /*0000*/ 	.word	0x00000000
	.align		4
        /*0004*/ 	.word	0xffffffff
	.align		4
        /*0008*/ 	.word	0x00000000
	.align		4
        /*000c*/ 	.word	0xfffffffe
	.align		4
        /*0010*/ 	.word	0x00000000
	.align		4
        /*0014*/ 	.word	0xfffffffd
	.align		4
        /*0018*/ 	.word	0x00000000
	.align		4
        /*001c*/ 	.word	0xfffffffc


//--------------------- .nv.rel.action            --------------------------
	.section	.nv.rel.action,"",@"SHT_CUDA_RELOCINFO"
	.align	8
	.sectionentsize	8
        /*0000*/ 	.byte	0x73, 0x00, 0x00, 0x00, 0x00, 0x00, 0x00, 0x00, 0x00, 0x00, 0x00, 0x11, 0x25, 0x00, 0x05, 0x36


//--------------------- .nv.constant4             --------------------------
	.section	.nv.constant4,"a",@progbits
	.align	8
	.align		8
.nv.constant4:
        /*0000*/ 	.dword	_ZN61_INTERNAL_cc668ceb_30_group_norm_nhwc_one_pass_48_cu_b3a0362b4cuda3std3__45__cpo5beginE
	.align		8
        /*0008*/ 	.dword	_ZN61_INTERNAL_cc668ceb_30_group_norm_nhwc_one_pass_48_cu_b3a0362b4cuda3std3__45__cpo3endE
	.align		8
        /*0010*/ 	.dword	_ZN61_INTERNAL_cc668ceb_30_group_norm_nhwc_one_pass_48_cu_b3a0362b4cuda3std3__45__cpo6cbeginE
	.align		8
        /*0018*/ 	.dword	_ZN61_INTERNAL_cc668ceb_30_group_norm_nhwc_one_pass_48_cu_b3a0362b4cuda3std3__45__cpo4cendE
	.align		8
        /*0020*/ 	.dword	_ZN61_INTERNAL_cc668ceb_30_group_norm_nhwc_one_pass_48_cu_b3a0362b4cuda3std3__45__cpo6rbeginE
	.align		8
        /*0028*/ 	.dword	_ZN61_INTERNAL_cc668ceb_30_group_norm_nhwc_one_pass_48_cu_b3a0362b4cuda3std3__45__cpo4rendE
	.align		8
        /*0030*/ 	.dword	_ZN61_INTERNAL_cc668ceb_30_group_norm_nhwc_one_pass_48_cu_b3a0362b4cuda3std3__45__cpo7crbeginE
	.align		8
        /*0038*/ 	.dword	_ZN61_INTERNAL_cc668ceb_30_group_norm_nhwc_one_pass_48_cu_b3a0362b4cuda3std3__45__cpo5crendE
	.align		8
        /*0040*/ 	.dword	_ZN61_INTERNAL_cc668ceb_30_group_norm_nhwc_one_pass_48_cu_b3a0362b4cuda3std3__463_GLOBAL__N__cc668ceb_30_group_norm_nhwc_one_pass_48_cu_b3a0362b6ignoreE
	.align		8
        /*0048*/ 	.dword	_ZN61_INTERNAL_cc668ceb_30_group_norm_nhwc_one_pass_48_cu_b3a0362b4cuda3std3__419piecewise_constructE
	.align		8
        /*0050*/ 	.dword	_ZN61_INTERNAL_cc668ceb_30_group_norm_nhwc_one_pass_48_cu_b3a0362b4cuda3std3__48in_placeE
	.align		8
        /*0058*/ 	.dword	_ZN61_INTERNAL_cc668ceb_30_group_norm_nhwc_one_pass_48_cu_b3a0362b4cuda3std3__420unreachable_sentinelE
	.align		8
        /*0060*/ 	.dword	_ZN61_INTERNAL_cc668ceb_30_group_norm_nhwc_one_pass_48_cu_b3a0362b4cuda3std3__47nulloptE
	.align		8
        /*0068*/ 	.dword	_ZN61_INTERNAL_cc668ceb_30_group_norm_nhwc_one_pass_48_cu_b3a0362b4cuda3std3__48unexpectE
	.align		8
        /*0070*/ 	.dword	_ZN61_INTERNAL_cc668ceb_30_group_norm_nhwc_one_pass_48_cu_b3a0362b4cuda3std6ranges3__45__cpo4swapE
	.align		8
        /*0078*/ 	.dword	_ZN61_INTERNAL_cc668ceb_30_group_norm_nhwc_one_pass_48_cu_b3a0362b4cuda3std6ranges3__45__cpo9iter_moveE
	.align		8
        /*0080*/ 	.dword	_ZN61_INTERNAL_cc668ceb_30_group_norm_nhwc_one_pass_48_cu_b3a0362b4cuda3std6ranges3__45__cpo5beginE
	.align		8
        /*0088*/ 	.dword	_ZN61_INTERNAL_cc668ceb_30_group_norm_nhwc_one_pass_48_cu_b3a0362b4cuda3std6ranges3__45__cpo3endE
	.align		8
        /*0090*/ 	.dword	_ZN61_INTERNAL_cc668ceb_30_group_norm_nhwc_one_pass_48_cu_b3a0362b4cuda3std6ranges3__45__cpo6cbeginE
	.align		8
        /*0098*/ 	.dword	_ZN61_INTERNAL_cc668ceb_30_group_norm_nhwc_one_pass_48_cu_b3a0362b4cuda3std6ranges3__45__cpo4cendE
	.align		8
        /*00a0*/ 	.dword	_ZN61_INTERNAL_cc668ceb_30_group_norm_nhwc_one_pass_48_cu_b3a0362b4cuda3std6ranges3__45__cpo7advanceE
	.align		8
        /*00a8*/ 	.dword	_ZN61_INTERNAL_cc668ceb_30_group_norm_nhwc_one_pass_48_cu_b3a0362b4cuda3std6ranges3__45__cpo9iter_swapE
	.align		8
        /*00b0*/ 	.dword	_ZN61_INTERNAL_cc668ceb_30_group_norm_nhwc_one_pass_48_cu_b3a0362b4cuda3std6ranges3__45__cpo4nextE
	.align		8
        /*00b8*/ 	.dword	_ZN61_INTERNAL_cc668ceb_30_group_norm_nhwc_one_pass_48_cu_b3a0362b4cuda3std6ranges3__45__cpo4prevE
	.align		8
        /*00c0*/ 	.dword	_ZN61_INTERNAL_cc668ceb_30_group_norm_nhwc_one_pass_48_cu_b3a0362b4cuda3std6ranges3__45__cpo4dataE
	.align		8
        /*00c8*/ 	.dword	_ZN61_INTERNAL_cc668ceb_30_group_norm_nhwc_one_pass_48_cu_b3a0362b4cuda3std6ranges3__45__cpo5cdataE
	.align		8
        /*00d0*/ 	.dword	_ZN61_INTERNAL_cc668ceb_30_group_norm_nhwc_one_pass_48_cu_b3a0362b4cuda3std6ranges3__45__cpo4sizeE
	.align		8
        /*00d8*/ 	.dword	_ZN61_INTERNAL_cc668ceb_30_group_norm_nhwc_one_pass_48_cu_b3a0362b4cuda3std6ranges3__45__cpo5ssizeE
	.align		8
        /*00e0*/ 	.dword	_ZN61_INTERNAL_cc668ceb_30_group_norm_nhwc_one_pass_48_cu_b3a0362b4cuda3std6ranges3__45__cpo8distanceE
	.align		8
        /*00e8*/ 	.dword	_ZN61_INTERNAL_cc668ceb_30_group_norm_nhwc_one_pass_48_cu_b3a0362b6thrust23THRUST_300001_SM_800_NS6system6detail10sequential3seqE
	.align		8
        /*00f0*/ 	.dword	_ZN61_INTERNAL_cc668ceb_30_group_norm_nhwc_one_pass_48_cu_b3a0362b6thrust23THRUST_300001_SM_800_NS12placeholders2_1E
	.align		8
        /*00f8*/ 	.dword	_ZN61_INTERNAL_cc668ceb_30_group_norm_nhwc_one_pass_48_cu_b3a0362b6thrust23THRUST_300001_SM_800_NS12placeholders2_2E
	.align		8
        /*0100*/ 	.dword	_ZN61_INTERNAL_cc668ceb_30_group_norm_nhwc_one_pass_48_cu_b3a0362b6thrust23THRUST_300001_SM_800_NS12placeholders2_3E
	.align		8
        /*0108*/ 	.dword	_ZN61_INTERNAL_cc668ceb_30_group_norm_nhwc_one_pass_48_cu_b3a0362b6thrust23THRUST_300001_SM_800_NS12placeholders2_4E
	.align		8
        /*0110*/ 	.dword	_ZN61_INTERNAL_cc668ceb_30_group_norm_nhwc_one_pass_48_cu_b3a0362b6thrust23THRUST_300001_SM_800_NS12placeholders2_5E
	.align		8
        /*0118*/ 	.dword	_ZN61_INTERNAL_cc668ceb_30_group_norm_nhwc_one_pass_48_cu_b3a0362b6thrust23THRUST_300001_SM_800_NS12placeholders2_6E
	.align		8
        /*0120*/ 	.dword	_ZN61_INTERNAL_cc668ceb_30_group_norm_nhwc_one_pass_48_cu_b3a0362b6thrust23THRUST_300001_SM_800_NS12placeholders2_7E
	.align		8
        /*0128*/ 	.dword	_ZN61_INTERNAL_cc668ceb_30_group_norm_nhwc_one_pass_48_cu_b3a0362b6thrust23THRUST_300001_SM_800_NS12placeholders2_8E
	.align		8
        /*0130*/ 	.dword	_ZN61_INTERNAL_cc668ceb_30_group_norm_nhwc_one_pass_48_cu_b3a0362b6thrust23THRUST_300001_SM_800_NS12placeholders2_9E
	.align		8
        /*0138*/ 	.dword	_ZN61_INTERNAL_cc668ceb_30_group_norm_nhwc_one_pass_48_cu_b3a0362b6thrust23THRUST_300001_SM_800_NS12placeholders3_10E


//--------------------- .nv.constant0._ZN3cub17CUB_300001_SM_8006detail11EmptyKernelIvEEvv --------------------------
	.section	.nv.constant0._ZN3cub17CUB_300001_SM_8006detail11EmptyKernelIvEEvv,"a",@progbits
	.sectionflags	@""
	.align	4
.nv.constant0._ZN3cub17CUB_300001_SM_8006detail11EmptyKernelIvEEvv:
	.zero		352


//--------------------- .nv.constant0._Z35group_norm_nhwc_bwd_one_pass_kernelI11Bf16IOFp32WLi64ELi48ELi384EEv26Group_norm_nhwc_bwd_params --------------------------
	.section	.nv.constant0._Z35group_norm_nhwc_bwd_one_pass_kernelI11Bf16IOFp32WLi64ELi48ELi384EEv26Group_norm_nhwc_bwd_params,"a",@progbits
	.sectionflags	@""
	.align	4
.nv.constant0._Z35group_norm_nhwc_bwd_one_pass_kernelI11Bf16IOFp32WLi64ELi48ELi384EEv26Group_norm_nhwc_bwd_params:
	.zero		536


//--------------------- .nv.constant0._Z35group_norm_nhwc_bwd_one_pass_kernelI11Bf16IOFp32WLi128ELi48ELi384EEv26Group_norm_nhwc_bwd_params --------------------------
	.section	.nv.constant0._Z35group_norm_nhwc_bwd_one_pass_kernelI11Bf16IOFp32WLi128ELi48ELi384EEv26Group_norm_nhwc_bwd_params,"a",@progbits
	.sectionflags	@""
	.align	4
.nv.constant0._Z35group_norm_nhwc_bwd_one_pass_kernelI11Bf16IOFp32WLi128ELi48ELi384EEv26Group_norm_nhwc_bwd_params:
	.zero		536


//--------------------- .nv.constant0._Z35group_norm_nhwc_bwd_one_pass_kernelI11Bf16IOFp32WLi256ELi48ELi384EEv26Group_norm_nhwc_bwd_params --------------------------
	.section	.nv.constant0._Z35group_norm_nhwc_bwd_one_pass_kernelI11Bf16IOFp32WLi256ELi48ELi384EEv26Group_norm_nhwc_bwd_params,"a",@progbits
	.sectionflags	@""
	.align	4
.nv.constant0._Z35group_norm_nhwc_bwd_one_pass_kernelI11Bf16IOFp32WLi256ELi48ELi384EEv26Group_norm_nhwc_bwd_params:
	.zero		536


//--------------------- .nv.constant0._Z35group_norm_nhwc_bwd_one_pass_kernelI11Bf16IOFp32WLi512ELi48ELi384EEv26Group_norm_nhwc_bwd_params --------------------------
	.section	.nv.constant0._Z35group_norm_nhwc_bwd_one_pass_kernelI11Bf16IOFp32WLi512ELi48ELi384EEv26Group_norm_nhwc_bwd_params,"a",@progbits
	.sectionflags	@""
	.align	4
.nv.constant0._Z35group_norm_nhwc_bwd_one_pass_kernelI11Bf16IOFp32WLi512ELi48ELi384EEv26Group_norm_nhwc_bwd_params:
	.zero		536


//--------------------- .nv.constant0._Z35group_norm_nhwc_bwd_one_pass_kernelI11Bf16IOBf16WLi64ELi48ELi384EEv26Group_norm_nhwc_bwd_params --------------------------
	.section	.nv.constant0._Z35group_norm_nhwc_bwd_one_pass_kernelI11Bf16IOBf16WLi64ELi48ELi384EEv26Group_norm_nhwc_bwd_params,"a",@progbits
	.sectionflags	@""
	.align	4
.nv.constant0._Z35group_norm_nhwc_bwd_one_pass_kernelI11Bf16IOBf16WLi64ELi48ELi384EEv26Group_norm_nhwc_bwd_params:
	.zero		536


//--------------------- .nv.constant0._Z35group_norm_nhwc_bwd_one_pass_kernelI11Bf16IOBf16WLi128ELi48ELi384EEv26Group_norm_nhwc_bwd_params --------------------------
	.section	.nv.constant0._Z35group_norm_nhwc_bwd_one_pass_kernelI11Bf16IOBf16WLi128ELi48ELi384EEv26Group_norm_nhwc_bwd_params,"a",@progbits
	.sectionflags	@""
	.align	4
.nv.constant0._Z35group_norm_nhwc_bwd_one_pass_kernelI11Bf16IOBf16WLi128ELi48ELi384EEv26Group_norm_nhwc_bwd_params:
	.zero		536


//--------------------- .nv.constant0._Z35group_norm_nhwc_bwd_one_pass_kernelI11Bf16IOBf16WLi256ELi48ELi384EEv26Group_norm_nhwc_bwd_params --------------------------
	.section	.nv.constant0._Z35group_norm_nhwc_bwd_one_pass_kernelI11Bf16IOBf16WLi256ELi48ELi384EEv26Group_norm_nhwc_bwd_params,"a",@progbits
	.sectionflags	@""
	.align	4
.nv.constant0._Z35group_norm_nhwc_bwd_one_pass_kernelI11Bf16IOBf16WLi256ELi48ELi384EEv26Group_norm_nhwc_bwd_params:
	.zero		536


//--------------------- .nv.constant0._Z35group_norm_nhwc_bwd_one_pass_kernelI11Bf16IOBf16WLi512ELi48ELi384EEv26Group_norm_nhwc_bwd_params --------------------------
	.section	.nv.constant0._Z35group_norm_nhwc_bwd_one_pass_kernelI11Bf16IOBf16WLi512ELi48ELi384EEv26Group_norm_nhwc_bwd_params,"a",@progbits
	.sectionflags	@""
	.align	4
.nv.constant0._Z35group_norm_nhwc_bwd_one_pass_kernelI11Bf16IOBf16WLi512ELi48ELi384EEv26Group_norm_nhwc_bwd_params:
	.zero		536


//--------------------- .nv.constant0._Z35group_norm_nhwc_bwd_one_pass_kernelI11Bf16IOFp16WLi64ELi48ELi384EEv26Group_norm_nhwc_bwd_params --------------------------
	.section	.nv.constant0._Z35group_norm_nhwc_bwd_one_pass_kernelI11Bf16IOFp16WLi64ELi48ELi384EEv26Group_norm_nhwc_bwd_params,"a",@progbits
	.sectionflags	@""
	.align	4
.nv.constant0._Z35group_norm_nhwc_bwd_one_pass_kernelI11Bf16IOFp16WLi64ELi48ELi384EEv26Group_norm_nhwc_bwd_params:
	.zero		536


//--------------------- .nv.constant0._Z35group_norm_nhwc_bwd_one_pass_kernelI11Bf16IOFp16WLi128ELi48ELi384EEv26Group_norm_nhwc_bwd_params --------------------------
	.section	.nv.constant0._Z35group_norm_nhwc_bwd_one_pass_kernelI11Bf16IOFp16WLi128ELi48ELi384EEv26Group_norm_nhwc_bwd_params,"a",@progbits
	.sectionflags	@""
	.align	4
.nv.constant0._Z35group_norm_nhwc_bwd_one_pass_kernelI11Bf16IOFp16WLi128ELi48ELi384EEv26Group_norm_nhwc_bwd_params:
	.zero		536


//--------------------- .nv.constant0._Z35group_norm_nhwc_bwd_one_pass_kernelI11Bf16IOFp16WLi256ELi48ELi384EEv26Group_norm_nhwc_bwd_params --------------------------
	.section	.nv.constant0._Z35group_norm_nhwc_bwd_one_pass_kernelI11Bf16IOFp16WLi256ELi48ELi384EEv26Group_norm_nhwc_bwd_params,"a",@progbits
	.sectionflags	@""
	.align	4
.nv.constant0._Z35group_norm_nhwc_bwd_one_pass_kernelI11Bf16IOFp16WLi256ELi48ELi384EEv26Group_norm_nhwc_bwd_params:
	.zero		536


//--------------------- .nv.constant0._Z35group_norm_nhwc_bwd_one_pass_kernelI11Bf16IOFp16WLi512ELi48ELi384EEv26Group_norm_nhwc_bwd_params --------------------------
	.section	.nv.constant0._Z35group_norm_nhwc_bwd_one_pass_kernelI11Bf16IOFp16WLi512ELi48ELi384EEv26Group_norm_nhwc_bwd_params,"a",@progbits
	.sectionflags	@""
	.align	4
.nv.constant0._Z35group_norm_nhwc_bwd_one_pass_kernelI11Bf16IOFp16WLi512ELi48ELi384EEv26Group_norm_nhwc_bwd_params:
	.zero		536


//--------------------- .nv.constant0._Z35group_norm_nhwc_bwd_one_pass_kernelI11Fp16IOFp32WLi64ELi48ELi384EEv26Group_norm_nhwc_bwd_params --------------------------
	.section	.nv.constant0._Z35group_norm_nhwc_bwd_one_pass_kernelI11Fp16IOFp32WLi64ELi48ELi384EEv26Group_norm_nhwc_bwd_params,"a",@progbits
	.sectionflags	@""
	.align	4
.nv.constant0._Z35group_norm_nhwc_bwd_one_pass_kernelI11Fp16IOFp32WLi64ELi48ELi384EEv26Group_norm_nhwc_bwd_params:
	.zero		536


//--------------------- .nv.constant0._Z35group_norm_nhwc_bwd_one_pass_kernelI11Fp16IOFp32WLi128ELi48ELi384EEv26Group_norm_nhwc_bwd_params --------------------------
	.section	.nv.constant0._Z35group_norm_nhwc_bwd_one_pass_kernelI11Fp16IOFp32WLi128ELi48ELi384EEv26Group_norm_nhwc_bwd_params,"a",@progbits
	.sectionflags	@""
	.align	4
.nv.constant0._Z35group_norm_nhwc_bwd_one_pass_kernelI11Fp16IOFp32WLi128ELi48ELi384EEv26Group_norm_nhwc_bwd_params:
	.zero		536


//--------------------- .nv.constant0._Z35group_norm_nhwc_bwd_one_pass_kernelI11Fp16IOFp32WLi256ELi48ELi384EEv26Group_norm_nhwc_bwd_params --------------------------
	.section	.nv.constant0._Z35group_norm_nhwc_bwd_one_pass_kernelI11Fp16IOFp32WLi256ELi48ELi384EEv26Group_norm_nhwc_bwd_params,"a",@progbits
	.sectionflags	@""
	.align	4
.nv.constant0._Z35group_norm_nhwc_bwd_one_pass_kernelI11Fp16IOFp32WLi256ELi48ELi384EEv26Group_norm_nhwc_bwd_params:
	.zero		536


//--------------------- .nv.constant0._Z35group_norm_nhwc_bwd_one_pass_kernelI11Fp16IOFp32WLi512ELi48ELi384EEv26Group_norm_nhwc_bwd_params --------------------------
	.section	.nv.constant0._Z35group_norm_nhwc_bwd_one_pass_kernelI11Fp16IOFp32WLi512ELi48ELi384EEv26Group_norm_nhwc_bwd_params,"a",@progbits
	.sectionflags	@""
	.align	4
.nv.constant0._Z35group_norm_nhwc_bwd_one_pass_kernelI11Fp16IOFp32WLi512ELi48ELi384EEv26Group_norm_nhwc_bwd_params:
	.zero		536


//--------------------- .nv.constant0._Z35group_norm_nhwc_bwd_one_pass_kernelI11Fp16IOBf16WLi64ELi48ELi384EEv26Group_norm_nhwc_bwd_params --------------------------
	.section	.nv.constant0._Z35group_norm_nhwc_bwd_one_pass_kernelI11Fp16IOBf16WLi64ELi48ELi384EEv26Group_norm_nhwc_bwd_params,"a",@progbits
	.sectionflags	@""
	.align	4
.nv.constant0._Z35group_norm_nhwc_bwd_one_pass_kernelI11Fp16IOBf16WLi64ELi48ELi384EEv26Group_norm_nhwc_bwd_params:
	.zero		536


//--------------------- .nv.constant0._Z35group_norm_nhwc_bwd_one_pass_kernelI11Fp16IOBf16WLi128ELi48ELi384EEv26Group_norm_nhwc_bwd_params --------------------------
	.section	.nv.constant0._Z35group_norm_nhwc_bwd_one_pass_kernelI11Fp16IOBf16WLi128ELi48ELi384EEv26Group_norm_nhwc_bwd_params,"a",@progbits
	.sectionflags	@""
	.align	4
.nv.constant0._Z35group_norm_nhwc_bwd_one_pass_kernelI11Fp16IOBf16WLi128ELi48ELi384EEv26Group_norm_nhwc_bwd_params:
	.zero		536


//--------------------- .nv.constant0._Z35group_norm_nhwc_bwd_one_pass_kernelI11Fp16IOBf16WLi256ELi48ELi384EEv26Group_norm_nhwc_bwd_params --------------------------
	.section	.nv.constant0._Z35group_norm_nhwc_bwd_one_pass_kernelI11Fp16IOBf16WLi256ELi48ELi384EEv26Group_norm_nhwc_bwd_params,"a",@progbits
	.sectionflags	@""
	.align	4
.nv.constant0._Z35group_norm_nhwc_bwd_one_pass_kernelI11Fp16IOBf16WLi256ELi48ELi384EEv26Group_norm_nhwc_bwd_params:
	.zero		536


//--------------------- .nv.constant0._Z35group_norm_nhwc_bwd_one_pass_kernelI11Fp16IOBf16WLi512ELi48ELi384EEv26Group_norm_nhwc_bwd_params --------------------------
	.section	.nv.constant0._Z35group_norm_nhwc_bwd_one_pass_kernelI11Fp16IOBf16WLi512ELi48ELi384EEv26Group_norm_nhwc_bwd_params,"a",@progbits
	.sectionflags	@""
	.align	4
.nv.constant0._Z35group_norm_nhwc_bwd_one_pass_kernelI11Fp16IOBf16WLi512ELi48ELi384EEv26Group_norm_nhwc_bwd_params:
	.zero		536


//--------------------- .nv.constant0._Z35group_norm_nhwc_bwd_one_pass_kernelI11Fp16IOFp16WLi64ELi48ELi384EEv26Group_norm_nhwc_bwd_params --------------------------
	.section	.nv.constant0._Z35group_norm_nhwc_bwd_one_pass_kernelI11Fp16IOFp16WLi64ELi48ELi384EEv26Group_norm_nhwc_bwd_params,"a",@progbits
	.sectionflags	@""
	.align	4
.nv.constant0._Z35group_norm_nhwc_bwd_one_pass_kernelI11Fp16IOFp16WLi64ELi48ELi384EEv26Group_norm_nhwc_bwd_params:
	.zero		536


//--------------------- .nv.constant0._Z35group_norm_nhwc_bwd_one_pass_kernelI11Fp16IOFp16WLi128ELi48ELi384EEv26Group_norm_nhwc_bwd_params --------------------------
	.section	.nv.constant0._Z35group_norm_nhwc_bwd_one_pass_kernelI11Fp16IOFp16WLi128ELi48ELi384EEv26Group_norm_nhwc_bwd_params,"a",@progbits
	.sectionflags	@""
	.align	4
.nv.constant0._Z35group_norm_nhwc_bwd_one_pass_kernelI11Fp16IOFp16WLi128ELi48ELi384EEv26Group_norm_nhwc_bwd_params:
	.zero		536


//--------------------- .nv.constant0._Z35group_norm_nhwc_bwd_one_pass_kernelI11Fp16IOFp16WLi256ELi48ELi384EEv26Group_norm_nhwc_bwd_params --------------------------
	.section	.nv.constant0._Z35group_norm_nhwc_bwd_one_pass_kernelI11Fp16IOFp16WLi256ELi48ELi384EEv26Group_norm_nhwc_bwd_params,"a",@progbits
	.sectionflags	@""
	.align	4
.nv.constant0._Z35group_norm_nhwc_bwd_one_pass_kernelI11Fp16IOFp16WLi256ELi48ELi384EEv26Group_norm_nhwc_bwd_params:
	.zero		536


//--------------------- .nv.constant0._Z35group_norm_nhwc_bwd_one_pass_kernelI11Fp16IOFp16WLi512ELi48ELi384EEv26Group_norm_nhwc_bwd_params --------------------------
	.section	.nv.constant0._Z35group_norm_nhwc_bwd_one_pass_kernelI11Fp16IOFp16WLi512ELi48ELi384EEv26Group_norm_nhwc_bwd_params,"a",@progbits
	.sectionflags	@""
	.align	4
.nv.constant0._Z35group_norm_nhwc_bwd_one_pass_kernelI11Fp16IOFp16WLi512ELi48ELi384EEv26Group_norm_nhwc_bwd_params:
	.zero		536


//--------------------- .nv.constant0._Z35group_norm_nhwc_bwd_one_pass_kernelI11Fp32IOFp32WLi64ELi48ELi384EEv26Group_norm_nhwc_bwd_params --------------------------
	.section	.nv.constant0._Z35group_norm_nhwc_bwd_one_pass_kernelI11Fp32IOFp32WLi64ELi48ELi384EEv26Group_norm_nhwc_bwd_params,"a",@progbits
	.sectionflags	@""
	.align	4
.nv.constant0._Z35group_norm_nhwc_bwd_one_pass_kernelI11Fp32IOFp32WLi64ELi48ELi384EEv26Group_norm_nhwc_bwd_params:
	.zero		536


//--------------------- .nv.constant0._Z35group_norm_nhwc_bwd_one_pass_kernelI11Fp32IOFp32WLi128ELi48ELi384EEv26Group_norm_nhwc_bwd_params --------------------------
	.section	.nv.constant0._Z35group_norm_nhwc_bwd_one_pass_kernelI11Fp32IOFp32WLi128ELi48ELi384EEv26Group_norm_nhwc_bwd_params,"a",@progbits
	.sectionflags	@""
	.align	4
.nv.constant0._Z35group_norm_nhwc_bwd_one_pass_kernelI11Fp32IOFp32WLi128ELi48ELi384EEv26Group_norm_nhwc_bwd_params:
	.zero		536


//--------------------- .nv.constant0._Z35group_norm_nhwc_bwd_one_pass_kernelI11Fp32IOFp32WLi256ELi48ELi384EEv26Group_norm_nhwc_bwd_params --------------------------
	.section	.nv.constant0._Z35group_norm_nhwc_bwd_one_pass_kernelI11Fp32IOFp32WLi256ELi48ELi384EEv26Group_norm_nhwc_bwd_params,"a",@progbits
	.sectionflags	@""
	.align	4
.nv.constant0._Z35group_norm_nhwc_bwd_one_pass_kernelI11Fp32IOFp32WLi256ELi48ELi384EEv26Group_norm_nhwc_bwd_params:
	.zero		536


//--------------------- .nv.constant0._Z35group_norm_nhwc_bwd_one_pass_kernelI11Fp32IOFp32WLi512ELi48ELi384EEv26Group_norm_nhwc_bwd_params --------------------------
	.section	.nv.constant0._Z35group_norm_nhwc_bwd_one_pass_kernelI11Fp32IOFp32WLi512ELi48ELi384EEv26Group_norm_nhwc_bwd_params,"a",@progbits
	.sectionflags	@""
	.align	4
.nv.constant0._Z35group_norm_nhwc_bwd_one_pass_kernelI11Fp32IOFp32WLi512ELi48ELi384EEv26Group_norm_nhwc_bwd_params:
	.zero		536


//--------------------- .nv.constant0._Z35group_norm_nhwc_bwd_one_pass_kernelI11Fp32IOBf16WLi64ELi48ELi384EEv26Group_norm_nhwc_bwd_params --------------------------
	.section	.nv.constant0._Z35group_norm_nhwc_bwd_one_pass_kernelI11Fp32IOBf16WLi64ELi48ELi384EEv26Group_norm_nhwc_bwd_params,"a",@progbits
	.sectionflags	@""
	.align	4
.nv.constant0._Z35group_norm_nhwc_bwd_one_pass_kernelI11Fp32IOBf16WLi64ELi48ELi384EEv26Group_norm_nhwc_bwd_params:
	.zero		536


//--------------------- .nv.constant0._Z35group_norm_nhwc_bwd_one_pass_kernelI11Fp32IOBf16WLi128ELi48ELi384EEv26Group_norm_nhwc_bwd_params --------------------------
	.section	.nv.constant0._Z35group_norm_nhwc_bwd_one_pass_kernelI11Fp32IOBf16WLi128ELi48ELi384EEv26Group_norm_nhwc_bwd_params,"a",@progbits
	.sectionflags	@""
	.align	4
.nv.constant0._Z35group_norm_nhwc_bwd_one_pass_kernelI11Fp32IOBf16WLi128ELi48ELi384EEv26Group_norm_nhwc_bwd_params:
	.zero		536


//--------------------- .nv.constant0._Z35group_norm_nhwc_bwd_one_pass_kernelI11Fp32IOBf16WLi256ELi48ELi384EEv26Group_norm_nhwc_bwd_params --------------------------
	.section	.nv.constant0._Z35group_norm_nhwc_bwd_one_pass_kernelI11Fp32IOBf16WLi256ELi48ELi384EEv26Group_norm_nhwc_bwd_params,"a",@progbits
	.sectionflags	@""
	.align	4
.nv.constant0._Z35group_norm_nhwc_bwd_one_pass_kernelI11Fp32IOBf16WLi256ELi48ELi384EEv26Group_norm_nhwc_bwd_params:
	.zero		536


//--------------------- .nv.constant0._Z35group_norm_nhwc_bwd_one_pass_kernelI11Fp32IOBf16WLi512ELi48ELi384EEv26Group_norm_nhwc_bwd_params --------------------------
	.section	.nv.constant0._Z35group_norm_nhwc_bwd_one_pass_kernelI11Fp32IOBf16WLi512ELi48ELi384EEv26Group_norm_nhwc_bwd_params,"a",@progbits
	.sectionflags	@""
	.align	4
.nv.constant0._Z35group_norm_nhwc_bwd_one_pass_kernelI11Fp32IOBf16WLi512ELi48ELi384EEv26Group_norm_nhwc_bwd_params:
	.zero		536


//--------------------- .nv.constant0._Z35group_norm_nhwc_bwd_one_pass_kernelI11Fp32IOFp16WLi64ELi48ELi384EEv26Group_norm_nhwc_bwd_params --------------------------
	.section	.nv.constant0._Z35group_norm_nhwc_bwd_one_pass_kernelI11Fp32IOFp16WLi64ELi48ELi384EEv26Group_norm_nhwc_bwd_params,"a",@progbits
	.sectionflags	@""
	.align	4
.nv.constant0._Z35group_norm_nhwc_bwd_one_pass_kernelI11Fp32IOFp16WLi64ELi48ELi384EEv26Group_norm_nhwc_bwd_params:
	.zero		536


//--------------------- .nv.constant0._Z35group_norm_nhwc_bwd_one_pass_kernelI11Fp32IOFp16WLi128ELi48ELi384EEv26Group_norm_nhwc_bwd_params --------------------------
	.section	.nv.constant0._Z35group_norm_nhwc_bwd_one_pass_kernelI11Fp32IOFp16WLi128ELi48ELi384EEv26Group_norm_nhwc_bwd_params,"a",@progbits
	.sectionflags	@""
	.align	4
.nv.constant0._Z35group_norm_nhwc_bwd_one_pass_kernelI11Fp32IOFp16WLi128ELi48ELi384EEv26Group_norm_nhwc_bwd_params:
	.zero		536


//--------------------- .nv.constant0._Z35group_norm_nhwc_bwd_one_pass_kernelI11Fp32IOFp16WLi256ELi48ELi384EEv26Group_norm_nhwc_bwd_params --------------------------
	.section	.nv.constant0._Z35group_norm_nhwc_bwd_one_pass_kernelI11Fp32IOFp16WLi256ELi48ELi384EEv26Group_norm_nhwc_bwd_params,"a",@progbits
	.sectionflags	@""
	.align	4
.nv.constant0._Z35group_norm_nhwc_bwd_one_pass_kernelI11Fp32IOFp16WLi256ELi48ELi384EEv26Group_norm_nhwc_bwd_params:
	.zero		536


//--------------------- .nv.constant0._Z35group_norm_nhwc_bwd_one_pass_kernelI11Fp32IOFp16WLi512ELi48ELi384EEv26Group_norm_nhwc_bwd_params --------------------------
	.section	.nv.constant0._Z35group_norm_nhwc_bwd_one_pass_kernelI11Fp32IOFp16WLi512ELi48ELi384EEv26Group_norm_nhwc_bwd_params,"a",@progbits
	.sectionflags	@""
	.align	4
.nv.constant0._Z35group_norm_nhwc_bwd_one_pass_kernelI11Fp32IOFp16WLi512ELi48ELi384EEv26Group_norm_nhwc_bwd_params:
	.zero		536


//--------------------- .nv.constant0._Z35group_norm_nhwc_fwd_one_pass_kernelI11Bf16IOFp32WLi64ELi48ELi384EEv26Group_norm_nhwc_fwd_params --------------------------
	.section	.nv.constant0._Z35group_norm_nhwc_fwd_one_pass_kernelI11Bf16IOFp32WLi64ELi48ELi384EEv26Group_norm_nhwc_fwd_params,"a",@progbits
	.sectionflags	@""
	.align	4
.nv.constant0._Z35group_norm_nhwc_fwd_one_pass_kernelI11Bf16IOFp32WLi64ELi48ELi384EEv26Group_norm_nhwc_fwd_params:
	.zero		512


//--------------------- .nv.constant0._Z35group_norm_nhwc_fwd_one_pass_kernelI11Bf16IOFp32WLi128ELi48ELi384EEv26Group_norm_nhwc_fwd_params --------------------------
	.section	.nv.constant0._Z35group_norm_nhwc_fwd_one_pass_kernelI11Bf16IOFp32WLi128ELi48ELi384EEv26Group_norm_nhwc_fwd_params,"a",@progbits
	.sectionflags	@""
	.align	4
.nv.constant0._Z35group_norm_nhwc_fwd_one_pass_kernelI11Bf16IOFp32WLi128ELi48ELi384EEv26Group_norm_nhwc_fwd_params:
	.zero		512


//--------------------- .nv.constant0._Z35group_norm_nhwc_fwd_one_pass_kernelI11Bf16IOFp32WLi256ELi48ELi384EEv26Group_norm_nhwc_fwd_params --------------------------
	.section	.nv.constant0._Z35group_norm_nhwc_fwd_one_pass_kernelI11Bf16IOFp32WLi256ELi48ELi384EEv26Group_norm_nhwc_fwd_params,"a",@progbits
	.sectionflags	@""
	.align	4
.nv.constant0._Z35group_norm_nhwc_fwd_one_pass_kernelI11Bf16IOFp32WLi256ELi48ELi384EEv26Group_norm_nhwc_fwd_params:
	.zero		512


//--------------------- .nv.constant0._Z35group_norm_nhwc_fwd_one_pass_kernelI11Bf16IOFp32WLi512ELi48ELi384EEv26Group_norm_nhwc_fwd_params --------------------------
	.section	.nv.constant0._Z35group_norm_nhwc_fwd_one_pass_kernelI11Bf16IOFp32WLi512ELi48ELi384EEv26Group_norm_nhwc_fwd_params,"a",@progbits
	.sectionflags	@""
	.align	4
.nv.constant0._Z35group_norm_nhwc_fwd_one_pass_kernelI11Bf16IOFp32WLi512ELi48ELi384EEv26Group_norm_nhwc_fwd_params:
	.zero		512


//--------------------- .nv.constant0._Z35group_norm_nhwc_fwd_one_pass_kernelI11Bf16IOBf16WLi64ELi48ELi384EEv26Group_norm_nhwc_fwd_params --------------------------
	.section	.nv.constant0._Z35group_norm_nhwc_fwd_one_pass_kernelI11Bf16IOBf16WLi64ELi48ELi384EEv26Group_norm_nhwc_fwd_params,"a",@progbits
	.sectionflags	@""
	.align	4
.nv.constant0._Z35group_norm_nhwc_fwd_one_pass_kernelI11Bf16IOBf16WLi64ELi48ELi384EEv26Group_norm_nhwc_fwd_params:
	.zero		512


//--------------------- .nv.constant0._Z35group_norm_nhwc_fwd_one_pass_kernelI11Bf16IOBf16WLi128ELi48ELi384EEv26Group_norm_nhwc_fwd_params --------------------------
	.section	.nv.constant0._Z35group_norm_nhwc_fwd_one_pass_kernelI11Bf16IOBf16WLi128ELi48ELi384EEv26Group_norm_nhwc_fwd_params,"a",@progbits
	.sectionflags	@""
	.align	4
.nv.constant0._Z35group_norm_nhwc_fwd_one_pass_kernelI11Bf16IOBf16WLi128ELi48ELi384EEv26Group_norm_nhwc_fwd_params:
	.zero		512


//--------------------- .nv.constant0._Z35group_norm_nhwc_fwd_one_pass_kernelI11Bf16IOBf16WLi256ELi48ELi384EEv26Group_norm_nhwc_fwd_params --------------------------
	.section	.nv.constant0._Z35group_norm_nhwc_fwd_one_pass_kernelI11Bf16IOBf16WLi256ELi48ELi384EEv26Group_norm_nhwc_fwd_params,"a",@progbits
	.sectionflags	@""
	.align	4
.nv.constant0._Z35group_norm_nhwc_fwd_one_pass_kernelI11Bf16IOBf16WLi256ELi48ELi384EEv26Group_norm_nhwc_fwd_params:
	.zero		512


//--------------------- .nv.constant0._Z35group_norm_nhwc_fwd_one_pass_kernelI11Bf16IOBf16WLi512ELi48ELi384EEv26Group_norm_nhwc_fwd_params --------------------------
	.section	.nv.constant0._Z35group_norm_nhwc_fwd_one_pass_kernelI11Bf16IOBf16WLi512ELi48ELi384EEv26Group_norm_nhwc_fwd_params,"a",@progbits
	.sectionflags	@""
	.align	4
.nv.constant0._Z35group_norm_nhwc_fwd_one_pass_kernelI11Bf16IOBf16WLi512ELi48ELi384EEv26Group_norm_nhwc_fwd_params:
	.zero		512


//--------------------- .nv.constant0._Z35group_norm_nhwc_fwd_one_pass_kernelI11Bf16IOFp16WLi64ELi48ELi384EEv26Group_norm_nhwc_fwd_params --------------------------
	.section	.nv.constant0._Z35group_norm_nhwc_fwd_one_pass_kernelI11Bf16IOFp16WLi64ELi48ELi384EEv26Group_norm_nhwc_fwd_params,"a",@progbits
	.sectionflags	@""
	.align	4
.nv.constant0._Z35group_norm_nhwc_fwd_one_pass_kernelI11Bf16IOFp16WLi64ELi48ELi384EEv26Group_norm_nhwc_fwd_params:
	.zero		512


//--------------------- .nv.constant0._Z35group_norm_nhwc_fwd_one_pass_kernelI11Bf16IOFp16WLi128ELi48ELi384EEv26Group_norm_nhwc_fwd_params --------------------------
	.section	.nv.constant0._Z35group_norm_nhwc_fwd_one_pass_kernelI11Bf16IOFp16WLi128ELi48ELi384EEv26Group_norm_nhwc_fwd_params,"a",@progbits
	.sectionflags	@""
	.align	4
.nv.constant0._Z35group_norm_nhwc_fwd_one_pass_kernelI11Bf16IOFp16WLi128ELi48ELi384EEv26Group_norm_nhwc_fwd_params:
	.zero		512


//--------------------- .nv.constant0._Z35group_norm_nhwc_fwd_one_pass_kernelI11Bf16IOFp16WLi256ELi48ELi384EEv26Group_norm_nhwc_fwd_params --------------------------
	.section	.nv.constant0._Z35group_norm_nhwc_fwd_one_pass_kernelI11Bf16IOFp16WLi256ELi48ELi384EEv26Group_norm_nhwc_fwd_params,"a",@progbits
	.sectionflags	@""
	.align	4
.nv.constant0._Z35group_norm_nhwc_fwd_one_pass_kernelI11Bf16IOFp16WLi256ELi48ELi384EEv26Group_norm_nhwc_fwd_params:
	.zero		512


//--------------------- .nv.constant0._Z35group_norm_nhwc_fwd_one_pass_kernelI11Bf16IOFp16WLi512ELi48ELi384EEv26Group_norm_nhwc_fwd_params --------------------------
	.section	.nv.constant0._Z35group_norm_nhwc_fwd_one_pass_kernelI11Bf16IOFp16WLi512ELi48ELi384EEv26Group_norm_nhwc_fwd_params,"a",@progbits
	.sectionflags	@""
	.align	4
.nv.constant0._Z35group_norm_nhwc_fwd_one_pass_kernelI11Bf16IOFp16WLi512ELi48ELi384EEv26Group_norm_nhwc_fwd_params:
	.zero		512


//--------------------- .nv.constant0._Z35group_norm_nhwc_fwd_one_pass_kernelI11Fp16IOFp32WLi64ELi48ELi384EEv26Group_norm_nhwc_fwd_params --------------------------
	.section	.nv.constant0._Z35group_norm_nhwc_fwd_one_pass_kernelI11Fp16IOFp32WLi64ELi48ELi384EEv26Group_norm_nhwc_fwd_params,"a",@progbits
	.sectionflags	@""
	.align	4
.nv.constant0._Z35group_norm_nhwc_fwd_one_pass_kernelI11Fp16IOFp32WLi64ELi48ELi384EEv26Group_norm_nhwc_fwd_params:
	.zero		512


//--------------------- .nv.constant0._Z35group_norm_nhwc_fwd_one_pass_kernelI11Fp16IOFp32WLi128ELi48ELi384EEv26Group_norm_nhwc_fwd_params --------------------------
	.section	.nv.constant0._Z35group_norm_nhwc_fwd_one_pass_kernelI11Fp16IOFp32WLi128ELi48ELi384EEv26Group_norm_nhwc_fwd_params,"a",@progbits
	.sectionflags	@""
	.align	4
.nv.constant0._Z35group_norm_nhwc_fwd_one_pass_kernelI11Fp16IOFp32WLi128ELi48ELi384EEv26Group_norm_nhwc_fwd_params:
	.zero		512


//--------------------- .nv.constant0._Z35group_norm_nhwc_fwd_one_pass_kernelI11Fp16IOFp32WLi256ELi48ELi384EEv26Group_norm_nhwc_fwd_params --------------------------
	.section	.nv.constant0._Z35group_norm_nhwc_fwd_one_pass_kernelI11Fp16IOFp32WLi256ELi48ELi384EEv26Group_norm_nhwc_fwd_params,"a",@progbits
	.sectionflags	@""
	.align	4
.nv.constant0._Z35group_norm_nhwc_fwd_one_pass_kernelI11Fp16IOFp32WLi256ELi48ELi384EEv26Group_norm_nhwc_fwd_params:
	.zero		512


//--------------------- .nv.constant0._Z35group_norm_nhwc_fwd_one_pass_kernelI11Fp16IOFp32WLi512ELi48ELi384EEv26Group_norm_nhwc_fwd_params --------------------------
	.section	.nv.constant0._Z35group_norm_nhwc_fwd_one_pass_kernelI11Fp16IOFp32WLi512ELi48ELi384EEv26Group_norm_nhwc_fwd_params,"a",@progbits
	.sectionflags	@""
	.align	4
.nv.constant0._Z35group_norm_nhwc_fwd_one_pass_kernelI11Fp16IOFp32WLi512ELi48ELi384EEv26Group_norm_nhwc_fwd_params:
	.zero		512


//--------------------- .nv.constant0._Z35group_norm_nhwc_fwd_one_pass_kernelI11Fp16IOBf16WLi64ELi48ELi384EEv26Group_norm_nhwc_fwd_params --------------------------
	.section	.nv.constant0._Z35group_norm_nhwc_fwd_one_pass_kernelI11Fp16IOBf16WLi64ELi48ELi384EEv26Group_norm_nhwc_fwd_params,"a",@progbits
	.sectionflags	@""
	.align	4
.nv.constant0._Z35group_norm_nhwc_fwd_one_pass_kernelI11Fp16IOBf16WLi64ELi48ELi384EEv26Group_norm_nhwc_fwd_params:
	.zero		512


//--------------------- .nv.constant0._Z35group_norm_nhwc_fwd_one_pass_kernelI11Fp16IOBf16WLi128ELi48ELi384EEv26Group_norm_nhwc_fwd_params --------------------------
	.section	.nv.constant0._Z35group_norm_nhwc_fwd_one_pass_kernelI11Fp16IOBf16WLi128ELi48ELi384EEv26Group_norm_nhwc_fwd_params,"a",@progbits
	.sectionflags	@""
	.align	4
.nv.constant0._Z35group_norm_nhwc_fwd_one_pass_kernelI11Fp16IOBf16WLi128ELi48ELi384EEv26Group_norm_nhwc_fwd_params:
	.zero		512


//--------------------- .nv.constant0._Z35group_norm_nhwc_fwd_one_pass_kernelI11Fp16IOBf16WLi256ELi48ELi384EEv26Group_norm_nhwc_fwd_params --------------------------
	.section	.nv.constant0._Z35group_norm_nhwc_fwd_one_pass_kernelI11Fp16IOBf16WLi256ELi48ELi384EEv26Group_norm_nhwc_fwd_params,"a",@progbits
	.sectionflags	@""
	.align	4
.nv.constant0._Z35group_norm_nhwc_fwd_one_pass_kernelI11Fp16IOBf16WLi256ELi48ELi384EEv26Group_norm_nhwc_fwd_params:
	.zero		512


//--------------------- .nv.constant0._Z35group_norm_nhwc_fwd_one_pass_kernelI11Fp16IOBf16WLi512ELi48ELi384EEv26Group_norm_nhwc_fwd_params --------------------------
	.section	.nv.constant0._Z35group_norm_nhwc_fwd_one_pass_kernelI11Fp16IOBf16WLi512ELi48ELi384EEv26Group_norm_nhwc_fwd_params,"a",@progbits
	.sectionflags	@""
	.align	4
.nv.constant0._Z35group_norm_nhwc_fwd_one_pass_kernelI11Fp16IOBf16WLi512ELi48ELi384EEv26Group_norm_nhwc_fwd_params:
	.zero		512


//--------------------- .nv.constant0._Z35group_norm_nhwc_fwd_one_pass_kernelI11Fp16IOFp16WLi64ELi48ELi384EEv26Group_norm_nhwc_fwd_params --------------------------
	.section	.nv.constant0._Z35group_norm_nhwc_fwd_one_pass_kernelI11Fp16IOFp16WLi64ELi48ELi384EEv26Group_norm_nhwc_fwd_params,"a",@progbits
	.sectionflags	@""
	.align	4
.nv.constant0._Z35group_norm_nhwc_fwd_one_pass_kernelI11Fp16IOFp16WLi64ELi48ELi384EEv26Group_norm_nhwc_fwd_params:
	.zero		512


//--------------------- .nv.constant0._Z35group_norm_nhwc_fwd_one_pass_kernelI11Fp16IOFp16WLi128ELi48ELi384EEv26Group_norm_nhwc_fwd_params --------------------------
	.section	.nv.constant0._Z35group_norm_nhwc_fwd_one_pass_kernelI11Fp16IOFp16WLi128ELi48ELi384EEv26Group_norm_nhwc_fwd_params,"a",@progbits
	.sectionflags	@""
	.align	4
.nv.constant0._Z35group_norm_nhwc_fwd_one_pass_kernelI11Fp16IOFp16WLi128ELi48ELi384EEv26Group_norm_nhwc_fwd_params:
	.zero		512


//--------------------- .nv.constant0._Z35group_norm_nhwc_fwd_one_pass_kernelI11Fp16IOFp16WLi256ELi48ELi384EEv26Group_norm_nhwc_fwd_params --------------------------
	.section	.nv.constant0._Z35group_norm_nhwc_fwd_one_pass_kernelI11Fp16IOFp16WLi256ELi48ELi384EEv26Group_norm_nhwc_fwd_params,"a",@progbits
	.sectionflags	@""
	.align	4
.nv.constant0._Z35group_norm_nhwc_fwd_one_pass_kernelI11Fp16IOFp16WLi256ELi48ELi384EEv26Group_norm_nhwc_fwd_params:
	.zero		512


//--------------------- .nv.constant0._Z35group_norm_nhwc_fwd_one_pass_kernelI11Fp16IOFp16WLi512ELi48ELi384EEv26Group_norm_nhwc_fwd_params --------------------------
	.section	.nv.constant0._Z35group_norm_nhwc_fwd_one_pass_kernelI11Fp16IOFp16WLi512ELi48ELi384EEv26Group_norm_nhwc_fwd_params,"a",@progbits
	.sectionflags	@""
	.align	4
.nv.constant0._Z35group_norm_nhwc_fwd_one_pass_kernelI11Fp16IOFp16WLi512ELi48ELi384EEv26Group_norm_nhwc_fwd_params:
	.zero		512


//--------------------- .nv.constant0._Z35group_norm_nhwc_fwd_one_pass_kernelI11Fp32IOFp32WLi64ELi48ELi384EEv26Group_norm_nhwc_fwd_params --------------------------
	.section	.nv.constant0._Z35group_norm_nhwc_fwd_one_pass_kernelI11Fp32IOFp32WLi64ELi48ELi384EEv26Group_norm_nhwc_fwd_params,"a",@progbits
	.sectionflags	@""
	.align	4
.nv.constant0._Z35group_norm_nhwc_fwd_one_pass_kernelI11Fp32IOFp32WLi64ELi48ELi384EEv26Group_norm_nhwc_fwd_params:
	.zero		512


//--------------------- .nv.constant0._Z35group_norm_nhwc_fwd_one_pass_kernelI11Fp32IOFp32WLi128ELi48ELi384EEv26Group_norm_nhwc_fwd_params --------------------------
	.section	.nv.constant0._Z35group_norm_nhwc_fwd_one_pass_kernelI11Fp32IOFp32WLi128ELi48ELi384EEv26Group_norm_nhwc_fwd_params,"a",@progbits
	.sectionflags	@""
	.align	4
.nv.constant0._Z35group_norm_nhwc_fwd_one_pass_kernelI11Fp32IOFp32WLi128ELi48ELi384EEv26Group_norm_nhwc_fwd_params:
	.zero		512


//--------------------- .nv.constant0._Z35group_norm_nhwc_fwd_one_pass_kernelI11Fp32IOFp32WLi256ELi48ELi384EEv26Group_norm_nhwc_fwd_params --------------------------
	.section	.nv.constant0._Z35group_norm_nhwc_fwd_one_pass_kernelI11Fp32IOFp32WLi256ELi48ELi384EEv26Group_norm_nhwc_fwd_params,"a",@progbits
	.sectionflags	@""
	.align	4
.nv.constant0._Z35group_norm_nhwc_fwd_one_pass_kernelI11Fp32IOFp32WLi256ELi48ELi384EEv26Group_norm_nhwc_fwd_params:
	.zero		512


//--------------------- .nv.constant0._Z35group_norm_nhwc_fwd_one_pass_kernelI11Fp32IOFp32WLi512ELi48ELi384EEv26Group_norm_nhwc_fwd_params --------------------------
	.section	.nv.constant0._Z35group_norm_nhwc_fwd_one_pass_kernelI11Fp32IOFp32WLi512ELi48ELi384EEv26Group_norm_nhwc_fwd_params,"a",@progbits
	.sectionflags	@""
	.align	4
.nv.constant0._Z35group_norm_nhwc_fwd_one_pass_kernelI11Fp32IOFp32WLi512ELi48ELi384EEv26Group_norm_nhwc_fwd_params:
	.zero		512


//--------------------- .nv.constant0._Z35group_norm_nhwc_fwd_one_pass_kernelI11Fp32IOBf16WLi64ELi48ELi384EEv26Group_norm_nhwc_fwd_params --------------------------
	.section	.nv.constant0._Z35group_norm_nhwc_fwd_one_pass_kernelI11Fp32IOBf16WLi64ELi48ELi384EEv26Group_norm_nhwc_fwd_params,"a",@progbits
	.sectionflags	@""
	.align	4
.nv.constant0._Z35group_norm_nhwc_fwd_one_pass_kernelI11Fp32IOBf16WLi64ELi48ELi384EEv26Group_norm_nhwc_fwd_params:
	.zero		512


//--------------------- .nv.constant0._Z35group_norm_nhwc_fwd_one_pass_kernelI11Fp32IOBf16WLi128ELi48ELi384EEv26Group_norm_nhwc_fwd_params --------------------------
	.section	.nv.constant0._Z35group_norm_nhwc_fwd_one_pass_kernelI11Fp32IOBf16WLi128ELi48ELi384EEv26Group_norm_nhwc_fwd_params,"a",@progbits
	.sectionflags	@""
	.align	4
.nv.constant0._Z35group_norm_nhwc_fwd_one_pass_kernelI11Fp32IOBf16WLi128ELi48ELi384EEv26Group_norm_nhwc_fwd_params:
	.zero		512


//--------------------- .nv.constant0._Z35group_norm_nhwc_fwd_one_pass_kernelI11Fp32IOBf16WLi256ELi48ELi384EEv26Group_norm_nhwc_fwd_params --------------------------
	.section	.nv.constant0._Z35group_norm_nhwc_fwd_one_pass_kernelI11Fp32IOBf16WLi256ELi48ELi384EEv26Group_norm_nhwc_fwd_params,"a",@progbits
	.sectionflags	@""
	.align	4
.nv.constant0._Z35group_norm_nhwc_fwd_one_pass_kernelI11Fp32IOBf16WLi256ELi48ELi384EEv26Group_norm_nhwc_fwd_params:
	.zero		512


//--------------------- .nv.constant0._Z35group_norm_nhwc_fwd_one_pass_kernelI11Fp32IOBf16WLi512ELi48ELi384EEv26Group_norm_nhwc_fwd_params --------------------------
	.section	.nv.constant0._Z35group_norm_nhwc_fwd_one_pass_kernelI11Fp32IOBf16WLi512ELi48ELi384EEv26Group_norm_nhwc_fwd_params,"a",@progbits
	.sectionflags	@""
	.align	4
.nv.constant0._Z35group_norm_nhwc_fwd_one_pass_kernelI11Fp32IOBf16WLi512ELi48ELi384EEv26Group_norm_nhwc_fwd_params:
	.zero		512


//--------------------- .nv.constant0._Z35group_norm_nhwc_fwd_one_pass_kernelI11Fp32IOFp16WLi64ELi48ELi384EEv26Group_norm_nhwc_fwd_params --------------------------
	.section	.nv.constant0._Z35group_norm_nhwc_fwd_one_pass_kernelI11Fp32IOFp16WLi64ELi48ELi384EEv26Group_norm_nhwc_fwd_params,"a",@progbits
	.sectionflags	@""
	.align	4
.nv.constant0._Z35group_norm_nhwc_fwd_one_pass_kernelI11Fp32IOFp16WLi64ELi48ELi384EEv26Group_norm_nhwc_fwd_params:
	.zero		512


//--------------------- .nv.constant0._Z35group_norm_nhwc_fwd_one_pass_kernelI11Fp32IOFp16WLi128ELi48ELi384EEv26Group_norm_nhwc_fwd_params --------------------------
	.section	.nv.constant0._Z35group_norm_nhwc_fwd_one_pass_kernelI11Fp32IOFp16WLi128ELi48ELi384EEv26Group_norm_nhwc_fwd_params,"a",@progbits
	.sectionflags	@""
	.align	4
.nv.constant0._Z35group_norm_nhwc_fwd_one_pass_kernelI11Fp32IOFp16WLi128ELi48ELi384EEv26Group_norm_nhwc_fwd_params:
	.zero		512


//--------------------- .nv.constant0._Z35group_norm_nhwc_fwd_one_pass_kernelI11Fp32IOFp16WLi256ELi48ELi384EEv26Group_norm_nhwc_fwd_params --------------------------
	.section	.nv.constant0._Z35group_norm_nhwc_fwd_one_pass_kernelI11Fp32IOFp16WLi256ELi48ELi384EEv26Group_norm_nhwc_fwd_params,"a",@progbits
	.sectionflags	@""
	.align	4
.nv.constant0._Z35group_norm_nhwc_fwd_one_pass_kernelI11Fp32IOFp16WLi256ELi48ELi384EEv26Group_norm_nhwc_fwd_params:
	.zero		512


//--------------------- .nv.constant0._Z35group_norm_nhwc_fwd_one_pass_kernelI11Fp32IOFp16WLi512ELi48ELi384EEv26Group_norm_nhwc_fwd_params --------------------------
	.section	.nv.constant0._Z35group_norm_nhwc_fwd_one_pass_kernelI11Fp32IOFp16WLi512ELi48ELi384EEv26Group_norm_nhwc_fwd_params,"a",@progbits
	.sectionflags	@""
	.align	4
.nv.constant0._Z35group_norm_nhwc_fwd_one_pass_kernelI11Fp32IOFp16WLi512ELi48ELi384EEv26Group_norm_nhwc_fwd_params:
	.zero		512


//--------------------- .text._ZN3cub17CUB_300001_SM_8006detail11EmptyKernelIvEEvv --------------------------
	.section	.text._ZN3cub17CUB_300001_SM_8006detail11EmptyKernelIvEEvv,"ax",@progbits
	.sectioninfo	@"SHI_REGISTERS=4"
	.align	128
        .global         _ZN3cub17CUB_300001_SM_8006detail11EmptyKernelIvEEvv
        .type           _ZN3cub17CUB_300001_SM_8006detail11EmptyKernelIvEEvv,@function
        .size           _ZN3cub17CUB_300001_SM_8006detail11EmptyKernelIvEEvv,(.L_x_5167 - _ZN3cub17CUB_300001_SM_8006detail11EmptyKernelIvEEvv)
        .other          _ZN3cub17CUB_300001_SM_8006detail11EmptyKernelIvEEvv,@"STO_CUDA_ENTRY STV_DEFAULT"
_ZN3cub17CUB_300001_SM_8006detail11EmptyKernelIvEEvv:
.text._ZN3cub17CUB_300001_SM_8006detail11EmptyKernelIvEEvv:
[----:B------:R-:W-:Y:S02]  /*0000*/  MOV R1, c[0x0][0x28] ;  /* 0x00000a0000017a02 */ /* 0x000fe40000000f00 */
[----:B------:R-:W-:Y:S05]  /*0010*/  EXIT ;  /* 0x000000000000794d */ /* 0x000fea0003800000 */
.L_x_0:
[----:B------:R-:W-:-:S00]  /*0020*/  BRA `(.L_x_0) ;  /* 0xfffffff000007947 */ /* 0x000fc0000383ffff */
[----:B------:R-:W-:-:S00]  /*0030*/  NOP ;  /* 0x0000000000007918 */ /* 0x000fc00000000000 */
        /* <DEDUP_REMOVED lines=12> */
.L_x_5167:


//--------------------- .text._Z35group_norm_nhwc_bwd_one_pass_kernelI11Bf16IOFp32WLi64ELi48ELi384EEv26Group_norm_nhwc_bwd_params --------------------------
	.section	.text._Z35group_norm_nhwc_bwd_one_pass_kernelI11Bf16IOFp32WLi64ELi48ELi384EEv26Group_norm_nhwc_bwd_params,"ax",@progbits
	.sectioninfo	@"SHI_REGISTERS=56"
	.align	128
        .global         _Z35group_norm_nhwc_bwd_one_pass_kernelI11Bf16IOFp32WLi64ELi48ELi384EEv26Group_norm_nhwc_bwd_params
        .type           _Z35group_norm_nhwc_bwd_one_pass_kernelI11Bf16IOFp32WLi64ELi48ELi384EEv26Group_norm_nhwc_bwd_params,@function
        .size           _Z35group_norm_nhwc_bwd_one_pass_kernelI11Bf16IOFp32WLi64ELi48ELi384EEv26Group_norm_nhwc_bwd_params,(.L_x_5168 - _Z35group_norm_nhwc_bwd_one_pass_kernelI11Bf16IOFp32WLi64ELi48ELi384EEv26Group_norm_nhwc_bwd_params)
        .other          _Z35group_norm_nhwc_bwd_one_pass_kernelI11Bf16IOFp32WLi64ELi48ELi384EEv26Group_norm_nhwc_bwd_params,@"STO_CUDA_ENTRY STV_DEFAULT"
_Z35group_norm_nhwc_bwd_one_pass_kernelI11Bf16IOFp32WLi64ELi48ELi384EEv26Group_norm_nhwc_bwd_params:
.text._Z35group_norm_nhwc_bwd_one_pass_kernelI11Bf16IOFp32WLi64ELi48ELi384EEv26Group_norm_nhwc_bwd_params:
[----:B------:R-:W-:Y:S02]  /*0000*/  MOV R1, c[0x0][0x28] ;  /* 0x00000a0000017a02 */ /* 0x000fe40000000f00 */
[----:B------:R-:W0:Y:S01]  /*0010*/  S2UR UR7, SR_CTAID.Y ;  /* 0x00000000000779c3 */ /* 0x000e220000002600 */
[----:B------:R-:W-:Y:S01]  /*0020*/  ULDC UR6, c[0x0][0x1f0] ;  /* 0x00007c0000067ab9 */ /* 0x000fe20000000800 */
[----:B------:R-:W1:Y:S01]  /*0030*/  S2R R0, SR_TID.X ;  /* 0x0000000000007919 */ /* 0x000e620000002100 */
[----:B------:R-:W-:Y:S02]  /*0040*/  ULDC UR4, c[0x0][0x1c0] ;  /* 0x0000700000047ab9 */ /* 0x000fe40000000800 */
[----:B------:R-:W-:Y:S02]  /*0050*/  UIMAD UR6, UR6, UR4, URZ ;  /* 0x00000004060672a4 */ /* 0x000fe4000f8e023f */
[----:B------:R-:W-:Y:S02]  /*0060*/  ULDC.64 UR14, c[0x0][0x118] ;  /* 0x00004600000e7ab9 */ /* 0x000fe40000000a00 */
[----:B0-----:R-:W-:-:S06]  /*0070*/  UISETP.GE.AND UP0, UPT, UR7, UR6, UPT ;  /* 0x000000060700728c */ /* 0x001fcc000bf06270 */
[----:B------:R-:W-:-:S13]  /*0080*/  PLOP3.LUT P0, PT, PT, PT, UP0, 0x80, 0x0 ;  /* 0x000000000000781c */ /* 0x000fda0003f0f008 */
[----:B------:R-:W-:Y:S05]  /*0090*/  @P0 BRA `(.L_x_1) ;  /* 0x00003de000000947 */ /* 0x000fea0003800000 */
[----:B-1----:R-:W0:Y:S01]  /*00a0*/  S2R R42, SR_CTAID.X ;  /* 0x00000000002a7919 */ /* 0x002e220000002500 */
[----:B------:R-:W-:Y:S01]  /*00b0*/  IMAD.WIDE.U32 R2, R0, -0x55555555, RZ ;  /* 0xaaaaaaab00027825 */ /* 0x000fe200078e00ff */
[----:B------:R-:W-:Y:S01]  /*00c0*/  UMOV UR9, 0x3 ;  /* 0x0000000300097882 */ /* 0x000fe20000000000 */
[----:B------:R-:W-:Y:S01]  /*00d0*/  HFMA2.MMA R40, -RZ, RZ, 0, 0 ;  /* 0x00000000ff287435 */ /* 0x000fe200000001ff */
[----:B------:R-:W-:Y:S01]  /*00e0*/  ULDC.64 UR12, c[0x0][0x1d8] ;  /* 0x00007600000c7ab9 */ /* 0x000fe20000000a00 */
[----:B------:R-:W1:Y:S01]  /*00f0*/  S2R R52, SR_LANEID ;  /* 0x0000000000347919 */ /* 0x000e620000000000 */
[----:B------:R-:W-:Y:S01]  /*0100*/  UIMAD.WIDE.U32 UR4, UR9, UR12, URZ ;  /* 0x0000000c090472a5 */ /* 0x000fe2000f8e003f */
[----:B------:R-:W-:Y:S01]  /*0110*/  SHF.R.U32.HI R3, RZ, 0x4, R3 ;  /* 0x00000004ff037819 */ /* 0x000fe20000011603 */
[----:B------:R-:W-:Y:S02]  /*0120*/  UIMAD UR9, UR9, UR13, URZ ;  /* 0x0000000d090972a4 */ /* 0x000fe4000f8e023f */
[----:B------:R-:W-:-:S02]  /*0130*/  ULEA.HI UR12, UP0, UR13, UR12, URZ, 0x1 ;  /* 0x0000000c0d0c7291 */ /* 0x000fc4000f81083f */
[----:B------:R-:W-:Y:S01]  /*0140*/  UIADD3 UR9, UR5, UR9, URZ ;  /* 0x0000000905097290 */ /* 0x000fe2000fffe03f */
[--C-:B------:R-:W-:Y:S01]  /*0150*/  IMAD R41, R3, -0x18, R0.reuse ;  /* 0xffffffe803297824 */ /* 0x100fe200078e0200 */
[----:B------:R-:W-:Y:S02]  /*0160*/  UIADD3.X UR10, URZ, UR13, URZ, UP0, !UPT ;  /* 0x0000000d3f0a7290 */ /* 0x000fe400087fe43f */
[----:B------:R-:W-:Y:S02]  /*0170*/  ULEA.HI UR11, UP0, UR9, UR4, URZ, 0x1 ;  /* 0x00000004090b7291 */ /* 0x000fe4000f81083f */
[----:B------:R-:W-:Y:S01]  /*0180*/  USHF.R.S64 UR12, UR12, 0x1, UR10 ;  /* 0x000000010c0c7899 */ /* 0x000fe2000800100a */
[----:B------:R-:W-:Y:S01]  /*0190*/  SHF.L.U32 R41, R41, 0x1, RZ ;  /* 0x0000000129297819 */ /* 0x000fe200000006ff */
[----:B------:R-:W-:Y:S02]  /*01a0*/  UIADD3.X UR9, URZ, UR9, URZ, UP0, !UPT ;  /* 0x000000093f097290 */ /* 0x000fe400087fe43f */
[----:B------:R-:W-:Y:S01]  /*01b0*/  USHF.R.S32.HI UR10, URZ, 0x1, UR10 ;  /* 0x000000013f0a7899 */ /* 0x000fe2000801140a */
[----:B0-----:R-:W-:Y:S01]  /*01c0*/  IMAD R2, R42, c[0x0][0x1fc], R3 ;  /* 0x00007f002a027a24 */ /* 0x001fe200078e0203 */
[----:B------:R-:W-:Y:S01]  /*01d0*/  SHF.R.S32.HI R3, RZ, 0x1f, R0 ;  /* 0x0000001fff037819 */ /* 0x000fe20000011400 */
[----:B------:R-:W-:-:S02]  /*01e0*/  USHF.R.S64 UR11, UR11, 0x1, UR9 ;  /* 0x000000010b0b7899 */ /* 0x000fc40008001009 */
[----:B------:R-:W-:Y:S01]  /*01f0*/  USHF.R.S32.HI UR9, URZ, 0x1, UR9 ;  /* 0x000000013f097899 */ /* 0x000fe20008011409 */
[----:B------:R-:W-:Y:S01]  /*0200*/  ISETP.GE.U32.AND P1, PT, R2, c[0x0][0x1e0], PT ;  /* 0x0000780002007a0c */ /* 0x000fe20003f26070 */
[----:B------:R-:W-:Y:S01]  /*0210*/  USHF.L.U64.HI UR10, UR12, 0x2, UR10 ;  /* 0x000000020c0a7899 */ /* 0x000fe2000801020a */
[----:B------:R-:W-:Y:S01]  /*0220*/  SHF.R.S32.HI R51, RZ, 0x1f, R2 ;  /* 0x0000001fff337819 */ /* 0x000fe20000011402 */
[----:B------:R-:W-:Y:S01]  /*0230*/  USHF.L.U64.HI UR9, UR11, 0x2, UR9 ;  /* 0x000000020b097899 */ /* 0x000fe20008010209 */
[----:B------:R-:W-:Y:S01]  /*0240*/  LEA.HI R3, R3, R0, RZ, 0x5 ;  /* 0x0000000003037211 */ /* 0x000fe200078f28ff */
[----:B------:R-:W-:Y:S01]  /*0250*/  ULDC.U8 UR16, c[0x0][0x1f4] ;  /* 0x00007d0000107ab9 */ /* 0x000fe20000000000 */
[----:B------:R-:W-:Y:S02]  /*0260*/  ISETP.GE.AND.EX P1, PT, R51, c[0x0][0x1e4], PT, P1 ;  /* 0x0000790033007a0c */ /* 0x000fe40003f26310 */
[----:B------:R-:W-:Y:S02]  /*0270*/  SHF.R.S32.HI R50, RZ, 0x5, R3 ;  /* 0x00000005ff327819 */ /* 0x000fe40000011403 */
[----:B------:R-:W-:-:S02]  /*0280*/  ISETP.LT.U32.AND P1, PT, R0, 0x180, !P1 ;  /* 0x000001800000780c */ /* 0x000fc40004f21070 */
[C---:B------:R-:W-:Y:S02]  /*0290*/  IADD3 R46, R2.reuse, 0x10, RZ ;  /* 0x00000010022e7810 */ /* 0x040fe40007ffe0ff */
[C---:B------:R-:W-:Y:S02]  /*02a0*/  IADD3 R45, R2.reuse, 0x20, RZ ;  /* 0x00000020022d7810 */ /* 0x040fe40007ffe0ff */
[----:B-1----:R-:W-:Y:S02]  /*02b0*/  IADD3 R44, R2, 0x30, RZ ;  /* 0x00000030022c7810 */ /* 0x002fe40007ffe0ff */
.L_x_36:
[----:B------:R-:W-:Y:S01]  /*02c0*/  IABS R6, c[0x0][0x1f0] ;  /* 0x00007c0000067a13 */ /* 0x000fe20000000000 */
[----:B------:R-:W-:Y:S01]  /*02d0*/  UMOV UR8, 0x8 ;  /* 0x0000000800087882 */ /* 0x000fe20000000000 */
[----:B------:R-:W-:Y:S01]  /*02e0*/  IABS R8, UR7 ;  /* 0x0000000700087c13 */ /* 0x000fe20008000000 */
[----:B------:R-:W-:Y:S01]  /*02f0*/  ULDC.64 UR4, c[0x0][0x198] ;  /* 0x0000660000047ab9 */ /* 0x000fe20000000a00 */
[----:B0-----:R-:W0:Y:S01]  /*0300*/  I2F.RP R3, R6 ;  /* 0x0000000600037306 */ /* 0x001e220000209400 */
[----:B------:R-:W-:Y:S01]  /*0310*/  UIMAD.WIDE UR4, UR7, UR8, UR4 ;  /* 0x00000008070472a5 */ /* 0x000fe2000f8e0204 */
[----:B------:R-:W-:-:S02]  /*0320*/  ISETP.LE.AND P3, PT, RZ, UR7, PT ;  /* 0x00000007ff007c0c */ /* 0x000fc4000bf63270 */
[----:B------:R-:W-:Y:S02]  /*0330*/  ULDC UR8, c[0x0][0x1f0] ;  /* 0x00007c0000087ab9 */ /* 0x000fe40000000800 */
[----:B------:R-:W-:Y:S01]  /*0340*/  ULOP3.LUT UR8, UR7, UR8, URZ, 0x3c, !UPT ;  /* 0x0000000807087292 */ /* 0x000fe2000f8e3c3f */
[----:B------:R-:W-:-:S05]  /*0350*/  MOV R9, UR5 ;  /* 0x0000000500097c02 */ /* 0x000fca0008000f00 */
[----:B------:R-:W-:Y:S01]  /*0360*/  ISETP.LE.AND P4, PT, RZ, UR8, PT ;  /* 0x00000008ff007c0c */ /* 0x000fe2000bf83270 */
[----:B0-----:R-:W0:Y:S02]  /*0370*/  MUFU.RCP R3, R3 ;  /* 0x0000000300037308 */ /* 0x001e240000001000 */
[----:B0-----:R-:W-:-:S06]  /*0380*/  IADD3 R4, R3, 0xffffffe, RZ ;  /* 0x0ffffffe03047810 */ /* 0x001fcc0007ffe0ff */
[----:B------:R0:W1:Y:S02]  /*0390*/  F2I.FTZ.U32.TRUNC.NTZ R5, R4 ;  /* 0x0000000400057305 */ /* 0x000064000021f000 */
[----:B0-----:R-:W-:Y:S02]  /*03a0*/  MOV R4, RZ ;  /* 0x000000ff00047202 */ /* 0x001fe40000000f00 */
[----:B-1----:R-:W-:-:S05]  /*03b0*/  IADD3 R7, RZ, -R5, RZ ;  /* 0x80000005ff077210 */ /* 0x002fca0007ffe0ff */
[----:B------:R-:W-:-:S04]  /*03c0*/  IMAD R7, R7, R6, RZ ;  /* 0x0000000607077224 */ /* 0x000fc800078e02ff */
[----:B------:R-:W-:Y:S01]  /*03d0*/  IMAD.HI.U32 R5, R5, R7, R4 ;  /* 0x0000000705057227 */ /* 0x000fe200078e0004 */
[----:B------:R-:W-:Y:S02]  /*03e0*/  MOV R7, R8 ;  /* 0x0000000800077202 */ /* 0x000fe40000000f00 */
[----:B------:R-:W-:-:S03]  /*03f0*/  MOV R8, UR4 ;  /* 0x0000000400087c02 */ /* 0x000fc60008000f00 */
[----:B------:R-:W-:-:S03]  /*0400*/  IMAD.HI.U32 R5, R5, R7, RZ ;  /* 0x0000000705057227 */ /* 0x000fc600078e00ff */
[----:B------:R-:W2:Y:S02]  /*0410*/  LDG.E.64 R8, [R8.64] ;  /* 0x0000000e08087981 */ /* 0x000ea4000c1e1b00 */
[----:B------:R-:W-:-:S05]  /*0420*/  IADD3 R3, -R5, RZ, RZ ;  /* 0x000000ff05037210 */ /* 0x000fca0007ffe1ff */
[----:B------:R-:W-:-:S05]  /*0430*/  IMAD R3, R6, R3, R7 ;  /* 0x0000000306037224 */ /* 0x000fca00078e0207 */
[----:B------:R-:W-:-:S13]  /*0440*/  ISETP.GT.U32.AND P2, PT, R6, R3, PT ;  /* 0x000000030600720c */ /* 0x000fda0003f44070 */
[----:B------:R-:W-:-:S04]  /*0450*/  @!P2 IADD3 R3, R3, -R6, RZ ;  /* 0x800000060303a210 */ /* 0x000fc80007ffe0ff */
[-C--:B------:R-:W-:Y:S02]  /*0460*/  ISETP.GE.U32.AND P0, PT, R3, R6.reuse, PT ;  /* 0x000000060300720c */ /* 0x080fe40003f06070 */
[----:B------:R-:W-:Y:S02]  /*0470*/  @!P2 IADD3 R5, R5, 0x1, RZ ;  /* 0x000000010505a810 */ /* 0x000fe40007ffe0ff */
[----:B------:R-:W-:Y:S02]  /*0480*/  ISETP.GT.U32.AND P2, PT, R6, R3, PT ;  /* 0x000000030600720c */ /* 0x000fe40003f44070 */
[----:B------:R-:W-:-:S04]  /*0490*/  IADD3 R4, R3, -R6, RZ ;  /* 0x8000000603047210 */ /* 0x000fc80007ffe0ff */
[----:B------:R-:W-:-:S03]  /*04a0*/  SEL R3, R4, R3, !P2 ;  /* 0x0000000304037207 */ /* 0x000fc60005000000 */
[----:B------:R-:W-:Y:S02]  /*04b0*/  @P0 IADD3 R5, R5, 0x1, RZ ;  /* 0x0000000105050810 */ /* 0x000fe40007ffe0ff */
[----:B------:R-:W-:Y:S02]  /*04c0*/  ISETP.NE.AND P0, PT, RZ, c[0x0][0x1f0], PT ;  /* 0x00007c00ff007a0c */ /* 0x000fe40003f05270 */
[----:B------:R-:W-:Y:S02]  /*04d0*/  LOP3.LUT R4, RZ, c[0x0][0x1f0], RZ, 0x33, !PT ;  /* 0x00007c00ff047a12 */ /* 0x000fe400078e33ff */
[----:B------:R-:W-:Y:S02]  /*04e0*/  @!P3 IADD3 R3, -R3, RZ, RZ ;  /* 0x000000ff0303b210 */ /* 0x000fe40007ffe1ff */
[----:B------:R-:W-:Y:S02]  /*04f0*/  @!P4 IADD3 R5, -R5, RZ, RZ ;  /* 0x000000ff0505c210 */ /* 0x000fe40007ffe1ff */
[----:B------:R-:W-:-:S02]  /*0500*/  SEL R43, R4, R3, !P0 ;  /* 0x00000003042b7207 */ /* 0x000fc40004000000 */
[----:B------:R-:W-:Y:S02]  /*0510*/  SEL R3, R4, R5, !P0 ;  /* 0x0000000504037207 */ /* 0x000fe40004000000 */
[----:B------:R-:W-:Y:S02]  /*0520*/  ISETP.GE.U32.AND P0, PT, R46, c[0x0][0x1e0], PT ;  /* 0x000078002e007a0c */ /* 0x000fe40003f06070 */
[----:B------:R-:W-:Y:S01]  /*0530*/  SHF.R.S32.HI R49, RZ, 0x1f, R46 ;  /* 0x0000001fff317819 */ /* 0x000fe2000001142e */
[----:B------:R-:W-:Y:S01]  /*0540*/  IMAD R22, R43, 0x30, RZ ;  /* 0x000000302b167824 */ /* 0x000fe200078e02ff */
[----:B------:R-:W-:Y:S02]  /*0550*/  ISETP.GE.U32.AND P2, PT, R45, c[0x0][0x1e0], PT ;  /* 0x000078002d007a0c */ /* 0x000fe40003f46070 */
[----:B------:R-:W-:Y:S02]  /*0560*/  SHF.R.S32.HI R48, RZ, 0x1f, R45 ;  /* 0x0000001fff307819 */ /* 0x000fe4000001142d */
[----:B------:R-:W-:-:S02]  /*0570*/  ISETP.GE.AND.EX P0, PT, R49, c[0x0][0x1e4], PT, P0 ;  /* 0x0000790031007a0c */ /* 0x000fc40003f06300 */
[----:B------:R-:W-:Y:S02]  /*0580*/  SHF.R.S32.HI R5, RZ, 0x1f, R41 ;  /* 0x0000001fff057819 */ /* 0x000fe40000011429 */
[----:B------:R-:W-:Y:S02]  /*0590*/  ISETP.GE.AND.EX P2, PT, R48, c[0x0][0x1e4], PT, P2 ;  /* 0x0000790030007a0c */ /* 0x000fe40003f46320 */
[----:B------:R-:W-:Y:S02]  /*05a0*/  IADD3 R4, P4, R41, R22, RZ ;  /* 0x0000001629047210 */ /* 0x000fe40007f9e0ff */
[----:B------:R-:W-:Y:S02]  /*05b0*/  SHF.R.S32.HI R6, RZ, 0x1f, R3 ;  /* 0x0000001fff067819 */ /* 0x000fe40000011403 */
[C---:B------:R-:W-:Y:S02]  /*05c0*/  ISETP.GT.U32.OR P0, PT, R0.reuse, 0x17f, P0 ;  /* 0x0000017f0000780c */ /* 0x040fe40000704470 */
[----:B------:R-:W-:Y:S01]  /*05d0*/  ISETP.GT.U32.OR P2, PT, R0, 0x17f, P2 ;  /* 0x0000017f0000780c */ /* 0x000fe20001744470 */
[----:B------:R-:W-:Y:S01]  /*05e0*/  IMAD R6, R6, c[0x0][0x1e8], RZ ;  /* 0x00007a0006067a24 */ /* 0x000fe200078e02ff */
[----:B------:R-:W-:-:S03]  /*05f0*/  LEA.HI.X.SX32 R5, R22, R5, 0x1, P4 ;  /* 0x0000000516057211 */ /* 0x000fc600020f0eff */
[C---:B------:R-:W-:Y:S02]  /*0600*/  IMAD R7, R3.reuse, c[0x0][0x1ec], R6 ;  /* 0x00007b0003077a24 */ /* 0x040fe400078e0206 */
[----:B------:R-:W-:Y:S01]  /*0610*/  IMAD.WIDE.U32 R4, R3, c[0x0][0x1e8], R4 ;  /* 0x00007a0003047a25 */ /* 0x000fe200078e0004 */
[----:B------:R-:W-:Y:S02]  /*0620*/  ISETP.GE.U32.AND P3, PT, R44, c[0x0][0x1e0], PT ;  /* 0x000078002c007a0c */ /* 0x000fe40003f66070 */
[----:B------:R-:W-:Y:S01]  /*0630*/  SHF.R.S32.HI R47, RZ, 0x1f, R44 ;  /* 0x0000001fff2f7819 */ /* 0x000fe2000001142c */
[----:B------:R-:W-:Y:S01]  /*0640*/  @!P0 IMAD R11, R49, c[0x0][0x1d8], RZ ;  /* 0x00007600310b8a24 */ /* 0x000fe200078e02ff */
[----:B------:R-:W-:Y:S01]  /*0650*/  IADD3 R7, R5, R7, RZ ;  /* 0x0000000705077210 */ /* 0x000fe20007ffe0ff */
[----:B------:R-:W-:Y:S01]  /*0660*/  @!P2 IMAD R12, R48, c[0x0][0x1d8], RZ ;  /* 0x00007600300caa24 */ /* 0x000fe200078e02ff */
[----:B------:R-:W-:Y:S01]  /*0670*/  ISETP.GE.AND.EX P3, PT, R47, c[0x0][0x1e4], PT, P3 ;  /* 0x000079002f007a0c */ /* 0x000fe20003f66330 */
[----:B------:R-:W-:Y:S01]  /*0680*/  @!P0 IMAD R19, R46, c[0x0][0x1dc], R11 ;  /* 0x000077002e138a24 */ /* 0x000fe200078e020b */
[-C--:B------:R-:W-:Y:S01]  /*0690*/  @P1 MOV R6, R4.reuse ;  /* 0x0000000400061202 */ /* 0x080fe20000000f00 */
[----:B------:R-:W-:Y:S01]  /*06a0*/  @P1 IMAD R3, R51, c[0x0][0x1d8], RZ ;  /* 0x0000760033031a24 */ /* 0x000fe200078e02ff */
[----:B------:R-:W-:-:S02]  /*06b0*/  @!P0 MOV R10, R4 ;  /* 0x00000004000a8202 */ /* 0x000fc40000000f00 */
[-C--:B------:R-:W-:Y:S01]  /*06c0*/  @!P0 MOV R11, R7.reuse ;  /* 0x00000007000b8202 */ /* 0x080fe20000000f00 */
[----:B------:R-:W-:Y:S01]  /*06d0*/  @!P2 IMAD R17, R45, c[0x0][0x1dc], R12 ;  /* 0x000077002d11aa24 */ /* 0x000fe200078e020c */
[----:B------:R-:W-:Y:S01]  /*06e0*/  ISETP.GT.U32.OR P3, PT, R0, 0x17f, P3 ;  /* 0x0000017f0000780c */ /* 0x000fe20001f64470 */
[C---:B------:R-:W-:Y:S01]  /*06f0*/  @P1 IMAD R3, R2.reuse, c[0x0][0x1dc], R3 ;  /* 0x0000770002031a24 */ /* 0x040fe200078e0203 */
[----:B------:R-:W-:Y:S01]  /*0700*/  @!P2 MOV R12, R4 ;  /* 0x00000004000ca202 */ /* 0x000fe20000000f00 */
[----:B------:R-:W-:Y:S01]  /*0710*/  @P1 IMAD.WIDE.U32 R14, R2, c[0x0][0x1d8], R6 ;  /* 0x00007600020e1a25 */ /* 0x000fe200078e0006 */
[----:B------:R-:W-:-:S03]  /*0720*/  @!P2 MOV R13, R7 ;  /* 0x00000007000da202 */ /* 0x000fc60000000f00 */
[----:B------:R-:W-:Y:S01]  /*0730*/  @!P0 IMAD.WIDE.U32 R10, R46, c[0x0][0x1d8], R10 ;  /* 0x000076002e0a8a25 */ /* 0x000fe200078e000a */
[----:B------:R-:W-:-:S03]  /*0740*/  @P1 IADD3 R3, R15, R3, RZ ;  /* 0x000000030f031210 */ /* 0x000fc60007ffe0ff */
[----:B------:R-:W-:Y:S01]  /*0750*/  @!P2 IMAD.WIDE.U32 R12, R45, c[0x0][0x1d8], R12 ;  /* 0x000076002d0caa25 */ /* 0x000fe200078e000c */
[----:B------:R-:W-:Y:S02]  /*0760*/  @!P0 IADD3 R19, R11, R19, RZ ;  /* 0x000000130b138210 */ /* 0x000fe40007ffe0ff */
[----:B------:R-:W-:Y:S02]  /*0770*/  @P1 SHF.L.U64.HI R16, R14, 0x1, R3 ;  /* 0x000000010e101819 */ /* 0x000fe40000010203 */
[C---:B------:R-:W-:Y:S02]  /*0780*/  @!P0 SHF.L.U32 R18, R10.reuse, 0x1, RZ ;  /* 0x000000010a128819 */ /* 0x040fe400000006ff */
[----:B------:R-:W-:Y:S02]  /*0790*/  @!P0 SHF.L.U64.HI R19, R10, 0x1, R19 ;  /* 0x000000010a138819 */ /* 0x000fe40000010213 */
[----:B------:R-:W-:Y:S01]  /*07a0*/  @!P2 IADD3 R3, R13, R17, RZ ;  /* 0x000000110d03a210 */ /* 0x000fe20007ffe0ff */
[----:B------:R-:W-:Y:S01]  /*07b0*/  @!P3 IMAD R21, R47, c[0x0][0x1d8], RZ ;  /* 0x000076002f15ba24 */ /* 0x000fe200078e02ff */
[----:B------:R-:W-:-:S02]  /*07c0*/  @P1 SHF.L.U32 R15, R14, 0x1, RZ ;  /* 0x000000010e0f1819 */ /* 0x000fc400000006ff */
[----:B------:R-:W-:Y:S02]  /*07d0*/  @!P3 MOV R10, R4 ;  /* 0x00000004000ab202 */ /* 0x000fe40000000f00 */
[----:B------:R-:W-:Y:S02]  /*07e0*/  @!P3 MOV R11, R7 ;  /* 0x00000007000bb202 */ /* 0x000fe40000000f00 */
[C---:B------:R-:W-:Y:S02]  /*07f0*/  @!P2 SHF.L.U32 R24, R12.reuse, 0x1, RZ ;  /* 0x000000010c18a819 */ /* 0x040fe400000006ff */
[----:B------:R-:W-:Y:S01]  /*0800*/  @!P2 SHF.L.U64.HI R3, R12, 0x1, R3 ;  /* 0x000000010c03a819 */ /* 0x000fe20000010203 */
[C---:B------:R-:W-:Y:S01]  /*0810*/  @!P3 IMAD R21, R44.reuse, c[0x0][0x1dc], R21 ;  /* 0x000077002c15ba24 */ /* 0x040fe200078e0215 */
[C---:B------:R-:W-:Y:S01]  /*0820*/  @P1 IADD3 R12, P4, R15.reuse, c[0x0][0x180], RZ ;  /* 0x000060000f0c1a10 */ /* 0x040fe20007f9e0ff */
[----:B------:R-:W-:Y:S01]  /*0830*/  @!P3 IMAD.WIDE.U32 R10, R44, c[0x0][0x1d8], R10 ;  /* 0x000076002c0aba25 */ /* 0x000fe200078e000a */
[----:B------:R-:W-:Y:S01]  /*0840*/  @P1 IADD3 R14, P5, R15, c[0x0][0x178], RZ ;  /* 0x00005e000f0e1a10 */ /* 0x000fe20007fbe0ff */
[----:B------:R-:W-:Y:S01]  /*0850*/  CS2R R34, SRZ ;  /* 0x0000000000227805 */ /* 0x000fe2000001ff00 */
[C---:B------:R-:W-:Y:S01]  /*0860*/  @P1 IADD3.X R13, R16.reuse, c[0x0][0x184], RZ, P4, !PT ;  /* 0x00006100100d1a10 */ /* 0x040fe200027fe4ff */
[----:B------:R-:W-:Y:S01]  /*0870*/  CS2R R38, SRZ ;  /* 0x0000000000267805 */ /* 0x000fe2000001ff00 */
[----:B------:R-:W-:-:S02]  /*0880*/  @P1 IADD3.X R15, R16, c[0x0][0x17c], RZ, P5, !PT ;  /* 0x00005f00100f1a10 */ /* 0x000fc40002ffe4ff */
[C---:B------:R-:W-:Y:S01]  /*0890*/  @!P0 IADD3 R16, P4, R18.reuse, c[0x0][0x180], RZ ;  /* 0x0000600012108a10 */ /* 0x040fe20007f9e0ff */
[----:B------:R0:W5:Y:S01]  /*08a0*/  @P1 LDG.E R34, [R12.64] ;  /* 0x0000000e0c221981 */ /* 0x000162000c1e1900 */
[----:B------:R-:W-:Y:S02]  /*08b0*/  @!P3 IADD3 R23, R11, R21, RZ ;  /* 0x000000150b17b210 */ /* 0x000fe40007ffe0ff */
[----:B------:R-:W-:Y:S01]  /*08c0*/  @!P0 IADD3 R18, P5, R18, c[0x0][0x178], RZ ;  /* 0x00005e0012128a10 */ /* 0x000fe20007fbe0ff */
[----:B------:R1:W5:Y:S01]  /*08d0*/  @P1 LDG.E R39, [R14.64] ;  /* 0x0000000e0e271981 */ /* 0x000362000c1e1900 */
[----:B------:R-:W-:Y:S02]  /*08e0*/  @!P3 SHF.L.U32 R11, R10, 0x1, RZ ;  /* 0x000000010a0bb819 */ /* 0x000fe400000006ff */
[C---:B------:R-:W-:Y:S02]  /*08f0*/  @!P0 IADD3.X R17, R19.reuse, c[0x0][0x184], RZ, P4, !PT ;  /* 0x0000610013118a10 */ /* 0x040fe400027fe4ff */
[----:B------:R-:W-:-:S02]  /*0900*/  @!P0 IADD3.X R19, R19, c[0x0][0x17c], RZ, P5, !PT ;  /* 0x00005f0013138a10 */ /* 0x000fc40002ffe4ff */
[----:B------:R-:W-:Y:S01]  /*0910*/  @!P3 SHF.L.U64.HI R23, R10, 0x1, R23 ;  /* 0x000000010a17b819 */ /* 0x000fe20000010217 */
[----:B------:R-:W-:Y:S01]  /*0920*/  CS2R R32, SRZ ;  /* 0x0000000000207805 */ /* 0x000fe2000001ff00 */
[----:B------:R-:W-:Y:S01]  /*0930*/  @!P2 IADD3 R20, P6, R24, c[0x0][0x180], RZ ;  /* 0x000060001814aa10 */ /* 0x000fe20007fde0ff */
[----:B------:R-:W-:Y:S01]  /*0940*/  CS2R R36, SRZ ;  /* 0x0000000000247805 */ /* 0x000fe2000001ff00 */
[C---:B0-----:R-:W-:Y:S01]  /*0950*/  @!P3 IADD3 R12, P4, R11.reuse, c[0x0][0x180], RZ ;  /* 0x000060000b0cba10 */ /* 0x041fe20007f9e0ff */
[----:B------:R0:W5:Y:S01]  /*0960*/  @!P0 LDG.E R35, [R16.64] ;  /* 0x0000000e10238981 */ /* 0x000162000c1e1900 */
[----:B-1----:R-:W-:Y:S02]  /*0970*/  @!P3 IADD3 R14, P5, R11, c[0x0][0x178], RZ ;  /* 0x00005e000b0eba10 */ /* 0x002fe40007fbe0ff */
[----:B------:R-:W-:Y:S01]  /*0980*/  @!P2 IADD3.X R21, R3, c[0x0][0x184], RZ, P6, !PT ;  /* 0x000061000315aa10 */ /* 0x000fe200037fe4ff */
[----:B------:R1:W5:Y:S01]  /*0990*/  @!P0 LDG.E R38, [R18.64] ;  /* 0x0000000e12268981 */ /* 0x000362000c1e1900 */
[----:B------:R-:W-:-:S02]  /*09a0*/  @!P3 IADD3.X R13, R23, c[0x0][0x184], RZ, P4, !PT ;  /* 0x00006100170dba10 */ /* 0x000fc400027fe4ff */
[----:B------:R-:W-:Y:S01]  /*09b0*/  @!P3 IADD3.X R15, R23, c[0x0][0x17c], RZ, P5, !PT ;  /* 0x00005f00170fba10 */ /* 0x000fe20002ffe4ff */
[----:B------:R1:W5:Y:S04]  /*09c0*/  @!P2 LDG.E R32, [R20.64] ;  /* 0x0000000e1420a981 */ /* 0x000368000c1e1900 */
[----:B------:R1:W5:Y:S04]  /*09d0*/  @!P3 LDG.E R33, [R12.64] ;  /* 0x0000000e0c21b981 */ /* 0x000368000c1e1900 */
[----:B------:R1:W5:Y:S01]  /*09e0*/  @!P3 LDG.E R36, [R14.64] ;  /* 0x0000000e0e24b981 */ /* 0x000362000c1e1900 */
[----:B------:R-:W-:-:S04]  /*09f0*/  @!P2 IADD3 R10, P0, R24, c[0x0][0x178], RZ ;  /* 0x00005e00180aaa10 */ /* 0x000fc80007f1e0ff */
[----:B------:R-:W-:Y:S01]  /*0a00*/  @!P2 IADD3.X R11, R3, c[0x0][0x17c], RZ, P0, !PT ;  /* 0x00005f00030baa10 */ /* 0x000fe200007fe4ff */
[----:B------:R-:W-:Y:S01]  /*0a10*/  UMOV UR8, 0x3f800000 ;  /* 0x3f80000000087882 */ /* 0x000fe20000000000 */
[----:B------:R-:W-:Y:S03]  /*0a20*/  BSSY B0, `(.L_x_2) ;  /* 0x0000019000007945 */ /* 0x000fe60003800000 */
[----:B------:R3:W5:Y:S01]  /*0a30*/  @!P2 LDG.E R37, [R10.64] ;  /* 0x0000000e0a25a981 */ /* 0x000762000c1e1900 */
[----:B--2---:R-:W0:Y:S02]  /*0a40*/  R2UR UR17, R8 ;  /* 0x00000000081173c2 */ /* 0x004e2400000e0000 */
[----:B0-----:R-:W-:-:S05]  /*0a50*/  MOV R16, UR17 ;  /* 0x0000001100107c02 */ /* 0x001fca0008000f00 */
[----:B------:R-:W-:-:S05]  /*0a60*/  FFMA.FTZ R9, -R16, UR17, R9 ;  /* 0x0000001110097c23 */ /* 0x000fca0008010109 */
[----:B------:R-:W-:-:S13]  /*0a70*/  FSETP.GTU.FTZ.AND P0, PT, R9, RZ, PT ;  /* 0x000000ff0900720b */ /* 0x000fda0003f1c000 */
[----:B------:R-:W-:Y:S01]  /*0a80*/  VOTEU.ANY UP0, P0 ;  /* 0x00000000003f7886 */ /* 0x000fe20000000100 */
[----:B------:R-:W-:-:S13]  /*0a90*/  PLOP3.LUT P0, PT, PT, PT, UP0, 0x80, 0x0 ;  /* 0x000000000000781c */ /* 0x000fda0003f0f008 */
[----:B------:R-:W-:-:S06]  /*0aa0*/  @P0 FADD.FTZ R3, R9, c[0x0][0x1a0] ;  /* 0x0000680009030621 */ /* 0x000fcc0000010000 */
[----:B------:R-:W0:Y:S02]  /*0ab0*/  @P0 MUFU.RSQ R3, R3 ;  /* 0x0000000300030308 */ /* 0x000e240000001400 */
[----:B0-----:R-:W0:Y:S01]  /*0ac0*/  @P0 R2UR UR4, R3 ;  /* 0x00000000030403c2 */ /* 0x001e2200000e0000 */
[----:B------:R-:W-:Y:S01]  /*0ad0*/  ISETP.GT.U32.AND P0, PT, R0, 0x17f, PT ;  /* 0x0000017f0000780c */ /* 0x000fe20003f04070 */
[----:B------:R-:W-:Y:S01]  /*0ae0*/  CS2R R8, SRZ ;  /* 0x0000000000087805 */ /* 0x000fe2000001ff00 */
[----:B---3--:R-:W-:Y:S01]  /*0af0*/  CS2R R10, SRZ ;  /* 0x00000000000a7805 */ /* 0x008fe2000001ff00 */
[----:B0-----:R-:W-:-:S10]  /*0b00*/  @UP0 UMOV UR8, UR4 ;  /* 0x0000000400080c82 */ /* 0x001fd40008000000 */
[----:B------:R-:W-:Y:S05]  /*0b10*/  @P0 BRA `(.L_x_3) ;  /* 0x0000009000000947 */ /* 0x000fea0003800000 */
[----:B-1----:R-:W-:Y:S01]  /*0b20*/  ISETP.NE.AND P0, PT, RZ, UR16, PT ;  /* 0x00000010ff007c0c */ /* 0x002fe2000bf05270 */
[----:B------:R-:W-:Y:S01]  /*0b30*/  HFMA2.MMA R8, -RZ, RZ, 0, 2.384185791015625e-07 ;  /* 0x00000004ff087435 */ /* 0x000fe200000001ff */
[----:B------:R-:W-:-:S04]  /*0b40*/  IADD3 R3, R41, R22, RZ ;  /* 0x0000001629037210 */ /* 0x000fc80007ffe0ff */
[----:B------:R-:W-:-:S05]  /*0b50*/  SHF.R.S32.HI R14, RZ, 0x1f, R3 ;  /* 0x0000001fff0e7819 */ /* 0x000fca0000011403 */
[C---:B------:R-:W-:Y:S02]  /*0b60*/  IMAD.WIDE R8, R3.reuse, R8, c[0x0][0x188] ;  /* 0x0000620003087625 */ /* 0x040fe400078e0208 */
[----:B------:R-:W-:-:S04]  /*0b70*/  @P0 LEA R12, P2, R3, c[0x0][0x190], 0x2 ;  /* 0x00006400030c0a11 */ /* 0x000fc800078410ff */
[----:B------:R-:W-:Y:S01]  /*0b80*/  @P0 LEA.HI.X R13, R3, c[0x0][0x194], R14, 0x2, P2 ;  /* 0x00006500030d0a11 */ /* 0x000fe200010f140e */
[----:B------:R-:W5:Y:S04]  /*0b90*/  LDG.E.64 R8, [R8.64] ;  /* 0x0000000e08087981 */ /* 0x000f68000c1e1b00 */
[----:B------:R0:W5:Y:S04]  /*0ba0*/  @P0 LDG.E.64 R10, [R12.64] ;  /* 0x0000000e0c0a0981 */ /* 0x000168000c1e1b00 */
.L_x_3:
[----:B-1----:R-:W-:Y:S05]  /*0bb0*/  BSYNC B0 ;  /* 0x0000000000007941 */ /* 0x002fea0003800000 */
.L_x_2:
[----:B------:R-:W-:Y:S02]  /*0bc0*/  ISETP.NE.AND P3, PT, RZ, UR16, PT ;  /* 0x00000010ff007c0c */ /* 0x000fe4000bf65270 */
[--C-:B-----5:R-:W-:Y:S02]  /*0bd0*/  PRMT R3, RZ, 0x5410, R34.reuse ;  /* 0x00005410ff037816 */ /* 0x120fe40000000022 */
[----:B0-----:R-:W-:Y:S02]  /*0be0*/  PRMT R12, RZ, 0x7610, R34 ;  /* 0x00007610ff0c7816 */ /* 0x001fe40000000022 */
[----:B------:R-:W-:Y:S01]  /*0bf0*/  PRMT R19, RZ, 0x5410, R35 ;  /* 0x00005410ff137816 */ /* 0x000fe20000000023 */
[----:B------:R-:W-:Y:S01]  /*0c00*/  FADD.FTZ R3, R3, -UR17 ;  /* 0x8000001103037e21 */ /* 0x000fe20008010000 */
[--C-:B------:R-:W-:Y:S01]  /*0c10*/  PRMT R17, RZ, 0x5410, R39.reuse ;  /* 0x00005410ff117816 */ /* 0x100fe20000000027 */
[----:B------:R-:W-:Y:S01]  /*0c20*/  FADD.FTZ R12, R12, -UR17 ;  /* 0x800000110c0c7e21 */ /* 0x000fe20008010000 */
[----:B------:R-:W-:Y:S01]  /*0c30*/  PRMT R16, RZ, 0x7610, R39 ;  /* 0x00007610ff107816 */ /* 0x000fe20000000027 */
[----:B------:R-:W-:Y:S01]  /*0c40*/  FADD.FTZ R19, R19, -UR17 ;  /* 0x8000001113137e21 */ /* 0x000fe20008010000 */
[----:B------:R-:W-:Y:S01]  /*0c50*/  PRMT R13, RZ, 0x7610, R35 ;  /* 0x00007610ff0d7816 */ /* 0x000fe20000000023 */
[----:B------:R-:W-:Y:S01]  /*0c60*/  FMUL.FTZ R3, R3, UR8 ;  /* 0x0000000803037c20 */ /* 0x000fe20008410000 */
[--C-:B------:R-:W-:Y:S01]  /*0c70*/  PRMT R15, RZ, 0x5410, R38.reuse ;  /* 0x00005410ff0f7816 */ /* 0x100fe20000000026 */
[----:B------:R-:W-:Y:S01]  /*0c80*/  FMUL.FTZ R12, R12, UR8 ;  /* 0x000000080c0c7c20 */ /* 0x000fe20008410000 */
[----:B------:R-:W-:Y:S01]  /*0c90*/  PRMT R14, RZ, 0x7610, R38 ;  /* 0x00007610ff0e7816 */ /* 0x000fe20000000026 */
[----:B------:R-:W-:Y:S05]  /*0ca0*/  @!P3 BRA `(.L_x_4) ;  /* 0x000001200000b947 */ /* 0x000fea0003800000 */
[----:B------:R-:W-:Y:S02]  /*0cb0*/  FFMA.FTZ R20, R3, R8, R10 ;  /* 0x0000000803147223 */ /* 0x000fe4000001000a */
[----:B------:R-:W-:-:S02]  /*0cc0*/  FFMA.FTZ R18, R12, R9, R11 ;  /* 0x000000090c127223 */ /* 0x000fc4000001000b */
[----:B------:R-:W-:Y:S02]  /*0cd0*/  FMUL.FTZ R21, R20, -1.4426950216293334961 ;  /* 0xbfb8aa3b14157820 */ /* 0x000fe40000410000 */
[----:B------:R-:W-:-:S04]  /*0ce0*/  FMUL.FTZ R23, R18, -1.4426950216293334961 ;  /* 0xbfb8aa3b12177820 */ /* 0x000fc80000410000 */
[----:B------:R-:W0:Y:S08]  /*0cf0*/  MUFU.EX2 R21, R21 ;  /* 0x0000001500157308 */ /* 0x000e300000000800 */
[----:B------:R-:W1:Y:S01]  /*0d00*/  MUFU.EX2 R23, R23 ;  /* 0x0000001700177308 */ /* 0x000e620000000800 */
[----:B0-----:R-:W-:-:S07]  /*0d10*/  FADD.FTZ R22, R21, 1 ;  /* 0x3f80000015167421 */ /* 0x001fce0000010000 */
[----:B------:R-:W0:Y:S01]  /*0d20*/  MUFU.RCP R22, R22 ;  /* 0x0000001600167308 */ /* 0x000e220000001000 */
[----:B-1----:R-:W-:-:S07]  /*0d30*/  FADD.FTZ R24, R23, 1 ;  /* 0x3f80000017187421 */ /* 0x002fce0000010000 */
[----:B------:R-:W1:Y:S01]  /*0d40*/  MUFU.RCP R25, R24 ;  /* 0x0000001800197308 */ /* 0x000e620000001000 */
[----:B0-----:R-:W-:Y:S02]  /*0d50*/  FADD.FTZ R27, -R22, 1 ;  /* 0x3f800000161b7421 */ /* 0x001fe40000010100 */
[----:B------:R-:W-:Y:S02]  /*0d60*/  FMUL.FTZ R17, R17, R22 ;  /* 0x0000001611117220 */ /* 0x000fe40000410000 */
[----:B------:R-:W-:Y:S02]  /*0d70*/  FFMA.FTZ R20, R20, R27, 1 ;  /* 0x3f80000014147423 */ /* 0x000fe4000001001b */
[----:B-1----:R-:W-:Y:S02]  /*0d80*/  FADD.FTZ R29, -R25, 1 ;  /* 0x3f800000191d7421 */ /* 0x002fe40000010100 */
[----:B------:R-:W-:Y:S02]  /*0d90*/  FMUL.FTZ R16, R16, R25 ;  /* 0x0000001910107220 */ /* 0x000fe40000410000 */
[----:B------:R-:W-:-:S02]  /*0da0*/  FFMA.FTZ R29, R18, R29, 1 ;  /* 0x3f800000121d7423 */ /* 0x000fc4000001001d */
[----:B------:R-:W-:Y:S02]  /*0db0*/  FMUL.FTZ R17, R17, R20 ;  /* 0x0000001411117220 */ /* 0x000fe40000410000 */
[----:B------:R-:W-:Y:S02]  /*0dc0*/  FMUL.FTZ R16, R16, R29 ;  /* 0x0000001d10107220 */ /* 0x000fe40000410000 */
.L_x_4:
[----:B------:R-:W-:Y:S02]  /*0dd0*/  FMUL.FTZ R22, R17, R8 ;  /* 0x0000000811167220 */ /* 0x000fe40000410000 */
[----:B------:R-:W-:Y:S02]  /*0de0*/  FADD.FTZ R18, R13, -UR17 ;  /* 0x800000110d127e21 */ /* 0x000fe40008010000 */
[----:B------:R-:W-:Y:S02]  /*0df0*/  FFMA.FTZ R20, R3, R22, RZ ;  /* 0x0000001603147223 */ /* 0x000fe400000100ff */
[----:B------:R-:W-:Y:S02]  /*0e00*/  FMUL.FTZ R19, R19, UR8 ;  /* 0x0000000813137c20 */ /* 0x000fe40008410000 */
[----:B------:R-:W-:-:S02]  /*0e10*/  FMUL.FTZ R13, R16, R9 ;  /* 0x00000009100d7220 */ /* 0x000fc40000410000 */
[----:B------:R-:W-:Y:S02]  /*0e20*/  FADD.FTZ R22, RZ, R22 ;  /* 0x00000016ff167221 */ /* 0x000fe40000010000 */
[----:B------:R-:W-:Y:S01]  /*0e30*/  FMUL.FTZ R18, R18, UR8 ;  /* 0x0000000812127c20 */ /* 0x000fe20008410000 */
[----:B------:R-:W-:Y:S05]  /*0e40*/  @!P3 BRA `(.L_x_5) ;  /* 0x000001200000b947 */ /* 0x000fea0003800000 */
[----:B------:R-:W-:Y:S02]  /*0e50*/  FFMA.FTZ R23, R19, R8, R10 ;  /* 0x0000000813177223 */ /* 0x000fe4000001000a */
[----:B------:R-:W-:Y:S02]  /*0e60*/  FFMA.FTZ R21, R18, R9, R11 ;  /* 0x0000000912157223 */ /* 0x000fe4000001000b */
        /* <DEDUP_REMOVED lines=8> */
[----:B0-----:R-:W-:Y:S02]  /*0ef0*/  FMUL.FTZ R15, R15, R26 ;  /* 0x0000001a0f0f7220 */ /* 0x001fe40000410000 */
[----:B------:R-:W-:-:S04]  /*0f00*/  FADD.FTZ R26, -R26, 1 ;  /* 0x3f8000001a1a7421 */ /* 0x000fc80000010100 */
[----:B------:R-:W-:Y:S02]  /*0f10*/  FFMA.FTZ R26, R23, R26, 1 ;  /* 0x3f800000171a7423 */ /* 0x000fe4000001001a */
[----:B-1----:R-:W-:Y:S02]  /*0f20*/  FADD.FTZ R30, -R29, 1 ;  /* 0x3f8000001d1e7421 */ /* 0x002fe40000010100 */
[----:B------:R-:W-:Y:S02]  /*0f30*/  FMUL.FTZ R14, R14, R29 ;  /* 0x0000001d0e0e7220 */ /* 0x000fe40000410000 */
[----:B------:R-:W-:Y:S02]  /*0f40*/  FFMA.FTZ R21, R21, R30, 1 ;  /* 0x3f80000015157423 */ /* 0x000fe4000001001e */
[----:B------:R-:W-:Y:S02]  /*0f50*/  FMUL.FTZ R15, R15, R26 ;  /* 0x0000001a0f0f7220 */ /* 0x000fe40000410000 */
[----:B------:R-:W-:-:S02]  /*0f60*/  FMUL.FTZ R14, R14, R21 ;  /* 0x000000150e0e7220 */ /* 0x000fc40000410000 */
.L_x_5:
[----:B------:R-:W-:Y:S02]  /*0f70*/  FFMA.FTZ R21, R12, R13, R20 ;  /* 0x0000000d0c157223 */ /* 0x000fe40000010014 */
[----:B------:R-:W-:-:S02]  /*0f80*/  FMUL.FTZ R20, R15, R8 ;  /* 0x000000080f147220 */ /* 0x000fc40000410000 */
[----:B------:R-:W-:Y:S01]  /*0f90*/  FADD.FTZ R23, R13, R22 ;  /* 0x000000160d177221 */ /* 0x000fe20000010000 */
[----:B------:R-:W-:Y:S01]  /*0fa0*/  PRMT R22, RZ, 0x5410, R37 ;  /* 0x00005410ff167816 */ /* 0x000fe20000000025 */
[----:B------:R-:W-:Y:S01]  /*0fb0*/  FFMA.FTZ R13, R19, R20, R21 ;  /* 0x00000014130d7223 */ /* 0x000fe20000010015 */
[----:B------:R-:W-:Y:S01]  /*0fc0*/  PRMT R21, RZ, 0x7610, R32 ;  /* 0x00007610ff157816 */ /* 0x000fe20000000020 */
[----:B------:R-:W-:Y:S01]  /*0fd0*/  FADD.FTZ R23, R23, R20 ;  /* 0x0000001417177221 */ /* 0x000fe20000010000 */
[----:B------:R-:W-:-:S03]  /*0fe0*/  PRMT R20, RZ, 0x5410, R32 ;  /* 0x00005410ff147816 */ /* 0x000fc60000000020 */
[----:B------:R-:W-:Y:S02]  /*0ff0*/  FADD.FTZ R28, R21, -UR17 ;  /* 0x80000011151c7e21 */ /* 0x000fe40008010000 */
[----:B------:R-:W-:Y:S01]  /*1000*/  FADD.FTZ R24, R20, -UR17 ;  /* 0x8000001114187e21 */ /* 0x000fe20008010000 */
[----:B------:R-:W-:Y:S01]  /*1010*/  PRMT R20, RZ, 0x7610, R37 ;  /* 0x00007610ff147816 */ /* 0x000fe20000000025 */
[----:B------:R-:W-:Y:S02]  /*1020*/  FMUL.FTZ R28, R28, UR8 ;  /* 0x000000081c1c7c20 */ /* 0x000fe40008410000 */
[----:B------:R-:W-:Y:S02]  /*1030*/  FMUL.FTZ R21, R24, UR8 ;  /* 0x0000000818157c20 */ /* 0x000fe40008410000 */
[----:B------:R-:W-:Y:S01]  /*1040*/  FMUL.FTZ R24, R14, R9 ;  /* 0x000000090e187220 */ /* 0x000fe20000410000 */
        /* <DEDUP_REMOVED lines=19> */
.L_x_6:
[----:B------:R-:W-:Y:S02]  /*1180*/  FFMA.FTZ R13, R18, R24, R13 ;  /* 0x00000018120d7223 */ /* 0x000fe4000001000d */
[----:B------:R-:W-:Y:S01]  /*1190*/  FADD.FTZ R23, R24, R23 ;  /* 0x0000001718177221 */ /* 0x000fe20000010000 */
[----:B------:R-:W-:Y:S01]  /*11a0*/  PRMT R24, RZ, 0x5410, R33 ;  /* 0x00005410ff187816 */ /* 0x000fe20000000021 */
[----:B------:R-:W-:-:S04]  /*11b0*/  FMUL.FTZ R26, R22, R8 ;  /* 0x00000008161a7220 */ /* 0x000fc80000410000 */
[----:B------:R-:W-:Y:S01]  /*11c0*/  FADD.FTZ R25, R24, -UR17 ;  /* 0x8000001118197e21 */ /* 0x000fe20008010000 */
[----:B------:R-:W-:Y:S01]  /*11d0*/  PRMT R24, RZ, 0x7610, R33 ;  /* 0x00007610ff187816 */ /* 0x000fe20000000021 */
[----:B------:R-:W-:Y:S02]  /*11e0*/  FFMA.FTZ R13, R21, R26, R13 ;  /* 0x0000001a150d7223 */ /* 0x000fe4000001000d */
[----:B------:R-:W-:Y:S02]  /*11f0*/  FADD.FTZ R26, R23, R26 ;  /* 0x0000001a171a7221 */ /* 0x000fe40000010000 */
[----:B------:R-:W-:Y:S02]  /*1200*/  FMUL.FTZ R23, R20, R9 ;  /* 0x0000000914177220 */ /* 0x000fe40000410000 */
[----:B------:R-:W-:Y:S02]  /*1210*/  FADD.FTZ R30, R24, -UR17 ;  /* 0x80000011181e7e21 */ /* 0x000fe40008010000 */
[----:B------:R-:W-:-:S02]  /*1220*/  FFMA.FTZ R24, R28, R23, R13 ;  /* 0x000000171c187223 */ /* 0x000fc4000001000d */
[----:B------:R-:W-:Y:S01]  /*1230*/  FADD.FTZ R13, R23, R26 ;  /* 0x0000001a170d7221 */ /* 0x000fe20000010000 */
[--C-:B------:R-:W-:Y:S01]  /*1240*/  PRMT R23, RZ, 0x5410, R36.reuse ;  /* 0x00005410ff177816 */ /* 0x100fe20000000024 */
[----:B------:R-:W-:Y:S01]  /*1250*/  FMUL.FTZ R25, R25, UR8 ;  /* 0x0000000819197c20 */ /* 0x000fe20008410000 */
[----:B------:R-:W-:Y:S01]  /*1260*/  PRMT R26, RZ, 0x7610, R36 ;  /* 0x00007610ff1a7816 */ /* 0x000fe20000000024 */
[----:B------:R-:W-:Y:S01]  /*1270*/  FMUL.FTZ R30, R30, UR8 ;  /* 0x000000081e1e7c20 */ /* 0x000fe20008410000 */
[----:B------:R-:W-:Y:S05]  /*1280*/  @!P3 BRA `(.L_x_7) ;  /* 0x000001200000b947 */ /* 0x000fea0003800000 */
[----:B------:R-:W-:-:S04]  /*1290*/  FFMA.FTZ R27, R25, R8, R10 ;  /* 0x00000008191b7223 */ /* 0x000fc8000001000a */
[----:B------:R-:W-:-:S06]  /*12a0*/  FMUL.FTZ R29, R27, -1.4426950216293334961 ;  /* 0xbfb8aa3b1b1d7820 */ /* 0x000fcc0000410000 */
[----:B------:R-:W0:Y:S02]  /*12b0*/  MUFU.EX2 R29, R29 ;  /* 0x0000001d001d7308 */ /* 0x000e240000000800 */
[----:B0-----:R-:W-:-:S06]  /*12c0*/  FADD.FTZ R31, R29, 1 ;  /* 0x3f8000001d1f7421 */ /* 0x001fcc0000010000 */
[----:B------:R-:W0:Y:S02]  /*12d0*/  MUFU.RCP R31, R31 ;  /* 0x0000001f001f7308 */ /* 0x000e240000001000 */
[----:B0-----:R-:W-:Y:S02]  /*12e0*/  FADD.FTZ R53, -R31, 1 ;  /* 0x3f8000001f357421 */ /* 0x001fe40000010100 */
[----:B------:R-:W-:Y:S02]  /*12f0*/  FMUL.FTZ R23, R23, R31 ;  /* 0x0000001f17177220 */ /* 0x000fe40000410000 */
[----:B------:R-:W-:Y:S02]  /*1300*/  FFMA.FTZ R53, R27, R53, 1 ;  /* 0x3f8000001b357423 */ /* 0x000fe40000010035 */
[----:B------:R-:W-:Y:S02]  /*1310*/  FFMA.FTZ R27, R30, R9, R11 ;  /* 0x000000091e1b7223 */ /* 0x000fe4000001000b */
[----:B------:R-:W-:-:S02]  /*1320*/  FMUL.FTZ R23, R23, R53 ;  /* 0x0000003517177220 */ /* 0x000fc40000410000 */
[----:B------:R-:W-:-:S06]  /*1330*/  FMUL.FTZ R53, R27, -1.4426950216293334961 ;  /* 0xbfb8aa3b1b357820 */ /* 0x000fcc0000410000 */
[----:B------:R-:W0:Y:S02]  /*1340*/  MUFU.EX2 R53, R53 ;  /* 0x0000003500357308 */ /* 0x000e240000000800 */
[----:B0-----:R-:W-:-:S06]  /*1350*/  FADD.FTZ R53, R53, 1 ;  /* 0x3f80000035357421 */ /* 0x001fcc0000010000 */
[----:B------:R-:W0:Y:S02]  /*1360*/  MUFU.RCP R29, R53 ;  /* 0x00000035001d7308 */ /* 0x000e240000001000 */
[----:B0-----:R-:W-:Y:S02]  /*1370*/  FMUL.FTZ R26, R26, R29 ;  /* 0x0000001d1a1a7220 */ /* 0x001fe40000410000 */
[----:B------:R-:W-:-:S04]  /*1380*/  FADD.FTZ R29, -R29, 1 ;  /* 0x3f8000001d1d7421 */ /* 0x000fc80000010100 */
[----:B------:R-:W-:-:S04]  /*1390*/  FFMA.FTZ R29, R27, R29, 1 ;  /* 0x3f8000001b1d7423 */ /* 0x000fc8000001001d */
[----:B------:R-:W-:Y:S02]  /*13a0*/  FMUL.FTZ R26, R26, R29 ;  /* 0x0000001d1a1a7220 */ /* 0x000fe40000410000 */
.L_x_7:
[----:B------:R-:W-:Y:S01]  /*13b0*/  FMUL.FTZ R27, R23, R8 ;  /* 0x00000008171b7220 */ /* 0x000fe20000410000 */
[----:B------:R-:W-:Y:S01]  /*13c0*/  ISETP.GT.AND P0, PT, R52, 0x1e, PT ;  /* 0x0000001e3400780c */ /* 0x000fe20003f04270 */
[----:B------:R-:W-:Y:S01]  /*13d0*/  FFMA.FTZ R3, R3, R17, RZ ;  /* 0x0000001103037223 */ /* 0x000fe200000100ff */
[----:B------:R-:W-:Y:S01]  /*13e0*/  ISETP.NE.AND P2, PT, R0, RZ, PT ;  /* 0x000000ff0000720c */ /* 0x000fe20003f45270 */
[----:B------:R-:W-:Y:S01]  /*13f0*/  FFMA.FTZ R29, R25, R27, R24 ;  /* 0x0000001b191d7223 */ /* 0x000fe20000010018 */
[----:B------:R-:W-:Y:S01]  /*1400*/  ULDC UR5, c[0x0][0xc] ;  /* 0x0000030000057ab9 */ /* 0x000fe20000000800 */
[----:B------:R-:W-:Y:S01]  /*1410*/  FADD.FTZ R27, R13, R27 ;  /* 0x0000001b0d1b7221 */ /* 0x000fe20000010000 */
[----:B------:R-:W-:Y:S01]  /*1420*/  BSSY B0, `(.L_x_8) ;  /* 0x000004f000007945 */ /* 0x000fe20003800000 */
[----:B------:R-:W-:Y:S01]  /*1430*/  FMUL.FTZ R13, R26, R9 ;  /* 0x000000091a0d7220 */ /* 0x000fe20000410000 */
[----:B------:R-:W-:Y:S01]  /*1440*/  ISETP.GT.U32.AND P4, PT, R0, 0x17, PT ;  /* 0x000000170000780c */ /* 0x000fe20003f84070 */
[----:B------:R-:W-:-:S02]  /*1450*/  FADD.FTZ R17, RZ, R17 ;  /* 0x00000011ff117221 */ /* 0x000fc40000010000 */
[----:B------:R-:W-:Y:S02]  /*1460*/  FFMA.FTZ R24, R30, R13, R29 ;  /* 0x0000000d1e187223 */ /* 0x000fe4000001001d */
[----:B------:R-:W-:Y:S02]  /*1470*/  FADD.FTZ R13, R13, R27 ;  /* 0x0000001b0d0d7221 */ /* 0x000fe40000010000 */
[----:B------:R-:W-:Y:S01]  /*1480*/  FFMA.FTZ R19, R19, R15, R3 ;  /* 0x0000000f13137223 */ /* 0x000fe20000010003 */
[----:B------:R-:W0:Y:S01]  /*1490*/  SHFL.DOWN PT, R27, R24, 0x1, 0x1f ;  /* 0x08201f00181b7f89 */ /* 0x000e2200000e0000 */
[----:B------:R-:W-:Y:S02]  /*14a0*/  FADD.FTZ R15, R17, R15 ;  /* 0x0000000f110f7221 */ /* 0x000fe40000010000 */
[----:B------:R-:W-:Y:S01]  /*14b0*/  FFMA.FTZ R17, R12, R16, RZ ;  /* 0x000000100c117223 */ /* 0x000fe200000100ff */
[----:B------:R-:W1:Y:S01]  /*14c0*/  SHFL.DOWN PT, R29, R13, 0x1, 0x1f ;  /* 0x08201f000d1d7f89 */ /* 0x000e6200000e0000 */
[----:B------:R-:W-:-:S02]  /*14d0*/  FADD.FTZ R3, RZ, R16 ;  /* 0x00000010ff037221 */ /* 0x000fc40000010000 */
[----:B------:R-:W-:Y:S02]  /*14e0*/  FFMA.FTZ R17, R18, R14, R17 ;  /* 0x0000000e12117223 */ /* 0x000fe40000010011 */
[----:B------:R-:W-:Y:S02]  /*14f0*/  FADD.FTZ R3, R3, R14 ;  /* 0x0000000e03037221 */ /* 0x000fe40000010000 */
[----:B------:R-:W-:Y:S02]  /*1500*/  FFMA.FTZ R12, R21, R22, R19 ;  /* 0x00000016150c7223 */ /* 0x000fe40000010013 */
[----:B------:R-:W-:Y:S02]  /*1510*/  FADD.FTZ R22, R15, R22 ;  /* 0x000000160f167221 */ /* 0x000fe40000010000 */
[----:B------:R-:W-:Y:S02]  /*1520*/  FFMA.FTZ R17, R28, R20, R17 ;  /* 0x000000141c117223 */ /* 0x000fe40000010011 */
[----:B------:R-:W-:-:S02]  /*1530*/  FADD.FTZ R3, R3, R20 ;  /* 0x0000001403037221 */ /* 0x000fc40000010000 */
[----:B------:R-:W-:Y:S02]  /*1540*/  FFMA.FTZ R20, R25, R23, R12 ;  /* 0x0000001719147223 */ /* 0x000fe4000001000c */
[----:B------:R-:W-:Y:S02]  /*1550*/  FADD.FTZ R22, R22, R23 ;  /* 0x0000001716167221 */ /* 0x000fe40000010000 */
[----:B------:R-:W-:Y:S02]  /*1560*/  FFMA.FTZ R21, R30, R26, R17 ;  /* 0x0000001a1e157223 */ /* 0x000fe40000010011 */
[----:B0-----:R-:W-:Y:S02]  /*1570*/  @!P0 FADD.FTZ R24, R24, R27 ;  /* 0x0000001b18188221 */ /* 0x001fe40000010000 */
[----:B------:R-:W-:Y:S01]  /*1580*/  FADD.FTZ R23, R3, R26 ;  /* 0x0000001a03177221 */ /* 0x000fe20000010000 */
[----:B------:R-:W-:Y:S01]  /*1590*/  SHF.L.U32 R3, R0, 0x4, RZ ;  /* 0x0000000400037819 */ /* 0x000fe200000006ff */
[----:B-1----:R-:W-:Y:S01]  /*15a0*/  @!P0 FADD.FTZ R13, R13, R29 ;  /* 0x0000001d0d0d8221 */ /* 0x002fe20000010000 */
[----:B------:R-:W0:Y:S01]  /*15b0*/  SHFL.DOWN PT, R27, R24, 0x2, 0x1f ;  /* 0x08401f00181b7f89 */ /* 0x000e2200000e0000 */
[----:B------:R-:W-:-:S03]  /*15c0*/  ISETP.GT.AND P0, PT, R52, 0x1d, PT ;  /* 0x0000001d3400780c */ /* 0x000fc60003f04270 */
[----:B------:R-:W1:Y:S04]  /*15d0*/  SHFL.DOWN PT, R29, R13, 0x2, 0x1f ;  /* 0x08401f000d1d7f89 */ /* 0x000e6800000e0000 */
[----:B------:R-:W-:Y:S06]  /*15e0*/  STS.128 [R0.X16+0x80], R20 ;  /* 0x0000801400007388 */ /* 0x000fec000000cc00 */
[----:B0-----:R-:W-:-:S02]  /*15f0*/  @!P0 FADD.FTZ R24, R24, R27 ;  /* 0x0000001b18188221 */ /* 0x001fc40000010000 */
[----:B-1----:R-:W-:-:S03]  /*1600*/  @!P0 FADD.FTZ R13, R13, R29 ;  /* 0x0000001d0d0d8221 */ /* 0x002fc60000010000 */
[----:B------:R-:W0:Y:S01]  /*1610*/  SHFL.DOWN PT, R27, R24, 0x4, 0x1f ;  /* 0x08801f00181b7f89 */ /* 0x000e2200000e0000 */
[----:B------:R-:W-:-:S03]  /*1620*/  ISETP.GT.AND P0, PT, R52, 0x1b, PT ;  /* 0x0000001b3400780c */ /* 0x000fc60003f04270 */
[----:B------:R-:W1:Y:S10]  /*1630*/  SHFL.DOWN PT, R29, R13, 0x4, 0x1f ;  /* 0x08801f000d1d7f89 */ /* 0x000e7400000e0000 */
        /* <DEDUP_REMOVED lines=11> */
[----:B-1----:R-:W-:Y:S01]  /*16f0*/  @!P0 FADD.FTZ R13, R13, R29 ;  /* 0x0000001d0d0d8221 */ /* 0x002fe20000010000 */
[----:B------:R-:W-:Y:S02]  /*1700*/  ISETP.NE.AND P0, PT, R52, RZ, PT ;  /* 0x000000ff3400720c */ /* 0x000fe40003f05270 */
[----:B------:R-:W-:-:S11]  /*1710*/  MOV R12, R24 ;  /* 0x00000018000c7202 */ /* 0x000fd60000000f00 */
[----:B------:R0:W-:Y:S04]  /*1720*/  @!P0 STS.64 [R50.X8+0x10], R12 ;  /* 0x0000100c32008388 */ /* 0x0001e80000008a00 */
[----:B------:R-:W-:Y:S06]  /*1730*/  BAR.SYNC.DEFER_BLOCKING 0x0 ;  /* 0x0000000000007b1d */ /* 0x000fec0000010000 */
[----:B------:R-:W-:Y:S05]  /*1740*/  @P2 BRA `(.L_x_9) ;  /* 0x000001c000002947 */ /* 0x000fea0003800000 */
[----:B------:R-:W1:Y:S04]  /*1750*/  LDS.64 R14, [0x18] ;  /* 0x00001800ff0e7984 */ /* 0x000e680000000a00 */
[----:B------:R-:W2:Y:S04]  /*1760*/  LDS.128 R24, [0x20] ;  /* 0x00002000ff187984 */ /* 0x000ea80000000c00 */
[----:B------:R-:W3:Y:S01]  /*1770*/  LDS.128 R16, [0x30] ;  /* 0x00003000ff107984 */ /* 0x000ee20000000c00 */
[----:B-1----:R-:W-:-:S02]  /*1780*/  FADD.FTZ R29, R12, R14 ;  /* 0x0000000e0c1d7221 */ /* 0x002fc40000010000 */
[----:B0-----:R-:W-:Y:S02]  /*1790*/  FADD.FTZ R12, R13, R15 ;  /* 0x0000000f0d0c7221 */ /* 0x001fe40000010000 */
[----:B--2---:R-:W-:Y:S02]  /*17a0*/  FADD.FTZ R29, R29, R24 ;  /* 0x000000181d1d7221 */ /* 0x004fe40000010000 */
[----:B------:R-:W-:Y:S02]  /*17b0*/  FADD.FTZ R24, R12, R25 ;  /* 0x000000190c187221 */ /* 0x000fe40000010000 */
[----:B------:R-:W0:Y:S01]  /*17c0*/  LDS.128 R12, [0x40] ;  /* 0x00004000ff0c7984 */ /* 0x000e220000000c00 */
[----:B------:R-:W-:Y:S02]  /*17d0*/  FADD.FTZ R29, R29, R26 ;  /* 0x0000001a1d1d7221 */ /* 0x000fe40000010000 */
[----:B------:R-:W-:Y:S02]  /*17e0*/  FADD.FTZ R28, R24, R27 ;  /* 0x0000001b181c7221 */ /* 0x000fe40000010000 */
[----:B------:R-:W1:Y:S01]  /*17f0*/  LDS.128 R24, [0x50] ;  /* 0x00005000ff187984 */ /* 0x000e620000000c00 */
[----:B---3--:R-:W-:-:S02]  /*1800*/  FADD.FTZ R29, R29, R16 ;  /* 0x000000101d1d7221 */ /* 0x008fc40000010000 */
[----:B------:R-:W-:Y:S02]  /*1810*/  FADD.FTZ R16, R28, R17 ;  /* 0x000000111c107221 */ /* 0x000fe40000010000 */
[----:B------:R-:W-:Y:S02]  /*1820*/  FADD.FTZ R17, R29, R18 ;  /* 0x000000121d117221 */ /* 0x000fe40000010000 */
[----:B------:R-:W2:Y:S01]  /*1830*/  LDS.128 R28, [0x60] ;  /* 0x00006000ff1c7984 */ /* 0x000ea20000000c00 */
[----:B------:R-:W-:Y:S02]  /*1840*/  FADD.FTZ R16, R16, R19 ;  /* 0x0000001310107221 */ /* 0x000fe40000010000 */
[----:B0-----:R-:W-:Y:S02]  /*1850*/  FADD.FTZ R17, R17, R12 ;  /* 0x0000000c11117221 */ /* 0x001fe40000010000 */
[----:B------:R-:W-:Y:S02]  /*1860*/  FADD.FTZ R16, R16, R13 ;  /* 0x0000000d10107221 */ /* 0x000fe40000010000 */
[----:B------:R-:W-:-:S02]  /*1870*/  FADD.FTZ R17, R17, R14 ;  /* 0x0000000e11117221 */ /* 0x000fc40000010000 */
[----:B------:R-:W-:Y:S02]  /*1880*/  FADD.FTZ R16, R16, R15 ;  /* 0x0000000f10107221 */ /* 0x000fe40000010000 */
[----:B-1----:R-:W-:Y:S02]  /*1890*/  FADD.FTZ R17, R17, R24 ;  /* 0x0000001811117221 */ /* 0x002fe40000010000 */
[----:B------:R-:W-:Y:S02]  /*18a0*/  FADD.FTZ R16, R16, R25 ;  /* 0x0000001910107221 */ /* 0x000fe40000010000 */
[----:B------:R-:W-:Y:S02]  /*18b0*/  FADD.FTZ R17, R17, R26 ;  /* 0x0000001a11117221 */ /* 0x000fe40000010000 */
[----:B------:R-:W-:Y:S02]  /*18c0*/  FADD.FTZ R16, R16, R27 ;  /* 0x0000001b10107221 */ /* 0x000fe40000010000 */
[----:B--2---:R-:W-:-:S02]  /*18d0*/  FADD.FTZ R17, R17, R28 ;  /* 0x0000001c11117221 */ /* 0x004fc40000010000 */
[----:B------:R-:W-:Y:S02]  /*18e0*/  FADD.FTZ R16, R16, R29 ;  /* 0x0000001d10107221 */ /* 0x000fe40000010000 */
[----:B------:R-:W-:Y:S02]  /*18f0*/  FADD.FTZ R12, R17, R30 ;  /* 0x0000001e110c7221 */ /* 0x000fe40000010000 */
[----:B------:R-:W-:Y:S02]  /*1900*/  FADD.FTZ R13, R16, R31 ;  /* 0x0000001f100d7221 */ /* 0x000fe40000010000 */
.L_x_9:
[----:B------:R-:W-:Y:S05]  /*1910*/  BSYNC B0 ;  /* 0x0000000000007941 */ /* 0x000fea0003800000 */
.L_x_8:
[----:B------:R-:W-:Y:S06]  /*1920*/  BAR.SYNC.DEFER_BLOCKING 0x0 ;  /* 0x0000000000007b1d */ /* 0x000fec0000010000 */
[----:B------:R-:W-:Y:S01]  /*1930*/  BSSY B0, `(.L_x_10) ;  /* 0x000004d000007945 */ /* 0x000fe20003800000 */
[----:B------:R-:W-:Y:S05]  /*1940*/  @P4 BRA `(.L_x_11) ;  /* 0x000004b000004947 */ /* 0x000fea0003800000 */
[----:B------:R-:W1:Y:S04]  /*1950*/  LDS.128 R24, [R3+0x200] ;  /* 0x0002000003187984 */ /* 0x000e680000000c00 */
[----:B------:R-:W2:Y:S04]  /*1960*/  LDS.128 R16, [R3+0x380] ;  /* 0x0003800003107984 */ /* 0x000ea80000000c00 */
[----:B------:R-:W3:Y:S01]  /*1970*/  LDS.128 R28, [R3+0x500] ;  /* 0x00050000031c7984 */ /* 0x000ee20000000c00 */
[----:B-1----:R-:W-:-:S02]  /*1980*/  FADD.FTZ R15, R20, R24 ;  /* 0x00000018140f7221 */ /* 0x002fc40000010000 */
[----:B------:R-:W-:Y:S02]  /*1990*/  FADD.FTZ R14, R21, R25 ;  /* 0x00000019150e7221 */ /* 0x000fe40000010000 */
[----:B--2---:R-:W-:Y:S02]  /*19a0*/  FADD.FTZ R15, R15, R16 ;  /* 0x000000100f0f7221 */ /* 0x004fe40000010000 */
[----:B------:R-:W-:Y:S02]  /*19b0*/  FADD.FTZ R21, R22, R26 ;  /* 0x0000001a16157221 */ /* 0x000fe40000010000 */
[----:B------:R-:W-:Y:S02]  /*19c0*/  FADD.FTZ R16, R14, R17 ;  /* 0x000000110e107221 */ /* 0x000fe40000010000 */
[----:B------:R-:W-:Y:S02]  /*19d0*/  FADD.FTZ R20, R23, R27 ;  /* 0x0000001b17147221 */ /* 0x000fe40000010000 */
[----:B------:R-:W1:Y:S01]  /*19e0*/  LDS.128 R24, [R3+0x680] ;  /* 0x0006800003187984 */ /* 0x000e620000000c00 */
[----:B------:R-:W-:-:S02]  /*19f0*/  FADD.FTZ R21, R21, R18 ;  /* 0x0000001215157221 */ /* 0x000fc40000010000 */
[----:B---3--:R-:W-:Y:S02]  /*1a00*/  FADD.FTZ R15, R15, R28 ;  /* 0x0000001c0f0f7221 */ /* 0x008fe40000010000 */
[----:B------:R-:W-:Y:S02]  /*1a10*/  FADD.FTZ R14, R20, R19 ;  /* 0x00000013140e7221 */ /* 0x000fe40000010000 */
[----:B------:R-:W-:Y:S02]  /*1a20*/  FADD.FTZ R28, R16, R29 ;  /* 0x0000001d101c7221 */ /* 0x000fe40000010000 */
[----:B------:R-:W2:Y:S01]  /*1a30*/  LDS.128 R16, [R3+0x800] ;  /* 0x0008000003107984 */ /* 0x000ea20000000c00 */
[----:B------:R-:W-:Y:S02]  /*1a40*/  FADD.FTZ R29, R21, R30 ;  /* 0x0000001e151d7221 */ /* 0x000fe40000010000 */
[----:B------:R-:W-:Y:S01]  /*1a50*/  FADD.FTZ R14, R14, R31 ;  /* 0x0000001f0e0e7221 */ /* 0x000fe20000010000 */
[----:B------:R-:W3:Y:S01]  /*1a60*/  LDS.128 R20, [R3+0x980] ;  /* 0x0009800003147984 */ /* 0x000ee20000000c00 */
[----:B-1----:R-:W-:-:S02]  /*1a70*/  FADD.FTZ R15, R15, R24 ;  /* 0x000000180f0f7221 */ /* 0x002fc40000010000 */
[----:B------:R-:W-:Y:S02]  /*1a80*/  FADD.FTZ R28, R28, R25 ;  /* 0x000000191c1c7221 */ /* 0x000fe40000010000 */
[----:B------:R-:W-:Y:S02]  /*1a90*/  FADD.FTZ R29, R29, R26 ;  /* 0x0000001a1d1d7221 */ /* 0x000fe40000010000 */
[----:B------:R-:W-:Y:S02]  /*1aa0*/  FADD.FTZ R14, R14, R27 ;  /* 0x0000001b0e0e7221 */ /* 0x000fe40000010000 */
[----:B------:R-:W1:Y:S01]  /*1ab0*/  LDS.128 R24, [R3+0xb00] ;  /* 0x000b000003187984 */ /* 0x000e620000000c00 */
[----:B--2---:R-:W-:Y:S02]  /*1ac0*/  FADD.FTZ R15, R15, R16 ;  /* 0x000000100f0f7221 */ /* 0x004fe40000010000 */
[----:B------:R-:W-:Y:S02]  /*1ad0*/  FADD.FTZ R28, R28, R17 ;  /* 0x000000111c1c7221 */ /* 0x000fe40000010000 */
[----:B------:R-:W-:-:S02]  /*1ae0*/  FADD.FTZ R29, R29, R18 ;  /* 0x000000121d1d7221 */ /* 0x000fc40000010000 */
[----:B------:R-:W-:Y:S02]  /*1af0*/  FADD.FTZ R14, R14, R19 ;  /* 0x000000130e0e7221 */ /* 0x000fe40000010000 */
[----:B------:R-:W2:Y:S01]  /*1b00*/  LDS.128 R16, [R3+0xc80] ;  /* 0x000c800003107984 */ /* 0x000ea20000000c00 */
[----:B---3--:R-:W-:Y:S02]  /*1b10*/  FADD.FTZ R15, R15, R20 ;  /* 0x000000140f0f7221 */ /* 0x008fe40000010000 */
[----:B------:R-:W-:Y:S02]  /*1b20*/  FADD.FTZ R20, R28, R21 ;  /* 0x000000151c147221 */ /* 0x000fe40000010000 */
[----:B------:R-:W-:Y:S02]  /*1b30*/  FADD.FTZ R21, R29, R22 ;  /* 0x000000161d157221 */ /* 0x000fe40000010000 */
[----:B------:R-:W3:Y:S01]  /*1b40*/  LDS.128 R28, [R3+0xe00] ;  /* 0x000e0000031c7984 */ /* 0x000ee20000000c00 */
[----:B------:R-:W-:-:S02]  /*1b50*/  FADD.FTZ R14, R14, R23 ;  /* 0x000000170e0e7221 */ /* 0x000fc40000010000 */
[----:B-1----:R-:W-:Y:S02]  /*1b60*/  FADD.FTZ R15, R15, R24 ;  /* 0x000000180f0f7221 */ /* 0x002fe40000010000 */
[----:B------:R-:W-:Y:S02]  /*1b70*/  FADD.FTZ R20, R20, R25 ;  /* 0x0000001914147221 */ /* 0x000fe40000010000 */
[----:B------:R-:W-:Y:S02]  /*1b80*/  FADD.FTZ R21, R21, R26 ;  /* 0x0000001a15157221 */ /* 0x000fe40000010000 */
[----:B------:R-:W-:Y:S02]  /*1b90*/  FADD.FTZ R14, R14, R27 ;  /* 0x0000001b0e0e7221 */ /* 0x000fe40000010000 */
[----:B--2---:R-:W-:Y:S02]  /*1ba0*/  FADD.FTZ R15, R15, R16 ;  /* 0x000000100f0f7221 */ /* 0x004fe40000010000 */
[----:B------:R-:W-:-:S02]  /*1bb0*/  FADD.FTZ R16, R20, R17 ;  /* 0x0000001114107221 */ /* 0x000fc40000010000 */
[----:B------:R-:W-:Y:S02]  /*1bc0*/  FADD.FTZ R25, R21, R18 ;  /* 0x0000001215197221 */ /* 0x000fe40000010000 */
[----:B------:R-:W1:Y:S01]  /*1bd0*/  LDS.128 R20, [R3+0xf80] ;  /* 0x000f800003147984 */ /* 0x000e620000000c00 */
[----:B---3--:R-:W-:Y:S02]  /*1be0*/  FADD.FTZ R15, R15, R28 ;  /* 0x0000001c0f0f7221 */ /* 0x008fe40000010000 */
[----:B------:R-:W-:Y:S02]  /*1bf0*/  FADD.FTZ R14, R14, R19 ;  /* 0x000000130e0e7221 */ /* 0x000fe40000010000 */
[----:B------:R-:W-:Y:S02]  /*1c00*/  FADD.FTZ R28, R16, R29 ;  /* 0x0000001d101c7221 */ /* 0x000fe40000010000 */
[----:B------:R-:W2:Y:S01]  /*1c10*/  LDS.128 R16, [R3+0x1100] ;  /* 0x0011000003107984 */ /* 0x000ea20000000c00 */
[----:B------:R-:W-:-:S02]  /*1c20*/  FADD.FTZ R29, R25, R30 ;  /* 0x0000001e191d7221 */ /* 0x000fc40000010000 */
[----:B------:R-:W-:Y:S01]  /*1c30*/  FADD.FTZ R14, R14, R31 ;  /* 0x0000001f0e0e7221 */ /* 0x000fe20000010000 */
[----:B------:R-:W3:Y:S01]  /*1c40*/  LDS.128 R24, [R3+0x1280] ;  /* 0x0012800003187984 */ /* 0x000ee20000000c00 */
[----:B-1----:R-:W-:Y:S02]  /*1c50*/  FADD.FTZ R15, R15, R20 ;  /* 0x000000140f0f7221 */ /* 0x002fe40000010000 */
[----:B------:R-:W-:Y:S02]  /*1c60*/  FADD.FTZ R28, R28, R21 ;  /* 0x000000151c1c7221 */ /* 0x000fe40000010000 */
[----:B------:R-:W-:Y:S02]  /*1c70*/  FADD.FTZ R29, R29, R22 ;  /* 0x000000161d1d7221 */ /* 0x000fe40000010000 */
[----:B------:R-:W-:Y:S02]  /*1c80*/  FADD.FTZ R14, R14, R23 ;  /* 0x000000170e0e7221 */ /* 0x000fe40000010000 */
[----:B------:R-:W1:Y:S01]  /*1c90*/  LDS.128 R20, [R3+0x1400] ;  /* 0x0014000003147984 */ /* 0x000e620000000c00 */
[----:B--2---:R-:W-:-:S02]  /*1ca0*/  FADD.FTZ R53, R15, R16 ;  /* 0x000000100f357221 */ /* 0x004fc40000010000 */
[----:B------:R-:W-:Y:S02]  /*1cb0*/  FADD.FTZ R28, R28, R17 ;  /* 0x000000111c1c7221 */ /* 0x000fe40000010000 */
[----:B------:R-:W-:Y:S02]  /*1cc0*/  FADD.FTZ R15, R29, R18 ;  /* 0x000000121d0f7221 */ /* 0x000fe40000010000 */
[----:B------:R-:W-:Y:S02]  /*1cd0*/  FADD.FTZ R14, R14, R19 ;  /* 0x000000130e0e7221 */ /* 0x000fe40000010000 */
[----:B------:R-:W2:Y:S01]  /*1ce0*/  LDS.128 R16, [R3+0x1580] ;  /* 0x0015800003107984 */ /* 0x000ea20000000c00 */
[----:B---3--:R-:W-:Y:S02]  /*1cf0*/  FADD.FTZ R53, R53, R24 ;  /* 0x0000001835357221 */ /* 0x008fe40000010000 */
[----:B------:R-:W-:Y:S02]  /*1d00*/  FADD.FTZ R24, R28, R25 ;  /* 0x000000191c187221 */ /* 0x000fe40000010000 */
[----:B------:R-:W3:Y:S01]  /*1d10*/  LDS.128 R28, [R3+0x1700] ;  /* 0x00170000031c7984 */ /* 0x000ee20000000c00 */
        /* <DEDUP_REMOVED lines=10> */
[----:B---3--:R-:W-:Y:S02]  /*1dc0*/  FADD.FTZ R20, R53, R28 ;  /* 0x0000001c35147221 */ /* 0x008fe40000010000 */
[----:B------:R-:W-:Y:S02]  /*1dd0*/  FADD.FTZ R21, R24, R29 ;  /* 0x0000001d18157221 */ /* 0x000fe40000010000 */
[----:B------:R-:W-:-:S02]  /*1de0*/  FADD.FTZ R22, R15, R30 ;  /* 0x0000001e0f167221 */ /* 0x000fc40000010000 */
[----:B------:R-:W-:Y:S02]  /*1df0*/  FADD.FTZ R23, R14, R31 ;  /* 0x0000001f0e177221 */ /* 0x000fe40000010000 */
.L_x_11:
[----:B------:R-:W-:Y:S05]  /*1e00*/  BSYNC B0 ;  /* 0x0000000000007941 */ /* 0x000fea0003800000 */
.L_x_10:
[----:B------:R-:W-:Y:S01]  /*1e10*/  BSSY B0, `(.L_x_12) ;  /* 0x0000013000007945 */ /* 0x000fe20003800000 */
[----:B------:R-:W-:Y:S01]  /*1e20*/  HFMA2.MMA R26, -RZ, RZ, 0, 2.384185791015625e-07 ;  /* 0x00000004ff1a7435 */ /* 0x000fe200000001ff */
[----:B------:R-:W-:Y:S05]  /*1e30*/  @P4 BRA `(.L_x_13) ;  /* 0x0000010000004947 */ /* 0x000fea0003800000 */
[----:B------:R-:W-:Y:S01]  /*1e40*/  IMAD R15, R43, 0x18, R0 ;  /* 0x000000182b0f7824 */ /* 0x000fe200078e0200 */
[----:B------:R-:W-:Y:S02]  /*1e50*/  MOV R17, UR12 ;  /* 0x0000000c00117c02 */ /* 0x000fe40008000f00 */
[----:B------:R-:W-:Y:S01]  /*1e60*/  MOV R3, c[0x0][0x1d8] ;  /* 0x0000760000037a02 */ /* 0x000fe20000000f00 */
[----:B------:R-:W-:Y:S01]  /*1e70*/  IMAD.WIDE R14, R15, R26, c[0x0][0x1b8] ;  /* 0x00006e000f0e7625 */ /* 0x000fe200078e021a */
[----:B------:R-:W-:Y:S02]  /*1e80*/  MOV R25, UR11 ;  /* 0x0000000b00197c02 */ /* 0x000fe40008000f00 */
[----:B------:R-:W-:Y:S02]  /*1e90*/  MOV R19, c[0x0][0x1dc] ;  /* 0x0000770000137a02 */ /* 0x000fe40000000f00 */
[-C--:B------:R-:W-:Y:S01]  /*1ea0*/  LEA R16, P0, R17, R14.reuse, 0x2 ;  /* 0x0000000e11107211 */ /* 0x080fe200078010ff */
[----:B------:R1:W-:Y:S01]  /*1eb0*/  RED.E.ADD.F32.FTZ.RN.STRONG.GPU [R14.64], R20 ;  /* 0x000000140e00798e */ /* 0x0003e2000c10e78e */
[----:B------:R-:W-:-:S02]  /*1ec0*/  LEA R18, P4, R3, R14, 0x2 ;  /* 0x0000000e03127211 */ /* 0x000fc400078810ff */
[----:B------:R-:W-:Y:S02]  /*1ed0*/  LEA R24, P5, R25, R14, 0x2 ;  /* 0x0000000e19187211 */ /* 0x000fe400078a10ff */
[----:B------:R-:W-:Y:S02]  /*1ee0*/  IADD3.X R17, R15, UR10, RZ, P0, !PT ;  /* 0x0000000a0f117c10 */ /* 0x000fe400087fe4ff */
[----:B------:R-:W-:Y:S02]  /*1ef0*/  LEA.HI.X R19, R3, R15, R19, 0x2, P4 ;  /* 0x0000000f03137211 */ /* 0x000fe400020f1413 */
[----:B------:R-:W-:Y:S01]  /*1f00*/  IADD3.X R25, R15, UR9, RZ, P5, !PT ;  /* 0x000000090f197c10 */ /* 0x000fe2000affe4ff */
[----:B------:R1:W-:Y:S04]  /*1f10*/  RED.E.ADD.F32.FTZ.RN.STRONG.GPU [R16.64], R21 ;  /* 0x000000151000798e */ /* 0x0003e8000c10e78e */
[----:B------:R1:W-:Y:S04]  /*1f20*/  RED.E.ADD.F32.FTZ.RN.STRONG.GPU [R18.64], R22 ;  /* 0x000000161200798e */ /* 0x0003e8000c10e78e */
[----:B------:R1:W-:Y:S02]  /*1f30*/  RED.E.ADD.F32.FTZ.RN.STRONG.GPU [R24.64], R23 ;  /* 0x000000171800798e */ /* 0x0003e4000c10e78e */
.L_x_13:
[----:B------:R-:W-:Y:S05]  /*1f40*/  BSYNC B0 ;  /* 0x0000000000007941 */ /* 0x000fea0003800000 */
.L_x_12:
[----:B------:R-:W-:-:S06]  /*1f50*/  UISETP.GE.U32.AND UP0, UPT, UR5, 0x2, UPT ;  /* 0x000000020500788c */ /* 0x000fcc000bf06070 */
[----:B------:R-:W-:-:S13]  /*1f60*/  PLOP3.LUT P0, PT, PT, PT, UP0, 0x80, 0x0 ;  /* 0x000000000000781c */ /* 0x000fda0003f0f008 */
[----:B------:R-:W-:Y:S05]  /*1f70*/  @!P0 BRA `(.L_x_14) ;  /* 0x0000124000008947 */ /* 0x000fea0003800000 */
[----:B------:R-:W2:Y:S01]  /*1f80*/  S2R R3, SR_CTAID.Y ;  /* 0x0000000000037919 */ /* 0x000ea20000002600 */
[----:B-1----:R-:W-:-:S05]  /*1f90*/  LOP3.LUT R14, R40, 0x1, RZ, 0xc0, !PT ;  /* 0x00000001280e7812 */ /* 0x002fca00078ec0ff */
[----:B------:R-:W-:-:S04]  /*1fa0*/  IMAD R14, R14, c[0x0][0x10], RZ ;  /* 0x000004000e0e7a24 */ /* 0x000fc800078e02ff */
[----:B------:R-:W-:-:S05]  /*1fb0*/  IMAD R15, R14, c[0x0][0xc], RZ ;  /* 0x000003000e0f7a24 */ /* 0x000fca00078e02ff */
[----:B------:R-:W-:Y:S02]  /*1fc0*/  SHF.L.U32 R15, R15, 0x1, RZ ;  /* 0x000000010f0f7819 */ /* 0x000fe400000006ff */
[----:B--2---:R-:W-:-:S03]  /*1fd0*/  IADD3 R17, R14, R3, RZ ;  /* 0x000000030e117210 */ /* 0x004fc60007ffe0ff */
[----:B------:R-:W-:-:S04]  /*1fe0*/  IMAD.WIDE R14, R15, R26, c[0x0][0x1b0] ;  /* 0x00006c000f0e7625 */ /* 0x000fc800078e021a */
[----:B------:R-:W-:Y:S01]  /*1ff0*/  IMAD.WIDE.U32 R16, R17, R26, c[0x0][0x1a8] ;  /* 0x00006a0011107625 */ /* 0x000fe200078e001a */
[----:B------:R-:W-:Y:S05]  /*2000*/  @P2 BRA `(.L_x_15) ;  /* 0x0000017000002947 */ /* 0x000fea0003800000 */
[----:B------:R-:W-:Y:S01]  /*2010*/  IMAD R19, R42, c[0x0][0x10], R3 ;  /* 0x000004002a137a24 */ /* 0x000fe200078e0203 */
[----:B------:R-:W1:Y:S03]  /*2020*/  S2R R52, SR_LANEID ;  /* 0x0000000000347919 */ /* 0x000e660000000000 */
[----:B------:R-:W-:-:S05]  /*2030*/  IMAD.WIDE.U32 R18, R19, 0x8, R14 ;  /* 0x0000000813127825 */ /* 0x000fca00078e000e */
[----:B------:R2:W-:Y:S01]  /*2040*/  STG.E.64 [R18.64], R12 ;  /* 0x0000000c12007986 */ /* 0x0005e2000c101b0e */
[----:B------:R-:W-:Y:S06]  /*2050*/  MEMBAR.ALL.GPU ;  /* 0x0000000000007992 */ /* 0x000fec000000a000 */
[----:B------:R-:W-:Y:S01]  /*2060*/  VOTEU.ANY UR4, UPT, PT ;  /* 0x0000000000047886 */ /* 0x000fe200038e0100 */
[----:B------:R-:W-:Y:S01]  /*2070*/  LOP3.LUT P0, RZ, R40, 0x2, RZ, 0xc0, !PT ;  /* 0x0000000228ff7812 */ /* 0x000fe2000780c0ff */
[----:B------:R-:W-:Y:S01]  /*2080*/  UFLO.U32 UR13, UR4 ;  /* 0x00000004000d72bd */ /* 0x000fe200080e0000 */
[----:B--2---:R-:W-:Y:S01]  /*2090*/  MOV R18, 0x1 ;  /* 0x0000000100127802 */ /* 0x004fe20000000f00 */
[----:B------:R-:W-:Y:S01]  /*20a0*/  UPOPC UR4, UR4 ;  /* 0x00000004000472bf */ /* 0x000fe20008000000 */
[----:B------:R-:W-:Y:S01]  /*20b0*/  SEL R21, RZ, c[0x0][0xc], P0 ;  /* 0x00000300ff157a07 */ /* 0x000fe20000000000 */
[----:B------:R-:W-:-:S00]  /*20c0*/  ERRBAR ;  /* 0x00000000000079ab */ /* 0x000fc00000000000 */
[----:B------:R-:W-:Y:S02]  /*20d0*/  SEL R18, R18, 0xffffffff, !P0 ;  /* 0xffffffff12127807 */ /* 0x000fe40004000000 */
[----:B-1----:R-:W-:-:S02]  /*20e0*/  ISETP.EQ.U32.AND P4, PT, R52, UR13, PT ;  /* 0x0000000d34007c0c */ /* 0x002fc4000bf82070 */
[----:B------:R-:W-:Y:S01]  /*20f0*/  ISETP.NE.AND P0, PT, R21, -0x1, PT ;  /* 0xffffffff1500780c */ /* 0x000fe20003f05270 */
[----:B------:R-:W-:-:S10]  /*2100*/  IMAD R19, R18, UR4, RZ ;  /* 0x0000000412137c24 */ /* 0x000fd4000f8e02ff */
[----:B------:R1:W-:Y:S02]  /*2110*/  @P4 RED.E.ADD.S32.STRONG.GPU [R16.64], R19 ;  /* 0x000000131000498e */ /* 0x0003e4000c10e38e */
[----:B------:R-:W-:Y:S05]  /*2120*/  @!P0 BRA `(.L_x_15) ;  /* 0x0000005000008947 */ /* 0x000fea0003800000 */
.L_x_16:
[----:B------:R-:W2:Y:S01]  /*2130*/  LDG.E.STRONG.GPU R18, [R16.64] ;  /* 0x0000000e10127981 */ /* 0x000ea2000c1ef900 */
[----:B------:R-:W-:Y:S01]  /*2140*/  YIELD ;  /* 0x0000000000007946 */ /* 0x000fe20003800000 */
[----:B--2---:R-:W-:Y:S01]  /*2150*/  ISETP.NE.AND P0, PT, R18, R21, PT ;  /* 0x000000151200720c */ /* 0x004fe20003f05270 */
[----:B------:R-:W-:-:S12]  /*2160*/  CCTL.IVALL ;  /* 0x00000000ff00798f */ /* 0x000fd80002000000 */
[----:B------:R-:W-:Y:S05]  /*2170*/  @P0 BRA `(.L_x_16) ;  /* 0xffffffb000000947 */ /* 0x000fea000383ffff */
.L_x_15:
[----:B------:R-:W-:Y:S01]  /*2180*/  ISETP.NE.AND P0, PT, RZ, c[0x0][0xc], PT ;  /* 0x00000300ff007a0c */ /* 0x000fe20003f05270 */
[----:B------:R-:W-:Y:S01]  /*2190*/  WARPSYNC 0xffffffff ;  /* 0xffffffff00007948 */ /* 0x000fe20003800000 */
[----:B------:R-:W-:Y:S11]  /*21a0*/  BAR.SYNC.DEFER_BLOCKING 0x0 ;  /* 0x0000000000007b1d */ /* 0x000ff60000010000 */
[----:B------:R-:W-:Y:S05]  /*21b0*/  @!P0 BRA `(.L_x_14) ;  /* 0x0000100000008947 */ /* 0x000fea0003800000 */
[----:B------:R-:W-:Y:S01]  /*21c0*/  UIADD3 UR4, UR5, -0x1, URZ ;  /* 0xffffffff05047890 */ /* 0x000fe2000fffe03f */
[----:B------:R-:W-:-:S03]  /*21d0*/  HFMA2.MMA R24, -RZ, RZ, 0, 0 ;  /* 0x00000000ff187435 */ /* 0x000fc600000001ff */
[----:B------:R-:W-:-:S06]  /*21e0*/  UISETP.GE.U32.AND UP0, UPT, UR4, 0x3, UPT ;  /* 0x000000030400788c */ /* 0x000fcc000bf06070 */
[----:B------:R-:W-:-:S13]  /*21f0*/  PLOP3.LUT P0, PT, PT, PT, UP0, 0x80, 0x0 ;  /* 0x000000000000781c */ /* 0x000fda0003f0f008 */
[----:B------:R-:W-:Y:S05]  /*2200*/  @!P0 BRA `(.L_x_17) ;  /* 0x00000de000008947 */ /* 0x000fea0003800000 */
[----:B------:R-:W-:Y:S01]  /*2210*/  ULOP3.LUT UR4, UR5, 0x3, URZ, 0xc0, !UPT ;  /* 0x0000000305047892 */ /* 0x000fe2000f8ec03f */
[----:B------:R-:W-:Y:S02]  /*2220*/  MOV R24, RZ ;  /* 0x000000ff00187202 */ /* 0x000fe40000000f00 */
[----:B------:R-:W-:Y:S02]  /*2230*/  ULDC UR5, c[0x0][0xc] ;  /* 0x0000030000057ab9 */ /* 0x000fe40000000800 */
[----:B------:R-:W-:-:S06]  /*2240*/  UIADD3 UR4, -UR4, UR5, URZ ;  /* 0x0000000504047290 */ /* 0x000fcc000fffe13f */
[----:B------:R-:W-:-:S13]  /*2250*/  ISETP.LT.AND P0, PT, RZ, UR4, PT ;  /* 0x00000004ff007c0c */ /* 0x000fda000bf01270 */
[----:B------:R-:W-:Y:S05]  /*2260*/  @!P0 BRA `(.L_x_18) ;  /* 0x00000b9000008947 */ /* 0x000fea0003800000 */
[----:B------:R-:W-:Y:S01]  /*2270*/  UISETP.GT.AND UP0, UPT, UR4, 0xc, UPT ;  /* 0x0000000c0400788c */ /* 0x000fe2000bf04270 */
[----:B------:R-:W-:-:S05]  /*2280*/  PLOP3.LUT P0, PT, PT, PT, PT, 0x80, 0x0 ;  /* 0x000000000000781c */ /* 0x000fca0003f0f070 */
[----:B------:R-:W-:-:S13]  /*2290*/  PLOP3.LUT P4, PT, PT, PT, UP0, 0x80, 0x0 ;  /* 0x000000000000781c */ /* 0x000fda0003f8f008 */
[----:B------:R-:W-:Y:S05]  /*22a0*/  @!P4 BRA `(.L_x_19) ;  /* 0x000007500000c947 */ /* 0x000fea0003800000 */
[----:B------:R-:W-:Y:S02]  /*22b0*/  PLOP3.LUT P0, PT, PT, PT, PT, 0x8, 0x0 ;  /* 0x000000000000781c */ /* 0x000fe40003f0e170 */
.L_x_20:
[----:B------:R-:W-:-:S13]  /*22c0*/  ISETP.EQ.OR P6, PT, R24, R42, P2 ;  /* 0x0000002a1800720c */ /* 0x000fda00017c2670 */
[----:B-1----:R-:W-:-:S04]  /*22d0*/  @!P6 IMAD R17, R24, c[0x0][0x10], R3 ;  /* 0x000004001811ea24 */ /* 0x002fc800078e0203 */
[----:B------:R-:W-:-:S06]  /*22e0*/  @!P6 IMAD.WIDE.U32 R16, R17, 0x8, R14 ;  /* 0x000000081110e825 */ /* 0x000fcc00078e000e */
[----:B------:R-:W2:Y:S01]  /*22f0*/  @!P6 LDG.E.64 R16, [R16.64] ;  /* 0x0000000e1010e981 */ /* 0x000ea2000c1e1b00 */
[C---:B------:R-:W-:Y:S02]  /*2300*/  IADD3 R19, R24.reuse, 0x1, RZ ;  /* 0x0000000118137810 */ /* 0x040fe40007ffe0ff */
[C---:B------:R-:W-:Y:S02]  /*2310*/  IADD3 R21, R24.reuse, 0x2, RZ ;  /* 0x0000000218157810 */ /* 0x040fe40007ffe0ff */
[-C--:B------:R-:W-:Y:S02]  /*2320*/  ISETP.EQ.OR P4, PT, R19, R42.reuse, P2 ;  /* 0x0000002a1300720c */ /* 0x080fe40001782670 */
[----:B------:R-:W-:Y:S02]  /*2330*/  ISETP.EQ.OR P5, PT, R21, R42, P2 ;  /* 0x0000002a1500720c */ /* 0x000fe400017a2670 */
[----:B------:R-:W-:-:S09]  /*2340*/  IADD3 R20, R24, 0x3, RZ ;  /* 0x0000000318147810 */ /* 0x000fd20007ffe0ff */
[--C-:B------:R-:W-:Y:S02]  /*2350*/  @!P4 IMAD R19, R19, c[0x0][0x10], R3.reuse ;  /* 0x000004001313ca24 */ /* 0x100fe400078e0203 */
[----:B------:R-:W-:Y:S02]  /*2360*/  @!P5 IMAD R21, R21, c[0x0][0x10], R3 ;  /* 0x000004001515da24 */ /* 0x000fe400078e0203 */
[----:B------:R-:W-:-:S06]  /*2370*/  @!P4 IMAD.WIDE.U32 R18, R19, 0x8, R14 ;  /* 0x000000081312c825 */ /* 0x000fcc00078e000e */
[----:B------:R-:W3:Y:S01]  /*2380*/  @!P4 LDG.E.64 R18, [R18.64] ;  /* 0x0000000e1212c981 */ /* 0x000ee2000c1e1b00 */
[----:B0-2---:R-:W-:Y:S02]  /*2390*/  @!P6 FADD.FTZ R12, R12, R16 ;  /* 0x000000100c0ce221 */ /* 0x005fe40000010000 */
[----:B------:R-:W-:Y:S01]  /*23a0*/  @!P6 FADD.FTZ R13, R13, R17 ;  /* 0x000000110d0de221 */ /* 0x000fe20000010000 */
[----:B------:R-:W-:Y:S01]  /*23b0*/  ISETP.EQ.OR P6, PT, R20, R42, P2 ;  /* 0x0000002a1400720c */ /* 0x000fe200017c2670 */
[----:B------:R-:W-:-:S06]  /*23c0*/  @!P5 IMAD.WIDE.U32 R16, R21, 0x8, R14 ;  /* 0x000000081510d825 */ /* 0x000fcc00078e000e */
[----:B------:R-:W2:Y:S06]  /*23d0*/  @!P5 LDG.E.64 R16, [R16.64] ;  /* 0x0000000e1010d981 */ /* 0x000eac000c1e1b00 */
[----:B------:R-:W-:-:S04]  /*23e0*/  @!P6 IMAD R21, R20, c[0x0][0x10], R3 ;  /* 0x000004001415ea24 */ /* 0x000fc800078e0203 */
[----:B------:R-:W-:-:S06]  /*23f0*/  @!P6 IMAD.WIDE.U32 R20, R21, 0x8, R14 ;  /* 0x000000081514e825 */ /* 0x000fcc00078e000e */
[----:B------:R-:W4:Y:S01]  /*2400*/  @!P6 LDG.E.64 R20, [R20.64] ;  /* 0x0000000e1414e981 */ /* 0x000f22000c1e1b00 */
[----:B------:R-:W-:Y:S01]  /*2410*/  IADD3 R22, R24, 0x4, RZ ;  /* 0x0000000418167810 */ /* 0x000fe20007ffe0ff */
[----:B---3--:R-:W-:Y:S02]  /*2420*/  @!P4 FADD.FTZ R12, R12, R18 ;  /* 0x000000120c0cc221 */ /* 0x008fe40000010000 */
[----:B------:R-:W-:Y:S01]  /*2430*/  @!P4 FADD.FTZ R13, R13, R19 ;  /* 0x000000130d0dc221 */ /* 0x000fe20000010000 */
[----:B------:R-:W-:Y:S02]  /*2440*/  ISETP.EQ.OR P4, PT, R22, R42, P2 ;  /* 0x0000002a1600720c */ /* 0x000fe40001782670 */
[C---:B------:R-:W-:Y:S02]  /*2450*/  IADD3 R23, R24.reuse, 0x5, RZ ;  /* 0x0000000518177810 */ /* 0x040fe40007ffe0ff */
[----:B------:R-:W-:-:S09]  /*2460*/  IADD3 R25, R24, 0x6, RZ ;  /* 0x0000000618197810 */ /* 0x000fd20007ffe0ff */
[----:B------:R-:W-:-:S04]  /*2470*/  @!P4 IMAD R19, R22, c[0x0][0x10], R3 ;  /* 0x000004001613ca24 */ /* 0x000fc800078e0203 */
[----:B------:R-:W-:-:S06]  /*2480*/  @!P4 IMAD.WIDE.U32 R18, R19, 0x8, R14 ;  /* 0x000000081312c825 */ /* 0x000fcc00078e000e */
[----:B------:R-:W3:Y:S01]  /*2490*/  @!P4 LDG.E.64 R18, [R18.64] ;  /* 0x0000000e1212c981 */ /* 0x000ee2000c1e1b00 */
[----:B--2---:R-:W-:Y:S02]  /*24a0*/  @!P5 FADD.FTZ R12, R12, R16 ;  /* 0x000000100c0cd221 */ /* 0x004fe40000010000 */
[----:B------:R-:W-:Y:S01]  /*24b0*/  @!P5 FADD.FTZ R13, R13, R17 ;  /* 0x000000110d0dd221 */ /* 0x000fe20000010000 */
[-C--:B------:R-:W-:Y:S01]  /*24c0*/  ISETP.EQ.OR P5, PT, R23, R42.reuse, P2 ;  /* 0x0000002a1700720c */ /* 0x080fe200017a2670 */
[----:B----4-:R-:W-:Y:S02]  /*24d0*/  @!P6 FADD.FTZ R12, R12, R20 ;  /* 0x000000140c0ce221 */ /* 0x010fe40000010000 */
[----:B------:R-:W-:Y:S01]  /*24e0*/  @!P6 FADD.FTZ R13, R13, R21 ;  /* 0x000000150d0de221 */ /* 0x000fe20000010000 */
[----:B------:R-:W-:-:S09]  /*24f0*/  ISETP.EQ.OR P6, PT, R25, R42, P2 ;  /* 0x0000002a1900720c */ /* 0x000fd200017c2670 */
[----:B------:R-:W-:-:S04]  /*2500*/  @!P5 IMAD R17, R23, c[0x0][0x10], R3 ;  /* 0x000004001711da24 */ /* 0x000fc800078e0203 */
[----:B------:R-:W-:-:S06]  /*2510*/  @!P5 IMAD.WIDE.U32 R16, R17, 0x8, R14 ;  /* 0x000000081110d825 */ /* 0x000fcc00078e000e */
[----:B------:R-:W2:Y:S01]  /*2520*/  @!P5 LDG.E.64 R16, [R16.64] ;  /* 0x0000000e1010d981 */ /* 0x000ea2000c1e1b00 */
        /* <DEDUP_REMOVED lines=50> */
[----:B------:R-:W-:Y:S01]  /*2850*/  IADD3 R19, R24, 0xf, RZ ;  /* 0x0000000f18137810 */ /* 0x000fe20007ffe0ff */
[----:B--2---:R-:W-:-:S02]  /*2860*/  @!P5 FADD.FTZ R12, R12, R16 ;  /* 0x000000100c0cd221 */ /* 0x004fc40000010000 */
[----:B------:R-:W-:Y:S01]  /*2870*/  @!P5 FADD.FTZ R13, R13, R17 ;  /* 0x000000110d0dd221 */ /* 0x000fe20000010000 */
[----:B------:R-:W-:-:S05]  /*2880*/  ISETP.EQ.OR P5, PT, R23, R42, P2 ;  /* 0x0000002a1700720c */ /* 0x000fca00017a2670 */
[----:B------:R-:W-:-:S04]  /*2890*/  @!P4 IMAD R17, R22, c[0x0][0x10], R3 ;  /* 0x000004001611ca24 */ /* 0x000fc800078e0203 */
[----:B------:R-:W-:-:S04]  /*28a0*/  @!P4 IMAD.WIDE.U32 R16, R17, 0x8, R14 ;  /* 0x000000081110c825 */ /* 0x000fc800078e000e */
[----:B----4-:R-:W-:Y:S02]  /*28b0*/  @!P6 FADD.FTZ R12, R12, R20 ;  /* 0x000000140c0ce221 */ /* 0x010fe40000010000 */
[----:B------:R-:W-:Y:S01]  /*28c0*/  @!P6 FADD.FTZ R13, R13, R21 ;  /* 0x000000150d0de221 */ /* 0x000fe20000010000 */
[----:B------:R-:W-:Y:S01]  /*28d0*/  ISETP.EQ.OR P6, PT, R19, R42, P2 ;  /* 0x0000002a1300720c */ /* 0x000fe200017c2670 */
[----:B------:R-:W2:Y:S01]  /*28e0*/  @!P4 LDG.E.64 R16, [R16.64] ;  /* 0x0000000e1010c981 */ /* 0x000ea2000c1e1b00 */
[----:B------:R-:W-:-:S04]  /*28f0*/  @!P5 IMAD R21, R23, c[0x0][0x10], R3 ;  /* 0x000004001715da24 */ /* 0x000fc800078e0203 */
[----:B------:R-:W-:-:S06]  /*2900*/  @!P5 IMAD.WIDE.U32 R20, R21, 0x8, R14 ;  /* 0x000000081514d825 */ /* 0x000fcc00078e000e */
[----:B------:R-:W3:Y:S01]  /*2910*/  @!P5 LDG.E.64 R20, [R20.64] ;  /* 0x0000000e1414d981 */ /* 0x000ee2000c1e1b00 */
[----:B------:R-:W-:-:S04]  /*2920*/  @!P6 IMAD R19, R19, c[0x0][0x10], R3 ;  /* 0x000004001313ea24 */ /* 0x000fc800078e0203 */
[----:B------:R-:W-:-:S06]  /*2930*/  @!P6 IMAD.WIDE.U32 R18, R19, 0x8, R14 ;  /* 0x000000081312e825 */ /* 0x000fcc00078e000e */
[----:B------:R-:W4:Y:S01]  /*2940*/  @!P6 LDG.E.64 R18, [R18.64] ;  /* 0x0000000e1212e981 */ /* 0x000f22000c1e1b00 */
[----:B------:R-:W-:-:S04]  /*2950*/  UIADD3 UR4, UR4, -0x10, URZ ;  /* 0xfffffff004047890 */ /* 0x000fc8000fffe03f */
[----:B------:R-:W-:Y:S01]  /*2960*/  UISETP.GT.AND UP0, UPT, UR4, 0xc, UPT ;  /* 0x0000000c0400788c */ /* 0x000fe2000bf04270 */
[----:B------:R-:W-:Y:S01]  /*2970*/  IADD3 R24, R24, 0x10, RZ ;  /* 0x0000001018187810 */ /* 0x000fe20007ffe0ff */
[----:B--2---:R-:W-:Y:S02]  /*2980*/  @!P4 FADD.FTZ R12, R12, R16 ;  /* 0x000000100c0cc221 */ /* 0x004fe40000010000 */
[----:B------:R-:W-:Y:S02]  /*2990*/  @!P4 FADD.FTZ R13, R13, R17 ;  /* 0x000000110d0dc221 */ /* 0x000fe40000010000 */
[----:B------:R-:W-:Y:S01]  /*29a0*/  PLOP3.LUT P4, PT, PT, PT, UP0, 0x80, 0x0 ;  /* 0x000000000000781c */ /* 0x000fe20003f8f008 */
[----:B---3--:R-:W-:Y:S02]  /*29b0*/  @!P5 FADD.FTZ R12, R12, R20 ;  /* 0x000000140c0cd221 */ /* 0x008fe40000010000 */
[----:B------:R-:W-:Y:S02]  /*29c0*/  @!P5 FADD.FTZ R13, R13, R21 ;  /* 0x000000150d0dd221 */ /* 0x000fe40000010000 */
[----:B----4-:R-:W-:-:S02]  /*29d0*/  @!P6 FADD.FTZ R12, R12, R18 ;  /* 0x000000120c0ce221 */ /* 0x010fc40000010000 */
[----:B------:R-:W-:-:S06]  /*29e0*/  @!P6 FADD.FTZ R13, R13, R19 ;  /* 0x000000130d0de221 */ /* 0x000fcc0000010000 */
[----:B------:R-:W-:Y:S05]  /*29f0*/  @P4 BRA `(.L_x_20) ;  /* 0xfffff8c000004947 */ /* 0x000fea000383ffff */
.L_x_19:
[----:B------:R-:W-:-:S06]  /*2a00*/  UISETP.GT.AND UP0, UPT, UR4, 0x4, UPT ;  /* 0x000000040400788c */ /* 0x000fcc000bf04270 */
[----:B------:R-:W-:-:S13]  /*2a10*/  PLOP3.LUT P4, PT, PT, PT, UP0, 0x80, 0x0 ;  /* 0x000000000000781c */ /* 0x000fda0003f8f008 */
[----:B------:R-:W-:Y:S05]  /*2a20*/  @!P4 BRA `(.L_x_21) ;  /* 0x000003b00000c947 */ /* 0x000fea0003800000 */
[C---:B-1----:R-:W-:Y:S02]  /*2a30*/  IADD3 R19, R24.reuse, 0x1, RZ ;  /* 0x0000000118137810 */ /* 0x042fe40007ffe0ff */
[CC--:B------:R-:W-:Y:S02]  /*2a40*/  ISETP.EQ.OR P0, PT, R24.reuse, R42.reuse, P2 ;  /* 0x0000002a1800720c */ /* 0x0c0fe40001702670 */
[-C--:B------:R-:W-:Y:S02]  /*2a50*/  ISETP.EQ.OR P5, PT, R19, R42.reuse, P2 ;  /* 0x0000002a1300720c */ /* 0x080fe400017a2670 */
[C---:B------:R-:W-:Y:S02]  /*2a60*/  IADD3 R17, R24.reuse, 0x2, RZ ;  /* 0x0000000218117810 */ /* 0x040fe40007ffe0ff */
[----:B------:R-:W-:Y:S02]  /*2a70*/  IADD3 R23, R24, 0x3, RZ ;  /* 0x0000000318177810 */ /* 0x000fe40007ffe0ff */
[----:B------:R-:W-:-:S02]  /*2a80*/  ISETP.EQ.OR P6, PT, R17, R42, P2 ;  /* 0x0000002a1100720c */ /* 0x000fc400017c2670 */
[----:B------:R-:W-:-:S03]  /*2a90*/  ISETP.EQ.OR P4, PT, R23, R42, P2 ;  /* 0x0000002a1700720c */ /* 0x000fc60001782670 */
[--C-:B------:R-:W-:Y:S02]  /*2aa0*/  @!P0 IMAD R21, R24, c[0x0][0x10], R3.reuse ;  /* 0x0000040018158a24 */ /* 0x100fe400078e0203 */
[----:B------:R-:W-:Y:S02]  /*2ab0*/  @!P5 IMAD R19, R19, c[0x0][0x10], R3 ;  /* 0x000004001313da24 */ /* 0x000fe400078e0203 */
[----:B------:R-:W-:-:S04]  /*2ac0*/  @!P0 IMAD.WIDE.U32 R20, R21, 0x8, R14 ;  /* 0x0000000815148825 */ /* 0x000fc800078e000e */
[----:B------:R-:W-:Y:S02]  /*2ad0*/  @!P5 IMAD.WIDE.U32 R18, R19, 0x8, R14 ;  /* 0x000000081312d825 */ /* 0x000fe400078e000e */
[----:B------:R-:W2:Y:S02]  /*2ae0*/  @!P0 LDG.E.64 R20, [R20.64] ;  /* 0x0000000e14148981 */ /* 0x000ea4000c1e1b00 */
[--C-:B------:R-:W-:Y:S02]  /*2af0*/  @!P6 IMAD R17, R17, c[0x0][0x10], R3.reuse ;  /* 0x000004001111ea24 */ /* 0x100fe400078e0203 */
[----:B------:R-:W-:Y:S01]  /*2b00*/  @!P4 IMAD R23, R23, c[0x0][0x10], R3 ;  /* 0x000004001717ca24 */ /* 0x000fe200078e0203 */
[----:B------:R-:W3:Y:S01]  /*2b10*/  @!P5 LDG.E.64 R18, [R18.64] ;  /* 0x0000000e1212d981 */ /* 0x000ee2000c1e1b00 */
[----:B------:R-:W-:-:S04]  /*2b20*/  @!P6 IMAD.WIDE.U32 R16, R17, 0x8, R14 ;  /* 0x000000081110e825 */ /* 0x000fc800078e000e */
[----:B------:R-:W-:Y:S02]  /*2b30*/  @!P4 IMAD.WIDE.U32 R22, R23, 0x8, R14 ;  /* 0x000000081716c825 */ /* 0x000fe400078e000e */
[----:B------:R-:W4:Y:S04]  /*2b40*/  @!P6 LDG.E.64 R16, [R16.64] ;  /* 0x0000000e1010e981 */ /* 0x000f28000c1e1b00 */
[----:B------:R-:W5:Y:S01]  /*2b50*/  @!P4 LDG.E.64 R22, [R22.64] ;  /* 0x0000000e1616c981 */ /* 0x000f62000c1e1b00 */
[----:B------:R-:W-:-:S04]  /*2b60*/  IADD3 R24, R24, 0x4, RZ ;  /* 0x0000000418187810 */ /* 0x000fc80007ffe0ff */
[----:B------:R-:W-:Y:S01]  /*2b70*/  IADD3 R25, R24, 0x3, RZ ;  /* 0x0000000318197810 */ /* 0x000fe20007ffe0ff */
[----:B0-2---:R-:W-:Y:S01]  /*2b80*/  @!P0 FADD.FTZ R12, R12, R20 ;  /* 0x000000140c0c8221 */ /* 0x005fe20000010000 */
[C---:B------:R-:W-:Y:S01]  /*2b90*/  IADD3 R20, R24.reuse, 0x1, RZ ;  /* 0x0000000118147810 */ /* 0x040fe20007ffe0ff */
[----:B------:R-:W-:Y:S01]  /*2ba0*/  @!P0 FADD.FTZ R13, R13, R21 ;  /* 0x000000150d0d8221 */ /* 0x000fe20000010000 */
[-C--:B------:R-:W-:Y:S01]  /*2bb0*/  ISETP.EQ.OR P0, PT, R24, R42.reuse, P2 ;  /* 0x0000002a1800720c */ /* 0x080fe20001702670 */
[----:B---3--:R-:W-:Y:S01]  /*2bc0*/  @!P5 FADD.FTZ R12, R12, R18 ;  /* 0x000000120c0cd221 */ /* 0x008fe20000010000 */
[----:B------:R-:W-:Y:S01]  /*2bd0*/  IADD3 R18, R24, 0x2, RZ ;  /* 0x0000000218127810 */ /* 0x000fe20007ffe0ff */
[----:B------:R-:W-:Y:S01]  /*2be0*/  @!P5 FADD.FTZ R13, R13, R19 ;  /* 0x000000130d0dd221 */ /* 0x000fe20000010000 */
[-C--:B------:R-:W-:Y:S01]  /*2bf0*/  ISETP.EQ.OR P5, PT, R20, R42.reuse, P2 ;  /* 0x0000002a1400720c */ /* 0x080fe200017a2670 */
[----:B----4-:R-:W-:Y:S02]  /*2c00*/  @!P6 FADD.FTZ R12, R12, R16 ;  /* 0x000000100c0ce221 */ /* 0x010fe40000010000 */
[----:B------:R-:W-:Y:S01]  /*2c10*/  @!P6 FADD.FTZ R13, R13, R17 ;  /* 0x000000110d0de221 */ /* 0x000fe20000010000 */
[----:B------:R-:W-:Y:S01]  /*2c20*/  ISETP.EQ.OR P6, PT, R18, R42, P2 ;  /* 0x0000002a1200720c */ /* 0x000fe200017c2670 */
[----:B-----5:R-:W-:-:S02]  /*2c30*/  @!P4 FADD.FTZ R12, R12, R22 ;  /* 0x000000160c0cc221 */ /* 0x020fc40000010000 */
[----:B------:R-:W-:Y:S01]  /*2c40*/  @!P4 FADD.FTZ R13, R13, R23 ;  /* 0x000000170d0dc221 */ /* 0x000fe20000010000 */
[----:B------:R-:W-:Y:S01]  /*2c50*/  ISETP.EQ.OR P4, PT, R25, R42, P2 ;  /* 0x0000002a1900720c */ /* 0x000fe20001782670 */
[----:B------:R-:W-:-:S04]  /*2c60*/  @!P0 IMAD R21, R24, c[0x0][0x10], R3 ;  /* 0x0000040018158a24 */ /* 0x000fc800078e0203 */
[----:B------:R-:W-:Y:S02]  /*2c70*/  @!P5 IMAD R19, R20, c[0x0][0x10], R3 ;  /* 0x000004001413da24 */ /* 0x000fe400078e0203 */
[----:B------:R-:W-:-:S04]  /*2c80*/  @!P0 IMAD.WIDE.U32 R20, R21, 0x8, R14 ;  /* 0x0000000815148825 */ /* 0x000fc800078e000e */
[----:B------:R-:W-:Y:S02]  /*2c90*/  @!P6 IMAD R17, R18, c[0x0][0x10], R3 ;  /* 0x000004001211ea24 */ /* 0x000fe400078e0203 */
[--C-:B------:R-:W-:Y:S01]  /*2ca0*/  @!P5 IMAD.WIDE.U32 R18, R19, 0x8, R14.reuse ;  /* 0x000000081312d825 */ /* 0x100fe200078e000e */
[----:B------:R-:W2:Y:S03]  /*2cb0*/  @!P0 LDG.E.64 R20, [R20.64] ;  /* 0x0000000e14148981 */ /* 0x000ea6000c1e1b00 */
[----:B------:R-:W-:Y:S02]  /*2cc0*/  @!P6 IMAD.WIDE.U32 R16, R17, 0x8, R14 ;  /* 0x000000081110e825 */ /* 0x000fe400078e000e */
[----:B------:R-:W3:Y:S02]  /*2cd0*/  @!P5 LDG.E.64 R18, [R18.64] ;  /* 0x0000000e1212d981 */ /* 0x000ee4000c1e1b00 */
[----:B------:R-:W-:-:S02]  /*2ce0*/  @!P4 IMAD R23, R25, c[0x0][0x10], R3 ;  /* 0x000004001917ca24 */ /* 0x000fc400078e0203 */
[----:B------:R-:W4:Y:S02]  /*2cf0*/  @!P6 LDG.E.64 R16, [R16.64] ;  /* 0x0000000e1010e981 */ /* 0x000f24000c1e1b00 */
[----:B------:R-:W-:-:S06]  /*2d00*/  @!P4 IMAD.WIDE.U32 R22, R23, 0x8, R14 ;  /* 0x000000081716c825 */ /* 0x000fcc00078e000e */
[----:B------:R-:W5:Y:S01]  /*2d10*/  @!P4 LDG.E.64 R22, [R22.64] ;  /* 0x0000000e1616c981 */ /* 0x000f62000c1e1b00 */
[----:B------:R-:W-:Y:S01]  /*2d20*/  UIADD3 UR4, UR4, -0x4, URZ ;  /* 0xfffffffc04047890 */ /* 0x000fe2000fffe03f */
[----:B------:R-:W-:-:S03]  /*2d30*/  IADD3 R24, R24, 0x4, RZ ;  /* 0x0000000418187810 */ /* 0x000fc60007ffe0ff */
[----:B------:R-:W-:Y:S01]  /*2d40*/  UIADD3 UR4, UR4, -0x4, URZ ;  /* 0xfffffffc04047890 */ /* 0x000fe2000fffe03f */
[----:B--2---:R-:W-:Y:S02]  /*2d50*/  @!P0 FADD.FTZ R12, R12, R20 ;  /* 0x000000140c0c8221 */ /* 0x004fe40000010000 */
[----:B------:R-:W-:Y:S01]  /*2d60*/  @!P0 FADD.FTZ R13, R13, R21 ;  /* 0x000000150d0d8221 */ /* 0x000fe20000010000 */
[----:B------:R-:W-:Y:S01]  /*2d70*/  PLOP3.LUT P0, PT, PT, PT, PT, 0x8, 0x0 ;  /* 0x000000000000781c */ /* 0x000fe20003f0e170 */
[----:B---3--:R-:W-:Y:S02]  /*2d80*/  @!P5 FADD.FTZ R12, R12, R18 ;  /* 0x000000120c0cd221 */ /* 0x008fe40000010000 */
[----:B------:R-:W-:Y:S02]  /*2d90*/  @!P5 FADD.FTZ R13, R13, R19 ;  /* 0x000000130d0dd221 */ /* 0x000fe40000010000 */
[----:B----4-:R-:W-:Y:S02]  /*2da0*/  @!P6 FADD.FTZ R12, R12, R16 ;  /* 0x000000100c0ce221 */ /* 0x010fe40000010000 */
[----:B------:R-:W-:-:S02]  /*2db0*/  @!P6 FADD.FTZ R13, R13, R17 ;  /* 0x000000110d0de221 */ /* 0x000fc40000010000 */
[----:B-----5:R-:W-:Y:S02]  /*2dc0*/  @!P4 FADD.FTZ R12, R12, R22 ;  /* 0x000000160c0cc221 */ /* 0x020fe40000010000 */
[----:B------:R-:W-:Y:S02]  /*2dd0*/  @!P4 FADD.FTZ R13, R13, R23 ;  /* 0x000000170d0dc221 */ /* 0x000fe40000010000 */
.L_x_21:
[----:B------:R-:W-:-:S13]  /*2de0*/  ISETP.NE.OR P0, PT, RZ, UR4, P0 ;  /* 0x00000004ff007c0c */ /* 0x000fda0008705670 */
[----:B------:R-:W-:Y:S05]  /*2df0*/  @!P0 BRA `(.L_x_17) ;  /* 0x000001f000008947 */ /* 0x000fea0003800000 */
.L_x_18:
[CC--:B------:R-:W-:Y:S02]  /*2e00*/  ISETP.EQ.OR P5, PT, R24.reuse, R42.reuse, P2 ;  /* 0x0000002a1800720c */ /* 0x0c0fe400017a2670 */
[C---:B-1----:R-:W-:Y:S02]  /*2e10*/  IADD3 R19, R24.reuse, 0x1, RZ ;  /* 0x0000000118137810 */ /* 0x042fe40007ffe0ff */
[C---:B------:R-:W-:Y:S02]  /*2e20*/  IADD3 R23, R24.reuse, 0x2, RZ ;  /* 0x0000000218177810 */ /* 0x040fe40007ffe0ff */
[-C--:B------:R-:W-:Y:S02]  /*2e30*/  ISETP.EQ.OR P6, PT, R19, R42.reuse, P2 ;  /* 0x0000002a1300720c */ /* 0x080fe400017c2670 */
[----:B------:R-:W-:Y:S02]  /*2e40*/  IADD3 R21, R24, 0x3, RZ ;  /* 0x0000000318157810 */ /* 0x000fe40007ffe0ff */
[----:B------:R-:W-:-:S02]  /*2e50*/  ISETP.EQ.OR P4, PT, R23, R42, P2 ;  /* 0x0000002a1700720c */ /* 0x000fc40001782670 */
[----:B------:R-:W-:Y:S01]  /*2e60*/  ISETP.EQ.OR P0, PT, R21, R42, P2 ;  /* 0x0000002a1500720c */ /* 0x000fe20001702670 */
[----:B------:R-:W-:-:S04]  /*2e70*/  @!P5 IMAD R17, R24, c[0x0][0x10], R3 ;  /* 0x000004001811da24 */ /* 0x000fc800078e0203 */
[----:B------:R-:W-:-:S04]  /*2e80*/  @!P5 IMAD.WIDE.U32 R16, R17, 0x8, R14 ;  /* 0x000000081110d825 */ /* 0x000fc800078e000e */
[--C-:B------:R-:W-:Y:S02]  /*2e90*/  @!P6 IMAD R19, R19, c[0x0][0x10], R3.reuse ;  /* 0x000004001313ea24 */ /* 0x100fe400078e0203 */
[----:B------:R-:W2:Y:S01]  /*2ea0*/  @!P5 LDG.E.64 R16, [R16.64] ;  /* 0x0000000e1010d981 */ /* 0x000ea2000c1e1b00 */
[----:B------:R-:W-:Y:S02]  /*2eb0*/  @!P4 IMAD R23, R23, c[0x0][0x10], R3 ;  /* 0x000004001717ca24 */ /* 0x000fe400078e0203 */
[----:B------:R-:W-:-:S04]  /*2ec0*/  @!P6 IMAD.WIDE.U32 R18, R19, 0x8, R14 ;  /* 0x000000081312e825 */ /* 0x000fc800078e000e */
[----:B------:R-:W-:Y:S02]  /*2ed0*/  @!P0 IMAD R21, R21, c[0x0][0x10], R3 ;  /* 0x0000040015158a24 */ /* 0x000fe400078e0203 */
[--C-:B------:R-:W-:Y:S01]  /*2ee0*/  @!P4 IMAD.WIDE.U32 R22, R23, 0x8, R14.reuse ;  /* 0x000000081716c825 */ /* 0x100fe200078e000e */
[----:B------:R-:W3:Y:S03]  /*2ef0*/  @!P6 LDG.E.64 R18, [R18.64] ;  /* 0x0000000e1212e981 */ /* 0x000ee6000c1e1b00 */
[----:B------:R-:W-:Y:S02]  /*2f00*/  @!P0 IMAD.WIDE.U32 R20, R21, 0x8, R14 ;  /* 0x0000000815148825 */ /* 0x000fe400078e000e */
[----:B------:R-:W4:Y:S04]  /*2f10*/  @!P4 LDG.E.64 R22, [R22.64] ;  /* 0x0000000e1616c981 */ /* 0x000f28000c1e1b00 */
[----:B------:R-:W5:Y:S01]  /*2f20*/  @!P0 LDG.E.64 R20, [R20.64] ;  /* 0x0000000e14148981 */ /* 0x000f62000c1e1b00 */
[----:B------:R-:W-:Y:S01]  /*2f30*/  UIADD3 UR4, UR4, -0x4, URZ ;  /* 0xfffffffc04047890 */ /* 0x000fe2000fffe03f */
[----:B------:R-:W-:Y:S01]  /*2f40*/  IADD3 R24, R24, 0x4, RZ ;  /* 0x0000000418187810 */ /* 0x000fe20007ffe0ff */
[----:B0-2---:R-:W-:-:S02]  /*2f50*/  @!P5 FADD.FTZ R12, R12, R16 ;  /* 0x000000100c0cd221 */ /* 0x005fc40000010000 */
[----:B------:R-:W-:Y:S02]  /*2f60*/  @!P5 FADD.FTZ R13, R13, R17 ;  /* 0x000000110d0dd221 */ /* 0x000fe40000010000 */
[----:B------:R-:W-:Y:S01]  /*2f70*/  ISETP.NE.AND P5, PT, RZ, UR4, PT ;  /* 0x00000004ff007c0c */ /* 0x000fe2000bfa5270 */
[----:B---3--:R-:W-:Y:S02]  /*2f80*/  @!P6 FADD.FTZ R12, R12, R18 ;  /* 0x000000120c0ce221 */ /* 0x008fe40000010000 */
[----:B------:R-:W-:Y:S02]  /*2f90*/  @!P6 FADD.FTZ R13, R13, R19 ;  /* 0x000000130d0de221 */ /* 0x000fe40000010000 */
[----:B----4-:R-:W-:Y:S02]  /*2fa0*/  @!P4 FADD.FTZ R12, R12, R22 ;  /* 0x000000160c0cc221 */ /* 0x010fe40000010000 */
[----:B------:R-:W-:Y:S02]  /*2fb0*/  @!P4 FADD.FTZ R13, R13, R23 ;  /* 0x000000170d0dc221 */ /* 0x000fe40000010000 */
[----:B-----5:R-:W-:-:S02]  /*2fc0*/  @!P0 FADD.FTZ R12, R12, R20 ;  /* 0x000000140c0c8221 */ /* 0x020fc40000010000 */
[----:B------:R-:W-:Y:S02]  /*2fd0*/  @!P0 FADD.FTZ R13, R13, R21 ;  /* 0x000000150d0d8221 */ /* 0x000fe40000010000 */
[----:B------:R-:W-:Y:S05]  /*2fe0*/  @P5 BRA `(.L_x_18) ;  /* 0xfffffe1000005947 */ /* 0x000fea000383ffff */
.L_x_17:
[----:B------:R-:W-:-:S04]  /*2ff0*/  MOV R18, c[0x0][0xc] ;  /* 0x0000030000127a02 */ /* 0x000fc80000000f00 */
[----:B------:R-:W-:-:S13]  /*3000*/  LOP3.LUT P0, R18, R18, 0x3, RZ, 0xc0, !PT ;  /* 0x0000000312127812 */ /* 0x000fda000780c0ff */
[----:B------:R-:W-:Y:S05]  /*3010*/  @!P0 BRA `(.L_x_14) ;  /* 0x000001a000008947 */ /* 0x000fea0003800000 */
[----:B------:R-:W-:Y:S01]  /*3020*/  ISETP.EQ.OR P0, PT, R24, R42, P2 ;  /* 0x0000002a1800720c */ /* 0x000fe20001702670 */
[----:B------:R-:W-:Y:S01]  /*3030*/  BSSY B0, `(.L_x_22) ;  /* 0x0000008000007945 */ /* 0x000fe20003800000 */
[----:B------:R-:W-:-:S11]  /*3040*/  ISETP.NE.AND P4, PT, R18, 0x1, PT ;  /* 0x000000011200780c */ /* 0x000fd60003f85270 */
[----:B------:R-:W-:Y:S05]  /*3050*/  @P0 BRA `(.L_x_23) ;  /* 0x0000005000000947 */ /* 0x000fea0003800000 */
[----:B-1----:R-:W-:-:S04]  /*3060*/  IMAD R17, R24, c[0x0][0x10], R3 ;  /* 0x0000040018117a24 */ /* 0x002fc800078e0203 */
[----:B------:R-:W-:-:S06]  /*3070*/  IMAD.WIDE.U32 R16, R17, 0x8, R14 ;  /* 0x0000000811107825 */ /* 0x000fcc00078e000e */
[----:B------:R-:W2:Y:S02]  /*3080*/  LDG.E.64 R16, [R16.64] ;  /* 0x0000000e10107981 */ /* 0x000ea4000c1e1b00 */
[----:B0-2---:R-:W-:Y:S02]  /*3090*/  FADD.FTZ R12, R12, R16 ;  /* 0x000000100c0c7221 */ /* 0x005fe40000010000 */
[----:B------:R-:W-:Y:S02]  /*30a0*/  FADD.FTZ R13, R13, R17 ;  /* 0x000000110d0d7221 */ /* 0x000fe40000010000 */
.L_x_23:
[----:B------:R-:W-:Y:S05]  /*30b0*/  BSYNC B0 ;  /* 0x0000000000007941 */ /* 0x000fea0003800000 */
.L_x_22:
[----:B------:R-:W-:Y:S05]  /*30c0*/  @!P4 BRA `(.L_x_14) ;  /* 0x000000f00000c947 */ /* 0x000fea0003800000 */
[C---:B-1----:R-:W-:Y:S02]  /*30d0*/  IADD3 R16, R24.reuse, 0x2, RZ ;  /* 0x0000000218107810 */ /* 0x042fe40007ffe0ff */
[----:B------:R-:W-:Y:S02]  /*30e0*/  IADD3 R17, R24, 0x1, RZ ;  /* 0x0000000118117810 */ /* 0x000fe40007ffe0ff */
[-C--:B------:R-:W-:Y:S02]  /*30f0*/  ISETP.EQ.OR P0, PT, R16, R42.reuse, P2 ;  /* 0x0000002a1000720c */ /* 0x080fe40001702670 */
[----:B------:R-:W-:-:S02]  /*3100*/  ISETP.EQ.OR P4, PT, R17, R42, P2 ;  /* 0x0000002a1100720c */ /* 0x000fc40001782670 */
[----:B------:R-:W-:-:S11]  /*3110*/  ISETP.EQ.OR P0, PT, R18, 0x2, P0 ;  /* 0x000000021200780c */ /* 0x000fd60000702670 */
[--C-:B------:R-:W-:Y:S02]  /*3120*/  @!P4 IMAD R17, R17, c[0x0][0x10], R3.reuse ;  /* 0x000004001111ca24 */ /* 0x100fe400078e0203 */
[----:B------:R-:W-:Y:S02]  /*3130*/  @!P0 IMAD R3, R16, c[0x0][0x10], R3 ;  /* 0x0000040010038a24 */ /* 0x000fe400078e0203 */
[----:B------:R-:W-:-:S04]  /*3140*/  @!P4 IMAD.WIDE.U32 R16, R17, 0x8, R14 ;  /* 0x000000081110c825 */ /* 0x000fc800078e000e */
[----:B------:R-:W-:Y:S02]  /*3150*/  @!P0 IMAD.WIDE.U32 R14, R3, 0x8, R14 ;  /* 0x00000008030e8825 */ /* 0x000fe400078e000e */
[----:B------:R-:W2:Y:S04]  /*3160*/  @!P4 LDG.E.64 R16, [R16.64] ;  /* 0x0000000e1010c981 */ /* 0x000ea8000c1e1b00 */
[----:B------:R-:W3:Y:S01]  /*3170*/  @!P0 LDG.E.64 R14, [R14.64] ;  /* 0x0000000e0e0e8981 */ /* 0x000ee2000c1e1b00 */
[----:B0-2---:R-:W-:Y:S02]  /*3180*/  @!P4 FADD.FTZ R12, R12, R16 ;  /* 0x000000100c0cc221 */ /* 0x005fe40000010000 */
[----:B------:R-:W-:Y:S02]  /*3190*/  @!P4 FADD.FTZ R13, R13, R17 ;  /* 0x000000110d0dc221 */ /* 0x000fe40000010000 */
[----:B---3--:R-:W-:-:S02]  /*31a0*/  @!P0 FADD.FTZ R12, R12, R14 ;  /* 0x0000000e0c0c8221 */ /* 0x008fc40000010000 */
[----:B------:R-:W-:-:S05]  /*31b0*/  @!P0 FADD.FTZ R13, R13, R15 ;  /* 0x0000000f0d0d8221 */ /* 0x000fca0000010000 */
.L_x_14:
[----:B------:R-:W-:Y:S04]  /*31c0*/  @!P2 STS.64 [0x78], R12 ;  /* 0x0000780cff00a388 */ /* 0x000fe80000000a00 */
[----:B------:R-:W-:Y:S01]  /*31d0*/  BAR.SYNC.DEFER_BLOCKING 0x0 ;  /* 0x0000000000007b1d */ /* 0x000fe20000010000 */
[----:B------:R-:W-:Y:S02]  /*31e0*/  ISETP.GE.U32.AND P0, PT, R46, c[0x0][0x1e0], PT ;  /* 0x000078002e007a0c */ /* 0x000fe40003f06070 */
[----:B------:R-:W-:-:S03]  /*31f0*/  ISETP.GE.U32.AND P2, PT, R45, c[0x0][0x1e0], PT ;  /* 0x000078002d007a0c */ /* 0x000fc60003f46070 */
[----:B0-----:R-:W0:Y:S02]  /*3200*/  LDS.64 R12, [0x78] ;  /* 0x00007800ff0c7984 */ /* 0x001e240000000a00 */
[----:B0-----:R-:W-:Y:S01]  /*3210*/  FMUL.FTZ R3, R12, c[0x0][0x20c] ;  /* 0x000083000c037a20 */ /* 0x001fe20000410000 */
[--C-:B------:R-:W-:Y:S01]  /*3220*/  PRMT R12, RZ, 0x5410, R34.reuse ;  /* 0x00005410ff0c7816 */ /* 0x100fe20000000022 */
[----:B-1----:R-:W-:Y:S01]  /*3230*/  FMUL.FTZ R16, R13, c[0x0][0x20c] ;  /* 0x000083000d107a20 */ /* 0x002fe20000410000 */
[----:B------:R-:W-:Y:S02]  /*3240*/  PRMT R34, RZ, 0x7610, R34 ;  /* 0x00007610ff227816 */ /* 0x000fe40000000022 */
[--C-:B------:R-:W-:Y:S01]  /*3250*/  PRMT R13, RZ, 0x5410, R39.reuse ;  /* 0x00005410ff0d7816 */ /* 0x100fe20000000027 */
[----:B------:R-:W-:Y:S01]  /*3260*/  FADD.FTZ R14, R12, -UR17 ;  /* 0x800000110c0e7e21 */ /* 0x000fe20008010000 */
[----:B------:R-:W-:Y:S01]  /*3270*/  PRMT R12, RZ, 0x7610, R39 ;  /* 0x00007610ff0c7816 */ /* 0x000fe20000000027 */
[----:B------:R-:W-:-:S02]  /*3280*/  FADD.FTZ R34, R34, -UR17 ;  /* 0x8000001122227e21 */ /* 0x000fc40008010000 */
[----:B------:R-:W-:Y:S02]  /*3290*/  FMUL.FTZ R25, R14, UR8 ;  /* 0x000000080e197c20 */ /* 0x000fe40008410000 */
        /* <DEDUP_REMOVED lines=20> */
.L_x_24:
[----:B------:R-:W-:Y:S01]  /*33e0*/  BSSY B0, `(.L_x_25) ;  /* 0x0000012000007945 */ /* 0x000fe20003800000 */
[----:B------:R-:W-:Y:S05]  /*33f0*/  @!P1 BRA `(.L_x_26) ;  /* 0x0000010000009947 */ /* 0x000fea0003800000 */
[C-C-:B------:R-:W-:Y:S02]  /*3400*/  FFMA.FTZ R14, R3.reuse, R25, R16.reuse ;  /* 0x00000019030e7223 */ /* 0x140fe40000010010 */
[----:B------:R-:W-:Y:S02]  /*3410*/  FFMA.FTZ R15, R3, R34, R16 ;  /* 0x00000022030f7223 */ /* 0x000fe40000010010 */
[----:B------:R-:W-:Y:S01]  /*3420*/  FFMA.FTZ R14, R13, R8, -R14 ;  /* 0x000000080d0e7223 */ /* 0x000fe2000001080e */
[----:B------:R-:W-:Y:S01]  /*3430*/  MOV R13, R7 ;  /* 0x00000007000d7202 */ /* 0x000fe20000000f00 */
[----:B------:R-:W-:Y:S01]  /*3440*/  FFMA.FTZ R15, R12, R9, -R15 ;  /* 0x000000090c0f7223 */ /* 0x000fe2000001080f */
[----:B------:R-:W-:Y:S01]  /*3450*/  MOV R12, R4 ;  /* 0x00000004000c7202 */ /* 0x000fe20000000f00 */
[----:B------:R-:W-:-:S02]  /*3460*/  IMAD R17, R51, c[0x0][0x1d8], RZ ;  /* 0x0000760033117a24 */ /* 0x000fc400078e02ff */
[----:B------:R-:W-:Y:S02]  /*3470*/  FMUL.FTZ R18, R14, UR8 ;  /* 0x000000080e127c20 */ /* 0x000fe40008410000 */
[----:B------:R-:W-:-:S04]  /*3480*/  IMAD.WIDE.U32 R12, R2, c[0x0][0x1d8], R12 ;  /* 0x00007600020c7a25 */ /* 0x000fc800078e000c */
[----:B------:R-:W-:Y:S01]  /*3490*/  IMAD R19, R2, c[0x0][0x1dc], R17 ;  /* 0x0000770002137a24 */ /* 0x000fe200078e0211 */
[----:B------:R-:W-:Y:S01]  /*34a0*/  LEA R14, P4, R12, c[0x0][0x160], 0x1 ;  /* 0x000058000c0e7a11 */ /* 0x000fe200078808ff */
[----:B------:R-:W-:-:S03]  /*34b0*/  FMUL.FTZ R17, R15, UR8 ;  /* 0x000000080f117c20 */ /* 0x000fc60008410000 */
[----:B------:R-:W-:Y:S02]  /*34c0*/  IADD3 R19, R13, R19, RZ ;  /* 0x000000130d137210 */ /* 0x000fe40007ffe0ff */
[----:B------:R-:W-:Y:S02]  /*34d0*/  F2FP.BF16.PACK_AB R17, R17, R18 ;  /* 0x000000121111723e */ /* 0x000fe400000010ff */
[----:B------:R-:W-:-:S05]  /*34e0*/  LEA.HI.X R15, R12, c[0x0][0x164], R19, 0x1, P4 ;  /* 0x000059000c0f7a11 */ /* 0x000fca00020f0c13 */
[----:B------:R0:W-:Y:S02]  /*34f0*/  STG.E [R14.64], R17 ;  /* 0x000000110e007986 */ /* 0x0001e4000c10190e */
.L_x_26:
[----:B------:R-:W-:Y:S05]  /*3500*/  BSYNC B0 ;  /* 0x0000000000007941 */ /* 0x000fea0003800000 */
.L_x_25:
[--C-:B------:R-:W-:Y:S02]  /*3510*/  PRMT R12, RZ, 0x5410, R35.reuse ;  /* 0x00005410ff0c7816 */ /* 0x100fe40000000023 */
[----:B------:R-:W-:Y:S02]  /*3520*/  PRMT R35, RZ, 0x7610, R35 ;  /* 0x00007610ff237816 */ /* 0x000fe40000000023 */
[----:B------:R-:W-:Y:S01]  /*3530*/  ISETP.GE.U32.AND P5, PT, R44, c[0x0][0x1e0], PT ;  /* 0x000078002c007a0c */ /* 0x000fe20003fa6070 */
[----:B------:R-:W-:Y:S01]  /*3540*/  FADD.FTZ R12, R12, -UR17 ;  /* 0x800000110c0c7e21 */ /* 0x000fe20008010000 */
[----:B------:R-:W-:Y:S01]  /*3550*/  ISETP.GE.AND.EX P4, PT, R49, c[0x0][0x1e4], PT, P0 ;  /* 0x0000790031007a0c */ /* 0x000fe20003f86300 */
[----:B------:R-:W-:Y:S01]  /*3560*/  FADD.FTZ R35, R35, -UR17 ;  /* 0x8000001123237e21 */ /* 0x000fe20008010000 */
[----:B------:R-:W-:Y:S01]  /*3570*/  ISETP.GE.AND.EX P0, PT, R48, c[0x0][0x1e4], PT, P2 ;  /* 0x0000790030007a0c */ /* 0x000fe20003f06320 */
[----:B------:R-:W-:Y:S01]  /*3580*/  FMUL.FTZ R27, R12, UR8 ;  /* 0x000000080c1b7c20 */ /* 0x000fe20008410000 */
[----:B------:R-:W-:Y:S01]  /*3590*/  PRMT R13, RZ, 0x5410, R38 ;  /* 0x00005410ff0d7816 */ /* 0x000fe20000000026 */
[----:B------:R-:W-:Y:S01]  /*35a0*/  FMUL.FTZ R22, R35, UR8 ;  /* 0x0000000823167c20 */ /* 0x000fe20008410000 */
[----:B------:R-:W-:-:S02]  /*35b0*/  ISETP.GE.AND.EX P2, PT, R47, c[0x0][0x1e4], PT, P5 ;  /* 0x000079002f007a0c */ /* 0x000fc40003f46350 */
[----:B------:R-:W-:Y:S02]  /*35c0*/  ISETP.GT.U32.OR P4, PT, R0, 0x17f, P4 ;  /* 0x0000017f0000780c */ /* 0x000fe40002784470 */
[----:B------:R-:W-:Y:S01]  /*35d0*/  PRMT R38, RZ, 0x7610, R38 ;  /* 0x00007610ff267816 */ /* 0x000fe20000000026 */
[----:B------:R-:W-:Y:S09]  /*35e0*/  @!P3 BRA `(.L_x_27) ;  /* 0x000001200000b947 */ /* 0x000ff20003800000 */
[----:B------:R-:W-:Y:S02]  /*35f0*/  FFMA.FTZ R12, R27, R8, R10 ;  /* 0x000000081b0c7223 */ /* 0x000fe4000001000a */
[----:B0-----:R-:W-:Y:S02]  /*3600*/  FFMA.FTZ R14, R22, R9, R11 ;  /* 0x00000009160e7223 */ /* 0x001fe4000001000b */
        /* <DEDUP_REMOVED lines=16> */
.L_x_27:
[----:B------:R-:W-:Y:S01]  /*3710*/  BSSY B0, `(.L_x_28) ;  /* 0x0000012000007945 */ /* 0x000fe20003800000 */
[----:B------:R-:W-:Y:S05]  /*3720*/  @P4 BRA `(.L_x_29) ;  /* 0x0000010000004947 */ /* 0x000fea0003800000 */
[C-C-:B------:R-:W-:Y:S02]  /*3730*/  FFMA.FTZ R12, R3.reuse, R27, R16.reuse ;  /* 0x0000001b030c7223 */ /* 0x140fe40000010010 */
[----:B0-----:R-:W-:Y:S02]  /*3740*/  FFMA.FTZ R15, R3, R22, R16 ;  /* 0x00000016030f7223 */ /* 0x001fe40000010010 */
[----:B------:R-:W-:Y:S01]  /*3750*/  FFMA.FTZ R14, R13, R8, -R12 ;  /* 0x000000080d0e7223 */ /* 0x000fe2000001080c */
[----:B------:R-:W-:Y:S01]  /*3760*/  MOV R12, R4 ;  /* 0x00000004000c7202 */ /* 0x000fe20000000f00 */
[----:B------:R-:W-:Y:S01]  /*3770*/  IMAD R49, R49, c[0x0][0x1d8], RZ ;  /* 0x0000760031317a24 */ /* 0x000fe200078e02ff */
[----:B------:R-:W-:Y:S01]  /*3780*/  MOV R13, R7 ;  /* 0x00000007000d7202 */ /* 0x000fe20000000f00 */
[----:B------:R-:W-:-:S02]  /*3790*/  FFMA.FTZ R15, R38, R9, -R15 ;  /* 0x00000009260f7223 */ /* 0x000fc4000001080f */
[C---:B------:R-:W-:Y:S02]  /*37a0*/  IMAD R49, R46.reuse, c[0x0][0x1dc], R49 ;  /* 0x000077002e317a24 */ /* 0x040fe400078e0231 */
[----:B------:R-:W-:-:S04]  /*37b0*/  IMAD.WIDE.U32 R12, R46, c[0x0][0x1d8], R12 ;  /* 0x000076002e0c7a25 */ /* 0x000fc800078e000c */
[----:B------:R-:W-:Y:S01]  /*37c0*/  FMUL.FTZ R18, R14, UR8 ;  /* 0x000000080e127c20 */ /* 0x000fe20008410000 */
[----:B------:R-:W-:Y:S01]  /*37d0*/  IADD3 R49, R13, R49, RZ ;  /* 0x000000310d317210 */ /* 0x000fe20007ffe0ff */
[----:B------:R-:W-:Y:S01]  /*37e0*/  FMUL.FTZ R17, R15, UR8 ;  /* 0x000000080f117c20 */ /* 0x000fe20008410000 */
[----:B------:R-:W-:-:S04]  /*37f0*/  LEA R14, P4, R12, c[0x0][0x160], 0x1 ;  /* 0x000058000c0e7a11 */ /* 0x000fc800078808ff */
[----:B------:R-:W-:Y:S02]  /*3800*/  LEA.HI.X R15, R12, c[0x0][0x164], R49, 0x1, P4 ;  /* 0x000059000c0f7a11 */ /* 0x000fe400020f0c31 */
[----:B------:R-:W-:-:S05]  /*3810*/  F2FP.BF16.PACK_AB R17, R17, R18 ;  /* 0x000000121111723e */ /* 0x000fca00000010ff */
[----:B------:R0:W-:Y:S02]  /*3820*/  STG.E [R14.64], R17 ;  /* 0x000000110e007986 */ /* 0x0001e4000c10190e */
.L_x_29:
[----:B------:R-:W-:Y:S05]  /*3830*/  BSYNC B0 ;  /* 0x0000000000007941 */ /* 0x000fea0003800000 */
.L_x_28:
[--C-:B------:R-:W-:Y:S02]  /*3840*/  PRMT R12, RZ, 0x5410, R32.reuse ;  /* 0x00005410ff0c7816 */ /* 0x100fe40000000020 */
[----:B------:R-:W-:Y:S02]  /*3850*/  PRMT R32, RZ, 0x7610, R32 ;  /* 0x00007610ff207816 */ /* 0x000fe40000000020 */
[----:B------:R-:W-:Y:S01]  /*3860*/  ISETP.GT.U32.OR P0, PT, R0, 0x17f, P0 ;  /* 0x0000017f0000780c */ /* 0x000fe20000704470 */
[----:B0-----:R-:W-:Y:S01]  /*3870*/  FADD.FTZ R15, R12, -UR17 ;  /* 0x800000110c0f7e21 */ /* 0x001fe20008010000 */
[----:B------:R-:W-:Y:S01]  /*3880*/  ISETP.GT.U32.OR P2, PT, R0, 0x17f, P2 ;  /* 0x0000017f0000780c */ /* 0x000fe20001744470 */
[----:B------:R-:W-:Y:S01]  /*3890*/  FADD.FTZ R32, R32, -UR17 ;  /* 0x8000001120207e21 */ /* 0x000fe20008010000 */
[--C-:B------:R-:W-:Y:S01]  /*38a0*/  PRMT R13, RZ, 0x5410, R37.reuse ;  /* 0x00005410ff0d7816 */ /* 0x100fe20000000025 */
[----:B------:R-:W-:Y:S01]  /*38b0*/  FMUL.FTZ R25, R15, UR8 ;  /* 0x000000080f197c20 */ /* 0x000fe20008410000 */
[----:B------:R-:W-:Y:S01]  /*38c0*/  PRMT R14, RZ, 0x7610, R37 ;  /* 0x00007610ff0e7816 */ /* 0x000fe20000000025 */
        /* <DEDUP_REMOVED lines=21> */
.L_x_30:
[----:B------:R-:W-:Y:S01]  /*3a20*/  BSSY B0, `(.L_x_31) ;  /* 0x0000012000007945 */ /* 0x000fe20003800000 */
[----:B------:R-:W-:Y:S05]  /*3a30*/  @P0 BRA `(.L_x_32) ;  /* 0x0000010000000947 */ /* 0x000fea0003800000 */
        /* <DEDUP_REMOVED lines=8> */
[C---:B------:R-:W-:Y:S02]  /*3ac0*/  IMAD R19, R45.reuse, c[0x0][0x1dc], R48 ;  /* 0x000077002d137a24 */ /* 0x040fe400078e0230 */
[----:B------:R-:W-:-:S04]  /*3ad0*/  IMAD.WIDE.U32 R14, R45, c[0x0][0x1d8], R14 ;  /* 0x000076002d0e7a25 */ /* 0x000fc800078e000e */
[----:B------:R-:W-:Y:S01]  /*3ae0*/  FMUL.FTZ R13, R17, UR8 ;  /* 0x00000008110d7c20 */ /* 0x000fe20008410000 */
[----:B------:R-:W-:Y:S02]  /*3af0*/  IADD3 R19, R15, R19, RZ ;  /* 0x000000130f137210 */ /* 0x000fe40007ffe0ff */
[C---:B------:R-:W-:Y:S02]  /*3b00*/  LEA R18, P0, R14.reuse, c[0x0][0x160], 0x1 ;  /* 0x000058000e127a11 */ /* 0x040fe400078008ff */
[----:B------:R-:W-:Y:S02]  /*3b10*/  F2FP.BF16.PACK_AB R13, R13, R20 ;  /* 0x000000140d0d723e */ /* 0x000fe400000010ff */
[----:B------:R-:W-:-:S05]  /*3b20*/  LEA.HI.X R19, R14, c[0x0][0x164], R19, 0x1, P0 ;  /* 0x000059000e137a11 */ /* 0x000fca00000f0c13 */
[----:B------:R0:W-:Y:S04]  /*3b30*/  STG.E [R18.64], R13 ;  /* 0x0000000d12007986 */ /* 0x0001e8000c10190e */
.L_x_32:
[----:B------:R-:W-:Y:S05]  /*3b40*/  BSYNC B0 ;  /* 0x0000000000007941 */ /* 0x000fea0003800000 */
.L_x_31:
[----:B------:R-:W-:Y:S01]  /*3b50*/  PRMT R33, RZ, 0x7610, R33 ;  /* 0x00007610ff217816 */ /* 0x000fe20000000021 */
[----:B------:R-:W-:Y:S01]  /*3b60*/  FADD.FTZ R12, R12, -UR17 ;  /* 0x800000110c0c7e21 */ /* 0x000fe20008010000 */
[--C-:B0-----:R-:W-:Y:S02]  /*3b70*/  PRMT R13, RZ, 0x5410, R36.reuse ;  /* 0x00005410ff0d7816 */ /* 0x101fe40000000024 */
[----:B------:R-:W-:Y:S01]  /*3b80*/  PRMT R36, RZ, 0x7610, R36 ;  /* 0x00007610ff247816 */ /* 0x000fe20000000024 */
[----:B------:R-:W-:Y:S02]  /*3b90*/  FADD.FTZ R33, R33, -UR17 ;  /* 0x8000001121217e21 */ /* 0x000fe40008010000 */
[----:B------:R-:W-:Y:S02]  /*3ba0*/  FMUL.FTZ R21, R12, UR8 ;  /* 0x000000080c157c20 */ /* 0x000fe40008410000 */
[----:B------:R-:W-:Y:S01]  /*3bb0*/  FMUL.FTZ R20, R33, UR8 ;  /* 0x0000000821147c20 */ /* 0x000fe20008410000 */
        /* <DEDUP_REMOVED lines=19> */
.L_x_33:
[----:B------:R-:W-:Y:S01]  /*3cf0*/  BSSY B0, `(.L_x_34) ;  /* 0x0000011000007945 */ /* 0x000fe20003800000 */
[----:B------:R-:W-:Y:S05]  /*3d00*/  @P2 BRA `(.L_x_35) ;  /* 0x000000f000002947 */ /* 0x000fea0003800000 */
[C-C-:B------:R-:W-:Y:S01]  /*3d10*/  FFMA.FTZ R6, R3.reuse, R21, R16.reuse ;  /* 0x0000001503067223 */ /* 0x140fe20000010010 */
[----:B------:R-:W-:Y:S01]  /*3d20*/  MOV R5, R7 ;  /* 0x0000000700057202 */ /* 0x000fe20000000f00 */
[----:B------:R-:W-:Y:S02]  /*3d30*/  FFMA.FTZ R3, R3, R20, R16 ;  /* 0x0000001403037223 */ /* 0x000fe40000010010 */
[----:B------:R-:W-:Y:S02]  /*3d40*/  IMAD R47, R47, c[0x0][0x1d8], RZ ;  /* 0x000076002f2f7a24 */ /* 0x000fe400078e02ff */
[----:B------:R-:W-:Y:S02]  /*3d50*/  FFMA.FTZ R8, R13, R8, -R6 ;  /* 0x000000080d087223 */ /* 0x000fe40000010806 */
[----:B------:R-:W-:-:S02]  /*3d60*/  FFMA.FTZ R3, R36, R9, -R3 ;  /* 0x0000000924037223 */ /* 0x000fc40000010803 */
[----:B------:R-:W-:-:S04]  /*3d70*/  IMAD.WIDE.U32 R6, R44, c[0x0][0x1d8], R4 ;  /* 0x000076002c067a25 */ /* 0x000fc800078e0004 */
[----:B------:R-:W-:Y:S01]  /*3d80*/  IMAD R47, R44, c[0x0][0x1dc], R47 ;  /* 0x000077002c2f7a24 */ /* 0x000fe200078e022f */
[----:B------:R-:W-:Y:S01]  /*3d90*/  LEA R4, P0, R6, c[0x0][0x160], 0x1 ;  /* 0x0000580006047a11 */ /* 0x000fe200078008ff */
[----:B------:R-:W-:Y:S02]  /*3da0*/  FMUL.FTZ R8, R8, UR8 ;  /* 0x0000000808087c20 */ /* 0x000fe40008410000 */
[----:B------:R-:W-:Y:S01]  /*3db0*/  FMUL.FTZ R3, R3, UR8 ;  /* 0x0000000803037c20 */ /* 0x000fe20008410000 */
[----:B------:R-:W-:-:S04]  /*3dc0*/  IADD3 R47, R7, R47, RZ ;  /* 0x0000002f072f7210 */ /* 0x000fc80007ffe0ff */
[----:B------:R-:W-:Y:S02]  /*3dd0*/  LEA.HI.X R5, R6, c[0x0][0x164], R47, 0x1, P0 ;  /* 0x0000590006057a11 */ /* 0x000fe400000f0c2f */
[----:B------:R-:W-:-:S05]  /*3de0*/  F2FP.BF16.PACK_AB R3, R3, R8 ;  /* 0x000000080303723e */ /* 0x000fca00000010ff */
[----:B------:R0:W-:Y:S02]  /*3df0*/  STG.E [R4.64], R3 ;  /* 0x0000000304007986 */ /* 0x0001e4000c10190e */
.L_x_35:
[----:B------:R-:W-:Y:S05]  /*3e00*/  BSYNC B0 ;  /* 0x0000000000007941 */ /* 0x000fea0003800000 */
.L_x_34:
[----:B------:R-:W-:Y:S01]  /*3e10*/  ULDC UR4, c[0x0][0x10] ;  /* 0x0000040000047ab9 */ /* 0x000fe20000000800 */
[----:B------:R-:W-:Y:S01]  /*3e20*/  IADD3 R40, R40, 0x1, RZ ;  /* 0x0000000128287810 */ /* 0x000fe20007ffe0ff */
[----:B------:R-:W-:-:S04]  /*3e30*/  UIADD3 UR7, UR7, UR4, URZ ;  /* 0x0000000407077290 */ /* 0x000fc8000fffe03f */
[----:B------:R-:W-:-:S06]  /*3e40*/  UISETP.GE.AND UP0, UPT, UR7, UR6, UPT ;  /* 0x000000060700728c */ /* 0x000fcc000bf06270 */
[----:B------:R-:W-:-:S13]  /*3e50*/  PLOP3.LUT P0, PT, PT, PT, UP0, 0x80, 0x0 ;  /* 0x000000000000781c */ /* 0x000fda0003f0f008 */
[----:B------:R-:W-:Y:S01]  /*3e60*/  @P0 CALL.REL.NOINC `(.L_x_1) ;  /* 0x0000001000000944 */ /* 0x000fe20003c00000 */
[----:B------:R-:W-:Y:S05]  /*3e70*/  BRA `(.L_x_36) ;  /* 0xffffc44000007947 */ /* 0x000fea000383ffff */
.L_x_1:
[----:B-1----:R-:W-:Y:S01]  /*3e80*/  ISETP.NE.AND P1, PT, R0, RZ, PT ;  /* 0x000000ff0000720c */ /* 0x002fe20003f25270 */
[----:B------:R-:W-:Y:S01]  /*3e90*/  HFMA2.MMA R25, -RZ, RZ, 0, 2.384185791015625e-07 ;  /* 0x00000004ff197435 */ /* 0x000fe200000001ff */
[----:B------:R-:W-:Y:S01]  /*3ea0*/  MOV R6, c[0x0][0xc] ;  /* 0x0000030000067a02 */ /* 0x000fe20000000f00 */
[----:B------:R-:W-:Y:S01]  /*3eb0*/  BSSY B0, `(.L_x_37) ;  /* 0x000000f000007945 */ /* 0x000fe20003800000 */
[----:B0-----:R-:W-:Y:S02]  /*3ec0*/  MOV R4, c[0x0][0x10] ;  /* 0x0000040000047a02 */ /* 0x001fe40000000f00 */
[----:B------:R-:W-:Y:S02]  /*3ed0*/  ISETP.NE.AND P0, PT, R6, 0x1, PT ;  /* 0x000000010600780c */ /* 0x000fe40003f05270 */
[----:B------:R-:W-:-:S04]  /*3ee0*/  SHF.L.U32 R2, R4, 0x1, RZ ;  /* 0x0000000104027819 */ /* 0x000fc800000006ff */
[----:B------:R-:W-:-:S05]  /*3ef0*/  SEL R2, R2, RZ, P0 ;  /* 0x000000ff02027207 */ /* 0x000fca0000000000 */
[----:B------:R-:W-:Y:S01]  /*3f00*/  IMAD.WIDE.U32 R2, R2, R25, c[0x0][0x1a8] ;  /* 0x00006a0002027625 */ /* 0x000fe200078e0019 */
[----:B------:R-:W-:Y:S05]  /*3f10*/  @P1 BRA `(.L_x_38) ;  /* 0x0000008000001947 */ /* 0x000fea0003800000 */
[----:B------:R-:W-:Y:S06]  /*3f20*/  MEMBAR.ALL.GPU ;  /* 0x0000000000007992 */ /* 0x000fec000000a000 */
[----:B------:R-:W0:Y:S01]  /*3f30*/  S2R R7, SR_LANEID ;  /* 0x0000000000077919 */ /* 0x000e220000000000 */
[----:B------:R-:W-:Y:S01]  /*3f40*/  VOTEU.ANY UR4, UPT, PT ;  /* 0x0000000000047886 */ /* 0x000fe200038e0100 */
[----:B------:R-:W-:-:S00]  /*3f50*/  ERRBAR ;  /* 0x00000000000079ab */ /* 0x000fc00000000000 */
[----:B------:R-:W-:Y:S01]  /*3f60*/  UFLO.U32 UR5, UR4 ;  /* 0x00000004000572bd */ /* 0x000fe200080e0000 */
[----:B------:R-:W1:Y:S05]  /*3f70*/  POPC R5, UR4 ;  /* 0x0000000400057d09 */ /* 0x000e6a0008000000 */
[----:B0-----:R-:W-:-:S13]  /*3f80*/  ISETP.EQ.U32.AND P0, PT, R7, UR5, PT ;  /* 0x0000000507007c0c */ /* 0x001fda000bf02070 */
[----:B-1----:R0:W-:Y:S02]  /*3f90*/  @P0 RED.E.ADD.S32.STRONG.GPU [R2.64], R5 ;  /* 0x000000050200098e */ /* 0x0021e4000c10e38e */
.L_x_38:
[----:B------:R-:W-:Y:S05]  /*3fa0*/  BSYNC B0 ;  /* 0x0000000000007941 */ /* 0x000fea0003800000 */
.L_x_37:
[----:B------:R-:W1:Y:S01]  /*3fb0*/  S2UR UR4, SR_CTAID.X ;  /* 0x00000000000479c3 */ /* 0x000e620000002500 */
[----:B0-----:R-:W-:Y:S02]  /*3fc0*/  IADD3 R5, R6, -0x1, RZ ;  /* 0xffffffff06057810 */ /* 0x001fe40007ffe0ff */
[----:B------:R-:W-:-:S05]  /*3fd0*/  IADD3 R4, R4, -0x1, RZ ;  /* 0xffffffff04047810 */ /* 0x000fca0007ffe0ff */
[----:B------:R-:W0:Y:S01]  /*3fe0*/  S2UR UR5, SR_CTAID.Y ;  /* 0x00000000000579c3 */ /* 0x000e220000002600 */
[----:B-1----:R-:W-:-:S04]  /*3ff0*/  ISETP.NE.AND P0, PT, R5, UR4, PT ;  /* 0x0000000405007c0c */ /* 0x002fc8000bf05270 */
[----:B0-----:R-:W-:-:S13]  /*4000*/  ISETP.NE.OR P0, PT, R4, UR5, P0 ;  /* 0x0000000504007c0c */ /* 0x001fda0008705670 */
[----:B------:R-:W-:Y:S05]  /*4010*/  @P0 EXIT ;  /* 0x000000000000094d */ /* 0x000fea0003800000 */
[----:B------:R-:W-:Y:S05]  /*4020*/  @P1 BRA `(.L_x_39) ;  /* 0x0000008000001947 */ /* 0x000fea0003800000 */
[----:B------:R-:W-:-:S05]  /*4030*/  IMAD R4, R6, c[0x0][0x10], RZ ;  /* 0x0000040006047a24 */ /* 0x000fca00078e02ff */
[----:B------:R-:W-:-:S13]  /*4040*/  ISETP.NE.AND P0, PT, R4, -0x1, PT ;  /* 0xffffffff0400780c */ /* 0x000fda0003f05270 */
[----:B------:R-:W-:Y:S05]  /*4050*/  @!P0 BRA `(.L_x_39) ;  /* 0x0000005000008947 */ /* 0x000fea0003800000 */
.L_x_40:
[----:B------:R-:W2:Y:S01]  /*4060*/  LDG.E.STRONG.GPU R5, [R2.64] ;  /* 0x0000000e02057981 */ /* 0x000ea2000c1ef900 */
[----:B------:R-:W-:Y:S01]  /*4070*/  YIELD ;  /* 0x0000000000007946 */ /* 0x000fe20003800000 */
[----:B--2---:R-:W-:Y:S01]  /*4080*/  ISETP.NE.AND P0, PT, R5, R4, PT ;  /* 0x000000040500720c */ /* 0x004fe20003f05270 */
[----:B------:R-:W-:-:S12]  /*4090*/  CCTL.IVALL ;  /* 0x00000000ff00798f */ /* 0x000fd80002000000 */
[----:B------:R-:W-:Y:S05]  /*40a0*/  @P0 BRA `(.L_x_40) ;  /* 0xffffffb000000947 */ /* 0x000fea000383ffff */
.L_x_39:
[----:B------:R-:W-:Y:S02]  /*40b0*/  WARPSYNC 0xffffffff ;  /* 0xffffffff00007948 */ /* 0x000fe40003800000 */
[----:B------:R-:W-:Y:S01]  /*40c0*/  MOV R19, c[0x0][0x1dc] ;  /* 0x0000770000137a02 */ /* 0x000fe20000000f00 */
[----:B------:R-:W-:Y:S03]  /*40d0*/  BAR.SYNC.DEFER_BLOCKING 0x0 ;  /* 0x0000000000007b1d */ /* 0x000fe60000010000 */
[----:B------:R-:W-:-:S04]  /*40e0*/  LEA.HI R2, P0, R19, c[0x0][0x1d8], RZ, 0x1 ;  /* 0x0000760013027a11 */ /* 0x000fc800078108ff */
[----:B------:R-:W-:-:S04]  /*40f0*/  IADD3.X R3, RZ, c[0x0][0x1dc], RZ, P0, !PT ;  /* 0x00007700ff037a10 */ /* 0x000fc800007fe4ff */
[--C-:B------:R-:W-:Y:S02]  /*4100*/  SHF.R.S64 R27, R2, 0x1, R3.reuse ;  /* 0x00000001021b7819 */ /* 0x100fe40000001003 */
[----:B------:R-:W-:Y:S02]  /*4110*/  SHF.R.S32.HI R2, RZ, 0x1f, R0 ;  /* 0x0000001fff027819 */ /* 0x000fe40000011400 */
[----:B------:R-:W-:Y:S02]  /*4120*/  SHF.R.S32.HI R18, RZ, 0x1, R3 ;  /* 0x00000001ff127819 */ /* 0x000fe40000011403 */
[----:B------:R-:W-:-:S04]  /*4130*/  ISETP.GT.U32.AND P0, PT, R27, R0, PT ;  /* 0x000000001b00720c */ /* 0x000fc80003f04070 */
[----:B------:R-:W-:-:S13]  /*4140*/  ISETP.GT.AND.EX P0, PT, R18, R2, PT, P0 ;  /* 0x000000021200720c */ /* 0x000fda0003f04300 */
[----:B------:R-:W-:Y:S05]  /*4150*/  @!P0 EXIT ;  /* 0x000000000000894d */ /* 0x000fea0003800000 */
[----:B------:R-:W-:Y:S01]  /*4160*/  UMOV UR4, 0x3 ;  /* 0x0000000300047882 */ /* 0x000fe20000000000 */
[----:B------:R-:W-:Y:S01]  /*4170*/  LEA R4, R19, R19, 0x1 ;  /* 0x0000001313047211 */ /* 0x000fe200078e08ff */
[----:B------:R-:W-:Y:S01]  /*4180*/  ULDC UR5, c[0x0][0x1d8] ;  /* 0x0000760000057ab9 */ /* 0x000fe20000000800 */
[----:B------:R-:W-:Y:S01]  /*4190*/  MOV R7, R2 ;  /* 0x0000000200077202 */ /* 0x000fe20000000f00 */
[----:B------:R-:W-:Y:S01]  /*41a0*/  UIMAD.WIDE.U32 UR4, UR4, UR5, URZ ;  /* 0x00000005040472a5 */ /* 0x000fe2000f8e003f */
[----:B------:R-:W-:Y:S02]  /*41b0*/  MOV R20, c[0x0][0x1d8] ;  /* 0x0000760000147a02 */ /* 0x000fe40000000f00 */
[----:B------:R-:W-:Y:S02]  /*41c0*/  SHF.L.U64.HI R29, R27, 0x2, R18 ;  /* 0x000000021b1d7819 */ /* 0x000fe40000010212 */
[----:B------:R-:W-:Y:S02]  /*41d0*/  SHF.L.U64.HI R19, R20, 0x2, R19 ;  /* 0x0000000214137819 */ /* 0x000fe40000010213 */
[----:B------:R-:W-:-:S04]  /*41e0*/  IADD3 R4, R4, UR5, RZ ;  /* 0x0000000504047c10 */ /* 0x000fc8000fffe0ff */
[----:B------:R-:W-:-:S04]  /*41f0*/  LEA.HI R23, P0, R4, UR4, RZ, 0x1 ;  /* 0x0000000404177c11 */ /* 0x000fc8000f8108ff */
[----:B------:R-:W-:-:S04]  /*4200*/  IADD3.X R4, RZ, R4, RZ, P0, !PT ;  /* 0x00000004ff047210 */ /* 0x000fc800007fe4ff */
[--C-:B------:R-:W-:Y:S02]  /*4210*/  SHF.R.S64 R23, R23, 0x1, R4.reuse ;  /* 0x0000000117177819 */ /* 0x100fe40000001004 */
[----:B------:R-:W-:-:S04]  /*4220*/  SHF.R.S32.HI R2, RZ, 0x1, R4 ;  /* 0x00000001ff027819 */ /* 0x000fc80000011404 */
[----:B------:R-:W-:Y:S02]  /*4230*/  SHF.L.U64.HI R21, R23, 0x2, R2 ;  /* 0x0000000217157819 */ /* 0x000fe40000010202 */
.L_x_41:
[----:B------:R-:W-:-:S04]  /*4240*/  LEA R6, P0, R0, c[0x0][0x1b8], 0x2 ;  /* 0x00006e0000067a11 */ /* 0x000fc800078010ff */
[----:B------:R-:W-:Y:S02]  /*4250*/  LEA.HI.X R7, R0, c[0x0][0x1bc], R7, 0x2, P0 ;  /* 0x00006f0000077a11 */ /* 0x000fe400000f1407 */
[-C--:B------:R-:W-:Y:S02]  /*4260*/  LEA R8, P0, R27, R6.reuse, 0x2 ;  /* 0x000000061b087211 */ /* 0x080fe400078010ff */
[-C--:B------:R-:W-:Y:S01]  /*4270*/  LEA R12, P1, R20, R6.reuse, 0x2 ;  /* 0x00000006140c7211 */ /* 0x080fe200078210ff */
[----:B0-----:R0:W2:Y:S01]  /*4280*/  LDG.E R14, [R6.64] ;  /* 0x0000000e060e7981 */ /* 0x0010a2000c1e1900 */
[----:B------:R-:W-:Y:S02]  /*4290*/  LEA R10, P2, R23, R6, 0x2 ;  /* 0x00000006170a7211 */ /* 0x000fe400078410ff */
[----:B------:R-:W-:Y:S02]  /*42a0*/  IADD3.X R9, R7, R29, RZ, P0, !PT ;  /* 0x0000001d07097210 */ /* 0x000fe400007fe4ff */
[----:B------:R-:W-:-:S02]  /*42b0*/  IADD3.X R13, R19, R7, RZ, P1, !PT ;  /* 0x00000007130d7210 */ /* 0x000fc40000ffe4ff */
[----:B------:R-:W-:Y:S01]  /*42c0*/  IADD3.X R11, R7, R21, RZ, P2, !PT ;  /* 0x00000015070b7210 */ /* 0x000fe200017fe4ff */
[----:B------:R-:W2:Y:S04]  /*42d0*/  LDG.E R15, [R8.64] ;  /* 0x0000000e080f7981 */ /* 0x000ea8000c1e1900 */
[----:B------:R-:W3:Y:S04]  /*42e0*/  LDG.E R16, [R12.64] ;  /* 0x0000000e0c107981 */ /* 0x000ee8000c1e1900 */
[----:B------:R-:W3:Y:S01]  /*42f0*/  LDG.E R17, [R10.64] ;  /* 0x0000000e0a117981 */ /* 0x000ee2000c1e1900 */
[----:B------:R-:W-:-:S02]  /*4300*/  SHF.L.U32 R4, R0, 0x1, RZ ;  /* 0x0000000100047819 */ /* 0x000fc400000006ff */
[----:B------:R-:W-:-:S03]  /*4310*/  IADD3 R0, R0, 0x180, RZ ;  /* 0x0000018000007810 */ /* 0x000fc60007ffe0ff */
[----:B------:R-:W-:-:S04]  /*4320*/  IMAD.WIDE R2, R4, R25, c[0x0][0x168] ;  /* 0x00005a0004027625 */ /* 0x000fc800078e0219 */
[----:B------:R-:W-:Y:S01]  /*4330*/  IMAD.WIDE R4, R4, R25, c[0x0][0x170] ;  /* 0x00005c0004047625 */ /* 0x000fe200078e0219 */
[----:B------:R-:W-:Y:S02]  /*4340*/  ISETP.GT.U32.AND P0, PT, R27, R0, PT ;  /* 0x000000001b00720c */ /* 0x000fe40003f04070 */
[----:B0-----:R-:W-:-:S04]  /*4350*/  SHF.R.S32.HI R7, RZ, 0x1f, R0 ;  /* 0x0000001fff077819 */ /* 0x001fc80000011400 */
[----:B------:R-:W-:Y:S01]  /*4360*/  ISETP.GT.AND.EX P0, PT, R18, R7, PT, P0 ;  /* 0x000000071200720c */ /* 0x000fe20003f04300 */
[----:B--2---:R0:W-:Y:S04]  /*4370*/  STG.E.64 [R2.64], R14 ;  /* 0x0000000e02007986 */ /* 0x0041e8000c101b0e */
[----:B---3--:R0:W-:Y:S08]  /*4380*/  STG.E.64 [R4.64], R16 ;  /* 0x0000001004007986 */ /* 0x0081f0000c101b0e */
[----:B------:R-:W-:Y:S05]  /*4390*/  @P0 BRA `(.L_x_41) ;  /* 0xfffffea000000947 */ /* 0x000fea000383ffff */
[----:B------:R-:W-:Y:S05]  /*43a0*/  EXIT ;  /* 0x000000000000794d */ /* 0x000fea0003800000 */
.L_x_42:
        /* <DEDUP_REMOVED lines=13> */
.L_x_5168:


//--------------------- .text._Z35group_norm_nhwc_bwd_one_pass_kernelI11Bf16IOFp32WLi128ELi48ELi384EEv26Group_norm_nhwc_bwd_params --------------------------
	.section	.text._Z35group_norm_nhwc_bwd_one_pass_kernelI11Bf16IOFp32WLi128ELi48ELi384EEv26Group_norm_nhwc_bwd_params,"ax",@progbits
	.sectioninfo	@"SHI_REGISTERS=80"
	.align	128
        .global         _Z35group_norm_nhwc_bwd_one_pass_kernelI11Bf16IOFp32WLi128ELi48ELi384EEv26Group_norm_nhwc_bwd_params
        .type           _Z35group_norm_nhwc_bwd_one_pass_kernelI11Bf16IOFp32WLi128ELi48ELi384EEv26Group_norm_nhwc_bwd_params,@function
        .size           _Z35group_norm_nhwc_bwd_one_pass_kernelI11Bf16IOFp32WLi128ELi48ELi384EEv26Group_norm_nhwc_bwd_params,(.L_x_5169 - _Z35group_norm_nhwc_bwd_one_pass_kernelI11Bf16IOFp32WLi128ELi48ELi384EEv26Group_norm_nhwc_bwd_params)
        .other          _Z35group_norm_nhwc_bwd_one_pass_kernelI11Bf16IOFp32WLi128ELi48ELi384EEv26Group_norm_nhwc_bwd_params,@"STO_CUDA_ENTRY STV_DEFAULT"
_Z35group_norm_nhwc_bwd_one_pass_kernelI11Bf16IOFp32WLi128ELi48ELi384EEv26Group_norm_nhwc_bwd_params:
.text._Z35group_norm_nhwc_bwd_one_pass_kernelI11Bf16IOFp32WLi128ELi48ELi384EEv26Group_norm_nhwc_bwd_params:
[----:B------:R-:W-:Y:S02]  /*0000*/  MOV R1, c[0x0][0x28] ;  /* 0x00000a0000017a02 */ /* 0x000fe40000000f00 */
[----:B------:R-:W0:Y:S01]  /*0010*/  S2R R39, SR_CTAID.Y ;  /* 0x0000000000277919 */ /* 0x000e220000002600 */
[----:B------:R-:W-:Y:S02]  /*0020*/  ULDC UR4, c[0x0][0x1f0] ;  /* 0x00007c0000047ab9 */ /* 0x000fe40000000800 */
[----:B------:R-:W-:Y:S01]  /*0030*/  ULDC UR5, c[0x0][0x1c0] ;  /* 0x0000700000057ab9 */ /* 0x000fe20000000800 */
[----:B------:R-:W1:Y:S01]  /*0040*/  S2R R69, SR_TID.X ;  /* 0x0000000000457919 */ /* 0x000e620000002100 */
[----:B------:R-:W-:Y:S02]  /*0050*/  UIMAD UR4, UR4, UR5, URZ ;  /* 0x00000005040472a4 */ /* 0x000fe4000f8e023f */
[----:B------:R-:W-:Y:S01]  /*0060*/  ULDC.64 UR6, c[0x0][0x118] ;  /* 0x0000460000067ab9 */ /* 0x000fe20000000a00 */
[----:B------:R-:W2:Y:S03]  /*0070*/  S2R R40, SR_CTAID.X ;  /* 0x0000000000287919 */ /* 0x000ea60000002500 */
[----:B0-----:R-:W-:-:S13]  /*0080*/  ISETP.GE.AND P0, PT, R39, UR4, PT ;  /* 0x0000000427007c0c */ /* 0x001fda000bf06270 */
[----:B------:R-:W-:Y:S05]  /*0090*/  @P0 BRA `(.L_x_43) ;  /* 0x000057e000000947 */ /* 0x000fea0003800000 */
[C---:B-12---:R-:W-:Y:S01]  /*00a0*/  IMAD.WIDE.U32 R2, R69.reuse, -0x55555555, RZ ;  /* 0xaaaaaaab45027825 */ /* 0x046fe200078e00ff */
[----:B------:R-:W-:Y:S01]  /*00b0*/  HFMA2.MMA R59, -RZ, RZ, 0, 1.78813934326171875e-07 ;  /* 0x00000003ff3b7435 */ /* 0x000fe200000001ff */
[----:B------:R-:W0:Y:S01]  /*00c0*/  S2R R38, SR_LANEID ;  /* 0x0000000000267919 */ /* 0x000e220000000000 */
[----:B------:R-:W-:Y:S01]  /*00d0*/  MOV R2, c[0x0][0x1dc] ;  /* 0x0000770000027a02 */ /* 0x000fe20000000f00 */
[----:B------:R-:W-:Y:S01]  /*00e0*/  HFMA2.MMA R58, -RZ, RZ, 0, 0 ;  /* 0x00000000ff3a7435 */ /* 0x000fe200000001ff */
[----:B------:R-:W-:Y:S01]  /*00f0*/  SHF.R.U32.HI R3, RZ, 0x4, R3 ;  /* 0x00000004ff037819 */ /* 0x000fe20000011603 */
[----:B------:R-:W-:Y:S01]  /*0100*/  IMAD R67, R40, c[0x0][0x10], R39 ;  /* 0x0000040028437a24 */ /* 0x000fe200078e0227 */
[----:B------:R-:W-:Y:S01]  /*0110*/  ISETP.GE.U32.AND P1, PT, R69, 0x180, PT ;  /* 0x000001804500780c */ /* 0x000fe20003f26070 */
[----:B------:R-:W-:Y:S01]  /*0120*/  ULDC.U8 UR9, c[0x0][0x1f4] ;  /* 0x00007d0000097ab9 */ /* 0x000fe20000000000 */
[----:B------:R-:W-:Y:S01]  /*0130*/  LEA.HI R2, P0, R2, c[0x0][0x1d8], RZ, 0x1 ;  /* 0x0000760002027a11 */ /* 0x000fe200078108ff */
[----:B------:R-:W-:Y:S01]  /*0140*/  IMAD R68, R40, c[0x0][0x1fc], R3 ;  /* 0x00007f0028447a24 */ /* 0x000fe200078e0203 */
[----:B------:R-:W-:Y:S01]  /*0150*/  SHF.R.S32.HI R0, RZ, 0x1f, R69 ;  /* 0x0000001fff007819 */ /* 0x000fe20000011445 */
[C---:B------:R-:W-:Y:S01]  /*0160*/  IMAD R7, R59.reuse, c[0x0][0x1dc], RZ ;  /* 0x000077003b077a24 */ /* 0x040fe200078e02ff */
[----:B------:R-:W-:Y:S01]  /*0170*/  IADD3.X R9, RZ, c[0x0][0x1dc], RZ, P0, !PT ;  /* 0x00007700ff097a10 */ /* 0x000fe200007fe4ff */
[----:B------:R-:W-:Y:S01]  /*0180*/  IMAD.WIDE.U32 R4, R59, c[0x0][0x1d8], RZ ;  /* 0x000076003b047a25 */ /* 0x000fe200078e00ff */
[----:B------:R-:W-:-:S02]  /*0190*/  IADD3 R66, R68, 0x10, RZ ;  /* 0x0000001044427810 */ /* 0x000fc40007ffe0ff */
[----:B------:R-:W-:Y:S01]  /*01a0*/  IADD3 R65, R68, 0x20, RZ ;  /* 0x0000002044417810 */ /* 0x000fe20007ffe0ff */
[----:B------:R-:W-:Y:S01]  /*01b0*/  IMAD R70, R3, -0x18, R69 ;  /* 0xffffffe803467824 */ /* 0x000fe200078e0245 */
[----:B------:R-:W-:Y:S02]  /*01c0*/  IADD3 R5, R5, R7, RZ ;  /* 0x0000000705057210 */ /* 0x000fe40007ffe0ff */
[----:B------:R-:W-:Y:S02]  /*01d0*/  ISETP.LT.U32.AND P6, PT, R66, c[0x0][0x1e0], PT ;  /* 0x0000780042007a0c */ /* 0x000fe40003fc1070 */
[----:B------:R-:W-:Y:S02]  /*01e0*/  SHF.R.S32.HI R36, RZ, 0x1f, R66 ;  /* 0x0000001fff247819 */ /* 0x000fe40000011442 */
[----:B------:R-:W-:Y:S02]  /*01f0*/  LEA.HI R7, P2, R5, R4, RZ, 0x1 ;  /* 0x0000000405077211 */ /* 0x000fe400078508ff */
[----:B------:R-:W-:-:S02]  /*0200*/  ISETP.LT.AND.EX P6, PT, R36, c[0x0][0x1e4], !P1, P6 ;  /* 0x0000790024007a0c */ /* 0x000fc40004fc1360 */
[C---:B------:R-:W-:Y:S02]  /*0210*/  IADD3 R64, R68.reuse, 0x30, RZ ;  /* 0x0000003044407810 */ /* 0x040fe40007ffe0ff */
[C---:B------:R-:W-:Y:S02]  /*0220*/  IADD3 R63, R68.reuse, 0x40, RZ ;  /* 0x00000040443f7810 */ /* 0x040fe40007ffe0ff */
[----:B------:R-:W-:Y:S02]  /*0230*/  IADD3.X R12, RZ, R5, RZ, P2, !PT ;  /* 0x00000005ff0c7210 */ /* 0x000fe400017fe4ff */
[----:B------:R-:W-:Y:S02]  /*0240*/  IADD3 R62, R68, 0x50, RZ ;  /* 0x00000050443e7810 */ /* 0x000fe40007ffe0ff */
[----:B------:R-:W-:Y:S02]  /*0250*/  SHF.R.S64 R2, R2, 0x1, R9 ;  /* 0x0000000102027819 */ /* 0x000fe40000001009 */
[----:B------:R-:W-:-:S02]  /*0260*/  ISETP.LT.U32.AND P5, PT, R68, c[0x0][0x1e0], PT ;  /* 0x0000780044007a0c */ /* 0x000fc40003fa1070 */
[----:B------:R-:W-:Y:S02]  /*0270*/  SHF.R.S32.HI R9, RZ, 0x1, R9 ;  /* 0x00000001ff097819 */ /* 0x000fe40000011409 */
[----:B------:R-:W-:Y:S02]  /*0280*/  SHF.R.S32.HI R37, RZ, 0x1f, R68 ;  /* 0x0000001fff257819 */ /* 0x000fe40000011444 */
[----:B------:R-:W-:Y:S02]  /*0290*/  ISETP.LT.U32.AND P4, PT, R65, c[0x0][0x1e0], PT ;  /* 0x0000780041007a0c */ /* 0x000fe40003f81070 */
[----:B------:R-:W-:Y:S02]  /*02a0*/  ISETP.LT.U32.AND P3, PT, R64, c[0x0][0x1e0], PT ;  /* 0x0000780040007a0c */ /* 0x000fe40003f61070 */
[----:B------:R-:W-:Y:S02]  /*02b0*/  ISETP.LT.U32.AND P2, PT, R63, c[0x0][0x1e0], PT ;  /* 0x000078003f007a0c */ /* 0x000fe40003f41070 */
[----:B------:R-:W-:-:S02]  /*02c0*/  SHF.R.S32.HI R3, RZ, 0x1f, R65 ;  /* 0x0000001fff037819 */ /* 0x000fc40000011441 */
[----:B------:R-:W-:Y:S02]  /*02d0*/  SHF.R.S32.HI R4, RZ, 0x1f, R64 ;  /* 0x0000001fff047819 */ /* 0x000fe40000011440 */
[----:B------:R-:W-:Y:S02]  /*02e0*/  SHF.R.S32.HI R5, RZ, 0x1f, R63 ;  /* 0x0000001fff057819 */ /* 0x000fe4000001143f */
[----:B------:R-:W-:Y:S02]  /*02f0*/  SHF.R.S64 R7, R7, 0x1, R12 ;  /* 0x0000000107077819 */ /* 0x000fe4000000100c */
[----:B------:R-:W-:Y:S02]  /*0300*/  LEA.HI R0, R0, R69, RZ, 0x5 ;  /* 0x0000004500007211 */ /* 0x000fe400078f28ff */
[C---:B------:R-:W-:Y:S02]  /*0310*/  IADD3 R61, R68.reuse, 0x60, RZ ;  /* 0x00000060443d7810 */ /* 0x040fe40007ffe0ff */
[----:B------:R-:W-:-:S02]  /*0320*/  IADD3 R60, R68, 0x70, RZ ;  /* 0x00000070443c7810 */ /* 0x000fc40007ffe0ff */
[----:B------:R-:W-:Y:S02]  /*0330*/  ISETP.LT.U32.AND P0, PT, R62, c[0x0][0x1e0], PT ;  /* 0x000078003e007a0c */ /* 0x000fe40003f01070 */
[----:B------:R-:W-:Y:S02]  /*0340*/  SHF.R.S32.HI R6, RZ, 0x1f, R62 ;  /* 0x0000001fff067819 */ /* 0x000fe4000001143e */
[----:B------:R-:W-:Y:S02]  /*0350*/  LOP3.LUT R71, R71, 0xfffffffd, RZ, 0xc0, !PT ;  /* 0xfffffffd47477812 */ /* 0x000fe400078ec0ff */
[----:B------:R-:W-:Y:S02]  /*0360*/  SHF.R.S32.HI R12, RZ, 0x1, R12 ;  /* 0x00000001ff0c7819 */ /* 0x000fe4000001140c */
[----:B------:R-:W-:Y:S02]  /*0370*/  ISETP.LT.AND.EX P5, PT, R37, c[0x0][0x1e4], !P1, P5 ;  /* 0x0000790025007a0c */ /* 0x000fe40004fa1350 */
[----:B------:R-:W-:-:S02]  /*0380*/  ISETP.LT.AND.EX P4, PT, R3, c[0x0][0x1e4], !P1, P4 ;  /* 0x0000790003007a0c */ /* 0x000fc40004f81340 */
[----:B------:R-:W-:Y:S02]  /*0390*/  ISETP.LT.AND.EX P3, PT, R4, c[0x0][0x1e4], !P1, P3 ;  /* 0x0000790004007a0c */ /* 0x000fe40004f61330 */
[----:B------:R-:W-:Y:S02]  /*03a0*/  ISETP.LT.AND.EX P2, PT, R5, c[0x0][0x1e4], !P1, P2 ;  /* 0x0000790005007a0c */ /* 0x000fe40004f41320 */
[----:B------:R-:W-:Y:S02]  /*03b0*/  SHF.L.U64.HI R8, R2, 0x2, R9 ;  /* 0x0000000202087819 */ /* 0x000fe40000010209 */
[----:B------:R-:W-:Y:S02]  /*03c0*/  MOV R57, R39 ;  /* 0x0000002700397202 */ /* 0x000fe40000000f00 */
[----:B------:R-:W-:Y:S02]  /*03d0*/  LOP3.LUT R59, R59, c[0x0][0xc], RZ, 0xc0, !PT ;  /* 0x000003003b3b7a12 */ /* 0x000fe400078ec0ff */
[----:B------:R-:W-:-:S02]  /*03e0*/  SHF.R.S32.HI R0, RZ, 0x5, R0 ;  /* 0x00000005ff007819 */ /* 0x000fc40000011400 */
[----:B------:R-:W-:Y:S02]  /*03f0*/  SHF.L.U32 R70, R70, 0x1, RZ ;  /* 0x0000000146467819 */ /* 0x000fe400000006ff */
[----:B------:R-:W-:Y:S02]  /*0400*/  @P6 LOP3.LUT R71, R71, 0x2, RZ, 0xfc, !PT ;  /* 0x0000000247476812 */ /* 0x000fe400078efcff */
[----:B------:R-:W-:Y:S02]  /*0410*/  ISETP.LT.AND.EX P1, PT, R6, c[0x0][0x1e4], !P1, P0 ;  /* 0x0000790006007a0c */ /* 0x000fe40004f21300 */
[----:B------:R-:W-:Y:S02]  /*0420*/  SHF.R.S32.HI R9, RZ, 0x1f, R61 ;  /* 0x0000001fff097819 */ /* 0x000fe4000001143d */
[----:B------:R-:W-:Y:S02]  /*0430*/  SHF.R.S32.HI R10, RZ, 0x1f, R60 ;  /* 0x0000001fff0a7819 */ /* 0x000fe4000001143c */
[----:B0-----:R-:W-:-:S02]  /*0440*/  SHF.L.U64.HI R11, R7, 0x2, R12 ;  /* 0x00000002070b7819 */ /* 0x001fc4000001020c */
.L_x_94:
[----:B------:R-:W-:Y:S01]  /*0450*/  IABS R17, c[0x0][0x1f0] ;  /* 0x00007c0000117a13 */ /* 0x000fe20000000000 */
[----:B------:R-:W-:Y:S01]  /*0460*/  @P4 IMAD R18, R3, c[0x0][0x1d8], RZ ;  /* 0x0000760003124a24 */ /* 0x000fe200078e02ff */
[----:B------:R-:W-:Y:S01]  /*0470*/  LOP3.LUT P6, RZ, R71, 0x2, RZ, 0xc0, !PT ;  /* 0x0000000247ff7812 */ /* 0x000fe200078cc0ff */
[----:B------:R-:W-:Y:S01]  /*0480*/  CS2R R42, SRZ ;  /* 0x00000000002a7805 */ /* 0x000fe2000001ff00 */
[----:B0-----:R-:W0:Y:S08]  /*0490*/  I2F.RP R14, R17 ;  /* 0x00000011000e7306 */ /* 0x001e300000209400 */
[----:B0-----:R-:W0:Y:S02]  /*04a0*/  MUFU.RCP R14, R14 ;  /* 0x0000000e000e7308 */ /* 0x001e240000001000 */
[----:B0-----:R-:W-:-:S06]  /*04b0*/  IADD3 R12, R14, 0xffffffe, RZ ;  /* 0x0ffffffe0e0c7810 */ /* 0x001fcc0007ffe0ff */
[----:B------:R0:W1:Y:S02]  /*04c0*/  F2I.FTZ.U32.TRUNC.NTZ R13, R12 ;  /* 0x0000000c000d7305 */ /* 0x000064000021f000 */
[----:B0-----:R-:W-:Y:S02]  /*04d0*/  MOV R12, RZ ;  /* 0x000000ff000c7202 */ /* 0x001fe40000000f00 */
[----:B-1----:R-:W-:-:S05]  /*04e0*/  IADD3 R16, RZ, -R13, RZ ;  /* 0x8000000dff107210 */ /* 0x002fca0007ffe0ff */
[----:B------:R-:W-:Y:S01]  /*04f0*/  IMAD R15, R16, R17, RZ ;  /* 0x00000011100f7224 */ /* 0x000fe200078e02ff */
[----:B------:R-:W-:-:S03]  /*0500*/  IABS R16, R57 ;  /* 0x0000003900107213 */ /* 0x000fc60000000000 */
[----:B------:R-:W-:Y:S01]  /*0510*/  IMAD.HI.U32 R13, R13, R15, R12 ;  /* 0x0000000f0d0d7227 */ /* 0x000fe200078e000c */
[----:B------:R-:W-:-:S05]  /*0520*/  LOP3.LUT R12, R57, c[0x0][0x1f0], RZ, 0x3c, !PT ;  /* 0x00007c00390c7a12 */ /* 0x000fca00078e3cff */
[----:B------:R-:W-:-:S05]  /*0530*/  IMAD.HI.U32 R13, R13, R16, RZ ;  /* 0x000000100d0d7227 */ /* 0x000fca00078e00ff */
[----:B------:R-:W-:-:S05]  /*0540*/  IADD3 R14, -R13, RZ, RZ ;  /* 0x000000ff0d0e7210 */ /* 0x000fca0007ffe1ff */
[----:B------:R-:W-:-:S05]  /*0550*/  IMAD R14, R17, R14, R16 ;  /* 0x0000000e110e7224 */ /* 0x000fca00078e0210 */
[----:B------:R-:W-:-:S13]  /*0560*/  ISETP.GT.U32.AND P0, PT, R17, R14, PT ;  /* 0x0000000e1100720c */ /* 0x000fda0003f04070 */
[-C--:B------:R-:W-:Y:S02]  /*0570*/  @!P0 IADD3 R14, R14, -R17.reuse, RZ ;  /* 0x800000110e0e8210 */ /* 0x080fe40007ffe0ff */
[----:B------:R-:W-:Y:S02]  /*0580*/  @!P0 IADD3 R13, R13, 0x1, RZ ;  /* 0x000000010d0d8810 */ /* 0x000fe40007ffe0ff */
[----:B------:R-:W-:Y:S02]  /*0590*/  ISETP.GT.U32.AND P0, PT, R17, R14, PT ;  /* 0x0000000e1100720c */ /* 0x000fe40003f04070 */
[----:B------:R-:W-:-:S04]  /*05a0*/  IADD3 R15, R14, -R17, RZ ;  /* 0x800000110e0f7210 */ /* 0x000fc80007ffe0ff */
[----:B------:R-:W-:Y:S02]  /*05b0*/  SEL R15, R15, R14, !P0 ;  /* 0x0000000e0f0f7207 */ /* 0x000fe40004000000 */
[----:B------:R-:W-:Y:S02]  /*05c0*/  ISETP.GE.U32.AND P0, PT, R14, R17, PT ;  /* 0x000000110e00720c */ /* 0x000fe40003f06070 */
[----:B------:R-:W-:-:S11]  /*05d0*/  SHF.R.S32.HI R14, RZ, 0x1f, R70 ;  /* 0x0000001fff0e7819 */ /* 0x000fd60000011446 */
[----:B------:R-:W-:Y:S02]  /*05e0*/  @P0 IADD3 R13, R13, 0x1, RZ ;  /* 0x000000010d0d0810 */ /* 0x000fe40007ffe0ff */
[----:B------:R-:W-:-:S13]  /*05f0*/  ISETP.GE.AND P0, PT, R57, RZ, PT ;  /* 0x000000ff3900720c */ /* 0x000fda0003f06270 */
[----:B------:R-:W-:Y:S02]  /*0600*/  @!P0 IADD3 R15, -R15, RZ, RZ ;  /* 0x000000ff0f0f8210 */ /* 0x000fe40007ffe1ff */
[----:B------:R-:W-:Y:S02]  /*0610*/  ISETP.GE.AND P0, PT, R12, RZ, PT ;  /* 0x000000ff0c00720c */ /* 0x000fe40003f06270 */
[----:B------:R-:W-:-:S11]  /*0620*/  LOP3.LUT R12, RZ, c[0x0][0x1f0], RZ, 0x33, !PT ;  /* 0x00007c00ff0c7a12 */ /* 0x000fd600078e33ff */
[----:B------:R-:W-:Y:S02]  /*0630*/  @!P0 IADD3 R13, -R13, RZ, RZ ;  /* 0x000000ff0d0d8210 */ /* 0x000fe40007ffe1ff */
[----:B------:R-:W-:-:S04]  /*0640*/  ISETP.NE.AND P0, PT, RZ, c[0x0][0x1f0], PT ;  /* 0x00007c00ff007a0c */ /* 0x000fc80003f05270 */
[----:B------:R-:W-:Y:S01]  /*0650*/  SEL R72, R12, R15, !P0 ;  /* 0x0000000f0c487207 */ /* 0x000fe20004000000 */
[----:B------:R-:W-:Y:S01]  /*0660*/  @P6 IMAD R15, R36, c[0x0][0x1d8], RZ ;  /* 0x00007600240f6a24 */ /* 0x000fe200078e02ff */
[----:B------:R-:W-:-:S03]  /*0670*/  SEL R13, R12, R13, !P0 ;  /* 0x0000000d0c0d7207 */ /* 0x000fc60004000000 */
[----:B------:R-:W-:Y:S01]  /*0680*/  IMAD R31, R72, 0x30, RZ ;  /* 0x00000030481f7824 */ /* 0x000fe200078e02ff */
[----:B------:R-:W-:Y:S01]  /*0690*/  SHF.R.S32.HI R12, RZ, 0x1f, R13 ;  /* 0x0000001fff0c7819 */ /* 0x000fe2000001140d */
[----:B------:R-:W-:-:S03]  /*06a0*/  @P6 IMAD R19, R66, c[0x0][0x1dc], R15 ;  /* 0x0000770042136a24 */ /* 0x000fc600078e020f */
[----:B------:R-:W-:Y:S01]  /*06b0*/  IADD3 R74, P0, R70, R31, RZ ;  /* 0x0000001f464a7210 */ /* 0x000fe20007f1e0ff */
[----:B------:R-:W-:-:S03]  /*06c0*/  IMAD R12, R12, c[0x0][0x1e8], RZ ;  /* 0x00007a000c0c7a24 */ /* 0x000fc600078e02ff */
[----:B------:R-:W-:Y:S01]  /*06d0*/  LEA.HI.X.SX32 R75, R31, R14, 0x1, P0 ;  /* 0x0000000e1f4b7211 */ /* 0x000fe200000f0eff */
[----:B------:R-:W-:-:S04]  /*06e0*/  IMAD R77, R13, c[0x0][0x1ec], R12 ;  /* 0x00007b000d4d7a24 */ /* 0x000fc800078e020c */
[----:B------:R-:W-:-:S04]  /*06f0*/  IMAD.WIDE.U32 R74, R13, c[0x0][0x1e8], R74 ;  /* 0x00007a000d4a7a25 */ /* 0x000fc800078e004a */
[----:B------:R-:W-:Y:S01]  /*0700*/  @P5 IMAD R13, R37, c[0x0][0x1d8], RZ ;  /* 0x00007600250d5a24 */ /* 0x000fe200078e02ff */
[----:B------:R-:W-:Y:S02]  /*0710*/  IADD3 R77, R75, R77, RZ ;  /* 0x0000004d4b4d7210 */ /* 0x000fe40007ffe0ff */
[-C--:B------:R-:W-:Y:S01]  /*0720*/  @P5 MOV R76, R74.reuse ;  /* 0x0000004a004c5202 */ /* 0x080fe20000000f00 */
[C---:B------:R-:W-:Y:S01]  /*0730*/  @P5 IMAD R17, R68.reuse, c[0x0][0x1dc], R13 ;  /* 0x0000770044115a24 */ /* 0x040fe200078e020d */
[----:B------:R-:W-:Y:S02]  /*0740*/  @P6 MOV R12, R74 ;  /* 0x0000004a000c6202 */ /* 0x000fe40000000f00 */
[----:B------:R-:W-:Y:S01]  /*0750*/  @P6 MOV R13, R77 ;  /* 0x0000004d000d6202 */ /* 0x000fe20000000f00 */
[----:B------:R-:W-:-:S04]  /*0760*/  @P5 IMAD.WIDE.U32 R14, R68, c[0x0][0x1d8], R76 ;  /* 0x00007600440e5a25 */ /* 0x000fc800078e004c */
[----:B------:R-:W-:Y:S01]  /*0770*/  @P6 IMAD.WIDE.U32 R12, R66, c[0x0][0x1d8], R12 ;  /* 0x00007600420c6a25 */ /* 0x000fe200078e000c */
[----:B------:R-:W-:Y:S02]  /*0780*/  @P5 IADD3 R15, R15, R17, RZ ;  /* 0x000000110f0f5210 */ /* 0x000fe40007ffe0ff */
[C---:B------:R-:W-:Y:S02]  /*0790*/  @P5 SHF.L.U32 R48, R14.reuse, 0x1, RZ ;  /* 0x000000010e305819 */ /* 0x040fe400000006ff */
[----:B------:R-:W-:Y:S01]  /*07a0*/  @P6 IADD3 R13, R13, R19, RZ ;  /* 0x000000130d0d6210 */ /* 0x000fe20007ffe0ff */
[----:B------:R-:W-:Y:S01]  /*07b0*/  @P4 IMAD R19, R65, c[0x0][0x1dc], R18 ;  /* 0x0000770041134a24 */ /* 0x000fe200078e0212 */
[----:B------:R-:W-:Y:S01]  /*07c0*/  @P5 SHF.L.U64.HI R14, R14, 0x1, R15 ;  /* 0x000000010e0e5819 */ /* 0x000fe2000001020f */
[----:B------:R-:W-:Y:S01]  /*07d0*/  @P3 IMAD R15, R4, c[0x0][0x1d8], RZ ;  /* 0x00007600040f3a24 */ /* 0x000fe200078e02ff */
[----:B------:R-:W-:Y:S01]  /*07e0*/  @P5 IADD3 R52, P0, R48, c[0x0][0x180], RZ ;  /* 0x0000600030345a10 */ /* 0x000fe20007f1e0ff */
[----:B------:R-:W-:Y:S01]  /*07f0*/  @P2 IMAD R18, R5, c[0x0][0x1d8], RZ ;  /* 0x0000760005122a24 */ /* 0x000fe200078e02ff */
[----:B------:R-:W-:Y:S01]  /*0800*/  @P6 SHF.L.U32 R44, R12, 0x1, RZ ;  /* 0x000000010c2c6819 */ /* 0x000fe200000006ff */
[----:B------:R-:W-:Y:S01]  /*0810*/  @P3 IMAD R17, R64, c[0x0][0x1dc], R15 ;  /* 0x0000770040113a24 */ /* 0x000fe200078e020f */
[----:B------:R-:W-:Y:S01]  /*0820*/  @P6 SHF.L.U64.HI R16, R12, 0x1, R13 ;  /* 0x000000010c106819 */ /* 0x000fe2000001020d */
[----:B------:R-:W-:Y:S01]  /*0830*/  @P2 IMAD R21, R63, c[0x0][0x1dc], R18 ;  /* 0x000077003f152a24 */ /* 0x000fe200078e0212 */
[----:B------:R-:W-:-:S02]  /*0840*/  @P5 IADD3.X R53, R14, c[0x0][0x184], RZ, P0, !PT ;  /* 0x000061000e355a10 */ /* 0x000fc400007fe4ff */
[----:B------:R-:W-:Y:S02]  /*0850*/  @P4 MOV R12, R74 ;  /* 0x0000004a000c4202 */ /* 0x000fe40000000f00 */
[-C--:B------:R-:W-:Y:S02]  /*0860*/  @P4 MOV R13, R77.reuse ;  /* 0x0000004d000d4202 */ /* 0x080fe40000000f00 */
[----:B------:R-:W-:Y:S02]  /*0870*/  @P5 IADD3 R48, P0, R48, c[0x0][0x178], RZ ;  /* 0x00005e0030305a10 */ /* 0x000fe40007f1e0ff */
[----:B------:R-:W-:Y:S01]  /*0880*/  @P3 MOV R15, R77 ;  /* 0x0000004d000f3202 */ /* 0x000fe20000000f00 */
[----:B------:R-:W-:Y:S01]  /*0890*/  @P4 IMAD.WIDE.U32 R12, R65, c[0x0][0x1d8], R12 ;  /* 0x00007600410c4a25 */ /* 0x000fe200078e000c */
[----:B------:R-:W-:Y:S02]  /*08a0*/  @P5 IADD3.X R49, R14, c[0x0][0x17c], RZ, P0, !PT ;  /* 0x00005f000e315a10 */ /* 0x000fe400007fe4ff */
[----:B------:R-:W-:-:S02]  /*08b0*/  @P6 IADD3 R46, P0, R44, c[0x0][0x180], RZ ;  /* 0x000060002c2e6a10 */ /* 0x000fc40007f1e0ff */
[----:B------:R-:W-:Y:S02]  /*08c0*/  @P4 IADD3 R19, R13, R19, RZ ;  /* 0x000000130d134210 */ /* 0x000fe40007ffe0ff */
[----:B------:R-:W-:Y:S02]  /*08d0*/  @P6 IADD3.X R47, R16, c[0x0][0x184], RZ, P0, !PT ;  /* 0x00006100102f6a10 */ /* 0x000fe400007fe4ff */
[----:B------:R-:W-:Y:S02]  /*08e0*/  @P6 IADD3 R44, P0, R44, c[0x0][0x178], RZ ;  /* 0x00005e002c2c6a10 */ /* 0x000fe40007f1e0ff */
[C---:B------:R-:W-:Y:S02]  /*08f0*/  @P4 SHF.L.U32 R32, R12.reuse, 0x1, RZ ;  /* 0x000000010c204819 */ /* 0x040fe400000006ff */
[----:B------:R-:W-:Y:S02]  /*0900*/  @P3 MOV R14, R74 ;  /* 0x0000004a000e3202 */ /* 0x000fe40000000f00 */
[----:B------:R-:W-:-:S02]  /*0910*/  @P4 SHF.L.U64.HI R19, R12, 0x1, R19 ;  /* 0x000000010c134819 */ /* 0x000fc40000010213 */
[----:B------:R-:W-:Y:S01]  /*0920*/  @P6 IADD3.X R45, R16, c[0x0][0x17c], RZ, P0, !PT ;  /* 0x00005f00102d6a10 */ /* 0x000fe200007fe4ff */
[----:B------:R-:W-:Y:S01]  /*0930*/  @P3 IMAD.WIDE.U32 R14, R64, c[0x0][0x1d8], R14 ;  /* 0x00007600400e3a25 */ /* 0x000fe200078e000e */
[----:B------:R-:W-:Y:S02]  /*0940*/  @P2 MOV R12, R74 ;  /* 0x0000004a000c2202 */ /* 0x000fe40000000f00 */
[----:B------:R-:W-:Y:S02]  /*0950*/  @P2 MOV R13, R77 ;  /* 0x0000004d000d2202 */ /* 0x000fe40000000f00 */
[----:B------:R-:W-:Y:S02]  /*0960*/  @P4 IADD3 R34, P0, R32, c[0x0][0x180], RZ ;  /* 0x0000600020224a10 */ /* 0x000fe40007f1e0ff */
[----:B------:R-:W-:Y:S01]  /*0970*/  @P3 IADD3 R15, R15, R17, RZ ;  /* 0x000000110f0f3210 */ /* 0x000fe20007ffe0ff */
[----:B------:R-:W-:Y:S01]  /*0980*/  @P2 IMAD.WIDE.U32 R12, R63, c[0x0][0x1d8], R12 ;  /* 0x000076003f0c2a25 */ /* 0x000fe200078e000c */
[----:B------:R-:W-:-:S02]  /*0990*/  @P4 IADD3.X R35, R19, c[0x0][0x184], RZ, P0, !PT ;  /* 0x0000610013234a10 */ /* 0x000fc400007fe4ff */
[----:B------:R-:W-:Y:S02]  /*09a0*/  @P4 IADD3 R32, P0, R32, c[0x0][0x178], RZ ;  /* 0x00005e0020204a10 */ /* 0x000fe40007f1e0ff */
[C---:B------:R-:W-:Y:S02]  /*09b0*/  @P3 SHF.L.U32 R26, R14.reuse, 0x1, RZ ;  /* 0x000000010e1a3819 */ /* 0x040fe400000006ff */
[----:B------:R-:W-:Y:S02]  /*09c0*/  @P4 IADD3.X R33, R19, c[0x0][0x17c], RZ, P0, !PT ;  /* 0x00005f0013214a10 */ /* 0x000fe400007fe4ff */
[----:B------:R-:W-:Y:S01]  /*09d0*/  @P3 SHF.L.U64.HI R18, R14, 0x1, R15 ;  /* 0x000000010e123819 */ /* 0x000fe2000001020f */
[----:B------:R-:W-:Y:S01]  /*09e0*/  IMAD.WIDE.U32 R14, R69, -0x55555555, RZ ;  /* 0xaaaaaaab450e7825 */ /* 0x000fe200078e00ff */
[----:B------:R-:W-:Y:S02]  /*09f0*/  @P2 IADD3 R17, R13, R21, RZ ;  /* 0x000000150d112210 */ /* 0x000fe40007ffe0ff */
[----:B------:R-:W-:Y:S01]  /*0a00*/  @P3 IADD3 R28, P0, R26, c[0x0][0x180], RZ ;  /* 0x000060001a1c3a10 */ /* 0x000fe20007f1e0ff */
[----:B------:R-:W-:Y:S01]  /*0a10*/  @P1 IMAD R13, R6, c[0x0][0x1d8], RZ ;  /* 0x00007600060d1a24 */ /* 0x000fe200078e02ff */
[----:B------:R-:W-:-:S02]  /*0a20*/  @P2 SHF.L.U32 R16, R12, 0x1, RZ ;  /* 0x000000010c102819 */ /* 0x000fc400000006ff */
[----:B------:R-:W-:Y:S01]  /*0a30*/  @P3 IADD3.X R29, R18, c[0x0][0x184], RZ, P0, !PT ;  /* 0x00006100121d3a10 */ /* 0x000fe200007fe4ff */
[----:B------:R-:W-:Y:S01]  /*0a40*/  @P1 IMAD R19, R62, c[0x0][0x1dc], R13 ;  /* 0x000077003e131a24 */ /* 0x000fe200078e020d */
[----:B------:R-:W-:Y:S02]  /*0a50*/  @P2 SHF.L.U64.HI R17, R12, 0x1, R17 ;  /* 0x000000010c112819 */ /* 0x000fe40000010211 */
[----:B------:R-:W-:Y:S02]  /*0a60*/  @P3 IADD3 R26, P0, R26, c[0x0][0x178], RZ ;  /* 0x00005e001a1a3a10 */ /* 0x000fe40007f1e0ff */
[----:B------:R-:W-:Y:S02]  /*0a70*/  @P1 MOV R12, R74 ;  /* 0x0000004a000c1202 */ /* 0x000fe40000000f00 */
[----:B------:R-:W-:Y:S02]  /*0a80*/  @P1 MOV R13, R77 ;  /* 0x0000004d000d1202 */ /* 0x000fe40000000f00 */
[----:B------:R-:W-:-:S02]  /*0a90*/  @P3 IADD3.X R27, R18, c[0x0][0x17c], RZ, P0, !PT ;  /* 0x00005f00121b3a10 */ /* 0x000fc400007fe4ff */
[----:B------:R-:W-:Y:S01]  /*0aa0*/  @P2 IADD3 R24, P0, R16, c[0x0][0x180], RZ ;  /* 0x0000600010182a10 */ /* 0x000fe20007f1e0ff */
[----:B------:R-:W-:Y:S01]  /*0ab0*/  @P1 IMAD.WIDE.U32 R12, R62, c[0x0][0x1d8], R12 ;  /* 0x000076003e0c1a25 */ /* 0x000fe200078e000c */
[----:B------:R-:W-:Y:S02]  /*0ac0*/  SHF.R.U32.HI R15, RZ, 0x4, R15 ;  /* 0x00000004ff0f7819 */ /* 0x000fe4000001160f */
[----:B------:R-:W-:Y:S02]  /*0ad0*/  @P2 IADD3.X R25, R17, c[0x0][0x184], RZ, P0, !PT ;  /* 0x0000610011192a10 */ /* 0x000fe400007fe4ff */
[----:B------:R-:W-:Y:S02]  /*0ae0*/  @P2 IADD3 R16, P0, R16, c[0x0][0x178], RZ ;  /* 0x00005e0010102a10 */ /* 0x000fe40007f1e0ff */
[----:B------:R-:W-:Y:S02]  /*0af0*/  @P1 IADD3 R13, R13, R19, RZ ;  /* 0x000000130d0d1210 */ /* 0x000fe40007ffe0ff */
[----:B------:R-:W-:-:S02]  /*0b00*/  @P1 SHF.L.U32 R22, R12, 0x1, RZ ;  /* 0x000000010c161819 */ /* 0x000fc400000006ff */
[----:B------:R-:W-:Y:S02]  /*0b10*/  @P2 IADD3.X R17, R17, c[0x0][0x17c], RZ, P0, !PT ;  /* 0x00005f0011112a10 */ /* 0x000fe400007fe4ff */
[----:B------:R-:W-:Y:S01]  /*0b20*/  @P1 SHF.L.U64.HI R13, R12, 0x1, R13 ;  /* 0x000000010c0d1819 */ /* 0x000fe2000001020d */
[----:B------:R-:W-:Y:S01]  /*0b30*/  IMAD R12, R40, c[0x0][0x1fc], R15 ;  /* 0x00007f00280c7a24 */ /* 0x000fe200078e020f */
[----:B------:R-:W-:-:S04]  /*0b40*/  @P1 IADD3 R14, P0, R22, c[0x0][0x180], RZ ;  /* 0x00006000160e1a10 */ /* 0x000fc80007f1e0ff */
[C---:B------:R-:W-:Y:S02]  /*0b50*/  @P1 IADD3.X R15, R13.reuse, c[0x0][0x184], RZ, P0, !PT ;  /* 0x000061000d0f1a10 */ /* 0x040fe400007fe4ff */
[----:B------:R-:W-:Y:S02]  /*0b60*/  @P1 IADD3 R22, P0, R22, c[0x0][0x178], RZ ;  /* 0x00005e0016161a10 */ /* 0x000fe40007f1e0ff */
[----:B------:R-:W-:Y:S02]  /*0b70*/  IADD3 R12, R12, 0x60, RZ ;  /* 0x000000600c0c7810 */ /* 0x000fe40007ffe0ff */
[----:B------:R-:W-:Y:S02]  /*0b80*/  @P1 IADD3.X R23, R13, c[0x0][0x17c], RZ, P0, !PT ;  /* 0x00005f000d171a10 */ /* 0x000fe400007fe4ff */
[----:B------:R-:W-:Y:S02]  /*0b90*/  ISETP.GE.U32.AND P0, PT, R12, c[0x0][0x1e0], PT ;  /* 0x000078000c007a0c */ /* 0x000fe40003f06070 */
[----:B------:R-:W-:-:S04]  /*0ba0*/  SHF.R.S32.HI R12, RZ, 0x1f, R12 ;  /* 0x0000001fff0c7819 */ /* 0x000fc8000001140c */
[----:B------:R-:W-:-:S04]  /*0bb0*/  ISETP.GE.AND.EX P0, PT, R12, c[0x0][0x1e4], PT, P0 ;  /* 0x000079000c007a0c */ /* 0x000fc80003f06300 */
[----:B------:R-:W-:-:S13]  /*0bc0*/  ISETP.LT.U32.AND P0, PT, R69, 0x180, !P0 ;  /* 0x000001804500780c */ /* 0x000fda0004701070 */
[----:B------:R-:W-:Y:S01]  /*0bd0*/  @P0 IMAD R12, R9, c[0x0][0x1d8], RZ ;  /* 0x00007600090c0a24 */ /* 0x000fe200078e02ff */
[----:B------:R-:W-:-:S03]  /*0be0*/  @P0 MOV R13, R77 ;  /* 0x0000004d000d0202 */ /* 0x000fc60000000f00 */
[----:B------:R-:W-:Y:S01]  /*0bf0*/  @P0 IMAD R19, R61, c[0x0][0x1dc], R12 ;  /* 0x000077003d130a24 */ /* 0x000fe200078e020c */
[----:B------:R-:W-:-:S05]  /*0c00*/  @P0 MOV R12, R74 ;  /* 0x0000004a000c0202 */ /* 0x000fca0000000f00 */
[----:B------:R-:W-:-:S05]  /*0c10*/  @P0 IMAD.WIDE.U32 R12, R61, c[0x0][0x1d8], R12 ;  /* 0x000076003d0c0a25 */ /* 0x000fca00078e000c */
[----:B------:R-:W-:Y:S02]  /*0c20*/  @P0 IADD3 R19, R13, R19, RZ ;  /* 0x000000130d130210 */ /* 0x000fe40007ffe0ff */
[C---:B------:R-:W-:Y:S02]  /*0c30*/  @P0 SHF.L.U32 R13, R12.reuse, 0x1, RZ ;  /* 0x000000010c0d0819 */ /* 0x040fe400000006ff */
[----:B------:R-:W-:Y:S02]  /*0c40*/  @P0 SHF.L.U64.HI R20, R12, 0x1, R19 ;  /* 0x000000010c140819 */ /* 0x000fe40000010213 */
[----:B------:R-:W-:-:S04]  /*0c50*/  @P0 IADD3 R18, P6, R13, c[0x0][0x180], RZ ;  /* 0x000060000d120a10 */ /* 0x000fc80007fde0ff */
[----:B------:R-:W-:Y:S02]  /*0c60*/  @P0 IADD3.X R19, R20, c[0x0][0x184], RZ, P6, !PT ;  /* 0x0000610014130a10 */ /* 0x000fe400037fe4ff */
[----:B------:R-:W-:-:S03]  /*0c70*/  @P0 IADD3 R12, P6, R13, c[0x0][0x178], RZ ;  /* 0x00005e000d0c0a10 */ /* 0x000fc60007fde0ff */
[----:B------:R0:W5:Y:S01]  /*0c80*/  @P0 LDG.E R43, [R18.64] ;  /* 0x00000006122b0981 */ /* 0x000162000c1e1900 */
[----:B------:R-:W-:-:S05]  /*0c90*/  @P0 IADD3.X R13, R20, c[0x0][0x17c], RZ, P6, !PT ;  /* 0x00005f00140d0a10 */ /* 0x000fca00037fe4ff */
[----:B------:R1:W5:Y:S01]  /*0ca0*/  @P0 LDG.E R42, [R12.64] ;  /* 0x000000060c2a0981 */ /* 0x000362000c1e1900 */
[----:B------:R-:W-:-:S04]  /*0cb0*/  ISETP.GE.U32.AND P0, PT, R60, c[0x0][0x1e0], PT ;  /* 0x000078003c007a0c */ /* 0x000fc80003f06070 */
[----:B------:R-:W-:-:S04]  /*0cc0*/  ISETP.GE.AND.EX P0, PT, R10, c[0x0][0x1e4], PT, P0 ;  /* 0x000079000a007a0c */ /* 0x000fc80003f06300 */
[----:B------:R-:W-:-:S13]  /*0cd0*/  ISETP.LT.U32.AND P0, PT, R69, 0x180, !P0 ;  /* 0x000001804500780c */ /* 0x000fda0004701070 */
[----:B------:R-:W-:Y:S01]  /*0ce0*/  @P0 IMAD R21, R10, c[0x0][0x1d8], RZ ;  /* 0x000076000a150a24 */ /* 0x000fe200078e02ff */
[----:B-1----:R-:W-:Y:S02]  /*0cf0*/  @P0 MOV R12, R74 ;  /* 0x0000004a000c0202 */ /* 0x002fe40000000f00 */
[----:B------:R-:W-:Y:S01]  /*0d00*/  @P0 MOV R13, R77 ;  /* 0x0000004d000d0202 */ /* 0x000fe20000000f00 */
[----:B------:R-:W-:-:S04]  /*0d10*/  @P0 IMAD R41, R60, c[0x0][0x1dc], R21 ;  /* 0x000077003c290a24 */ /* 0x000fc800078e0215 */
[----:B------:R-:W-:Y:S01]  /*0d20*/  @P0 IMAD.WIDE.U32 R20, R60, c[0x0][0x1d8], R12 ;  /* 0x000076003c140a25 */ /* 0x000fe200078e000c */
[----:B------:R-:W-:-:S05]  /*0d30*/  MOV R12, 0x8 ;  /* 0x00000008000c7802 */ /* 0x000fca0000000f00 */
[----:B------:R-:W-:-:S06]  /*0d40*/  IMAD.WIDE R12, R57, R12, c[0x0][0x198] ;  /* 0x00006600390c7625 */ /* 0x000fcc00078e020c */
[----:B------:R-:W2:Y:S01]  /*0d50*/  LDG.E.64 R12, [R12.64] ;  /* 0x000000060c0c7981 */ /* 0x000ea2000c1e1b00 */
[----:B------:R-:W-:Y:S02]  /*0d60*/  @P0 IADD3 R21, R21, R41, RZ ;  /* 0x0000002915150210 */ /* 0x000fe40007ffe0ff */
[C---:B------:R-:W-:Y:S02]  /*0d70*/  @P0 SHF.L.U32 R30, R20.reuse, 0x1, RZ ;  /* 0x00000001141e0819 */ /* 0x040fe400000006ff */
[----:B0-----:R-:W-:Y:S02]  /*0d80*/  @P0 SHF.L.U64.HI R19, R20, 0x1, R21 ;  /* 0x0000000114130819 */ /* 0x001fe40000010215 */
[----:B------:R-:W-:-:S04]  /*0d90*/  @P0 IADD3 R20, P6, R30, c[0x0][0x180], RZ ;  /* 0x000060001e140a10 */ /* 0x000fc80007fde0ff */
[----:B------:R-:W-:Y:S02]  /*0da0*/  @P0 IADD3.X R21, R19, c[0x0][0x184], RZ, P6, !PT ;  /* 0x0000610013150a10 */ /* 0x000fe400037fe4ff */
[----:B------:R-:W-:Y:S01]  /*0db0*/  @P0 IADD3 R18, P6, R30, c[0x0][0x178], RZ ;  /* 0x00005e001e120a10 */ /* 0x000fe20007fde0ff */
[----:B------:R-:W-:-:S03]  /*0dc0*/  CS2R R54, SRZ ;  /* 0x0000000000367805 */ /* 0x000fc6000001ff00 */
[----:B------:R-:W-:Y:S02]  /*0dd0*/  @P0 IADD3.X R19, R19, c[0x0][0x17c], RZ, P6, !PT ;  /* 0x00005f0013130a10 */ /* 0x000fe400037fe4ff */
[----:B------:R-:W-:Y:S01]  /*0de0*/  LOP3.LUT P6, RZ, R71, 0x2, RZ, 0xc0, !PT ;  /* 0x0000000247ff7812 */ /* 0x000fe200078cc0ff */
[----:B------:R0:W5:Y:S01]  /*0df0*/  @P5 LDG.E R55, [R52.64] ;  /* 0x0000000634375981 */ /* 0x000162000c1e1900 */
[----:B------:R-:W-:-:S03]  /*0e00*/  CS2R R50, SRZ ;  /* 0x0000000000327805 */ /* 0x000fc6000001ff00 */
[----:B------:R1:W5:Y:S04]  /*0e10*/  @P5 LDG.E R54, [R48.64] ;  /* 0x0000000630365981 */ /* 0x000368000c1e1900 */
[----:B------:R3:W5:Y:S01]  /*0e20*/  @P4 LDG.E R51, [R34.64] ;  /* 0x0000000622334981 */ /* 0x000762000c1e1900 */
[----:B0-----:R-:W-:-:S03]  /*0e30*/  CS2R R52, SRZ ;  /* 0x0000000000347805 */ /* 0x001fc6000001ff00 */
[----:B------:R3:W5:Y:S04]  /*0e40*/  @P4 LDG.E R50, [R32.64] ;  /* 0x0000000620324981 */ /* 0x000768000c1e1900 */
[----:B------:R0:W5:Y:S04]  /*0e50*/  @P6 LDG.E R53, [R44.64] ;  /* 0x000000062c356981 */ /* 0x000168000c1e1900 */
[----:B------:R3:W5:Y:S01]  /*0e60*/  @P3 LDG.E R52, [R28.64] ;  /* 0x000000061c343981 */ /* 0x000762000c1e1900 */
[----:B0-----:R-:W-:-:S06]  /*0e70*/  CS2R R44, SRZ ;  /* 0x00000000002c7805 */ /* 0x001fcc000001ff00 */
[----:B------:R3:W5:Y:S01]  /*0e80*/  @P1 LDG.E R45, [R22.64] ;  /* 0x00000006162d1981 */ /* 0x000762000c1e1900 */
[----:B-1----:R-:W-:Y:S01]  /*0e90*/  CS2R R48, SRZ ;  /* 0x0000000000307805 */ /* 0x002fe2000001ff00 */
[----:B------:R-:W-:Y:S02]  /*0ea0*/  MOV R41, RZ ;  /* 0x000000ff00297202 */ /* 0x000fe40000000f00 */
[----:B------:R-:W-:Y:S01]  /*0eb0*/  MOV R56, RZ ;  /* 0x000000ff00387202 */ /* 0x000fe20000000f00 */
[----:B------:R3:W5:Y:S04]  /*0ec0*/  @P0 LDG.E R44, [R20.64] ;  /* 0x00000006142c0981 */ /* 0x000768000c1e1900 */
[----:B------:R2:W5:Y:S04]  /*0ed0*/  @P3 LDG.E R49, [R26.64] ;  /* 0x000000061a313981 */ /* 0x000568000c1e1900 */
[----:B------:R3:W5:Y:S04]  /*0ee0*/  @P0 LDG.E R41, [R18.64] ;  /* 0x0000000612290981 */ /* 0x000768000c1e1900 */
[----:B------:R0:W5:Y:S01]  /*0ef0*/  @P6 LDG.E R56, [R46.64] ;  /* 0x000000062e386981 */ /* 0x000162000c1e1900 */
[----:B------:R-:W-:Y:S03]  /*0f00*/  BSSY B0, `(.L_x_44) ;  /* 0x0000017000007945 */ /* 0x000fe60003800000 */
[----:B------:R1:W5:Y:S01]  /*0f10*/  @P1 LDG.E R48, [R14.64] ;  /* 0x000000060e301981 */ /* 0x000362000c1e1900 */
[----:B0-----:R-:W-:-:S06]  /*0f20*/  CS2R R46, SRZ ;  /* 0x00000000002e7805 */ /* 0x001fcc000001ff00 */
[----:B------:R0:W5:Y:S01]  /*0f30*/  @P2 LDG.E R47, [R24.64] ;  /* 0x00000006182f2981 */ /* 0x000162000c1e1900 */
[----:B-1----:R-:W-:-:S03]  /*0f40*/  CS2R R14, SRZ ;  /* 0x00000000000e7805 */ /* 0x002fc6000001ff00 */
[----:B------:R1:W5:Y:S02]  /*0f50*/  @P2 LDG.E R46, [R16.64] ;  /* 0x00000006102e2981 */ /* 0x000364000c1e1900 */
[----:B-1----:R-:W-:Y:S01]  /*0f60*/  CS2R R16, SRZ ;  /* 0x0000000000107805 */ /* 0x002fe2000001ff00 */
[----:B--2---:R-:W-:-:S05]  /*0f70*/  FFMA.FTZ R26, -R12, R12, R13 ;  /* 0x0000000c0c1a7223 */ /* 0x004fca000001010d */
[----:B------:R-:W-:Y:S02]  /*0f80*/  FSETP.GTU.FTZ.AND P0, PT, R26, RZ, PT ;  /* 0x000000ff1a00720b */ /* 0x000fe40003f1c000 */
[----:B------:R-:W-:-:S11]  /*0f90*/  MOV R13, 0x3f800000 ;  /* 0x3f800000000d7802 */ /* 0x000fd60000000f00 */
[----:B0-----:R-:W-:-:S04]  /*0fa0*/  @P0 FADD.FTZ R24, R26, c[0x0][0x1a0] ;  /* 0x000068001a180621 */ /* 0x001fc80000010000 */
[----:B------:R3:W0:Y:S01]  /*0fb0*/  @P0 MUFU.RSQ R13, R24 ;  /* 0x00000018000d0308 */ /* 0x0006220000001400 */
[----:B------:R-:W-:-:S13]  /*0fc0*/  ISETP.GT.U32.AND P0, PT, R69, 0x17f, PT ;  /* 0x0000017f4500780c */ /* 0x000fda0003f04070 */
[----:B------:R-:W-:Y:S05]  /*0fd0*/  @P0 BRA `(.L_x_45) ;  /* 0x0000009000000947 */ /* 0x000fea0003800000 */
[----:B---3--:R-:W-:Y:S02]  /*0fe0*/  ISETP.NE.AND P0, PT, RZ, UR9, PT ;  /* 0x00000009ff007c0c */ /* 0x008fe4000bf05270 */
[----:B------:R-:W-:-:S04]  /*0ff0*/  IADD3 R15, R70, R31, RZ ;  /* 0x0000001f460f7210 */ /* 0x000fc80007ffe0ff */
[----:B------:R-:W-:-:S07]  /*1000*/  SHF.R.S32.HI R14, RZ, 0x1f, R15 ;  /* 0x0000001fff0e7819 */ /* 0x000fce000001140f */
[----:B------:R-:W-:-:S04]  /*1010*/  @P0 LEA R18, P6, R15, c[0x0][0x190], 0x2 ;  /* 0x000064000f120a11 */ /* 0x000fc800078c10ff */
[----:B------:R-:W-:Y:S01]  /*1020*/  @P0 LEA.HI.X R19, R15, c[0x0][0x194], R14, 0x2, P6 ;  /* 0x000065000f130a11 */ /* 0x000fe200030f140e */
[----:B------:R-:W-:-:S04]  /*1030*/  HFMA2.MMA R14, -RZ, RZ, 0, 2.384185791015625e-07 ;  /* 0x00000004ff0e7435 */ /* 0x000fc800000001ff */
[----:B------:R1:W5:Y:S06]  /*1040*/  @P0 LDG.E.64 R16, [R18.64] ;  /* 0x0000000612100981 */ /* 0x00036c000c1e1b00 */
[----:B------:R-:W-:-:S06]  /*1050*/  IMAD.WIDE R14, R15, R14, c[0x0][0x188] ;  /* 0x000062000f0e7625 */ /* 0x000fcc00078e020e */
[----:B------:R-:W5:Y:S02]  /*1060*/  LDG.E.64 R14, [R14.64] ;  /* 0x000000060e0e7981 */ /* 0x000f64000c1e1b00 */
.L_x_45:
[----:B-1-3--:R-:W-:Y:S05]  /*1070*/  BSYNC B0 ;  /* 0x0000000000007941 */ /* 0x00afea0003800000 */
.L_x_44:
[----:B------:R-:W-:Y:S02]  /*1080*/  ISETP.NE.AND P0, PT, RZ, UR9, PT ;  /* 0x00000009ff007c0c */ /* 0x000fe4000bf05270 */
[--C-:B-----5:R-:W-:Y:S02]  /*1090*/  PRMT R23, RZ, 0x5410, R55.reuse ;  /* 0x00005410ff177816 */ /* 0x120fe40000000037 */
[----:B------:R-:W-:Y:S02]  /*10a0*/  PRMT R25, RZ, 0x7610, R55 ;  /* 0x00007610ff197816 */ /* 0x000fe40000000037 */
[--C-:B------:R-:W-:Y:S01]  /*10b0*/  PRMT R27, RZ, 0x5410, R56.reuse ;  /* 0x00005410ff1b7816 */ /* 0x100fe20000000038 */
[C---:B------:R-:W-:Y:S01]  /*10c0*/  FADD.FTZ R22, -R12.reuse, R23 ;  /* 0x000000170c167221 */ /* 0x040fe20000010100 */
[----:B------:R-:W-:Y:S01]  /*10d0*/  PRMT R29, RZ, 0x7610, R56 ;  /* 0x00007610ff1d7816 */ /* 0x000fe20000000038 */
[----:B------:R-:W-:Y:S01]  /*10e0*/  FADD.FTZ R28, -R12, R25 ;  /* 0x000000190c1c7221 */ /* 0x000fe20000010100 */
[----:B------:R-:W-:Y:S01]  /*10f0*/  LOP3.LUT R71, R71, 0xfffffffb, RZ, 0xc0, !PT ;  /* 0xfffffffb47477812 */ /* 0x000fe200078ec0ff */
[-C--:B0-----:R-:W-:Y:S01]  /*1100*/  FMUL.FTZ R23, R22, R13.reuse ;  /* 0x0000000d16177220 */ /* 0x081fe20000410000 */
[--C-:B------:R-:W-:Y:S01]  /*1110*/  PRMT R19, RZ, 0x5410, R54.reuse ;  /* 0x00005410ff137816 */ /* 0x100fe20000000036 */
[C---:B------:R-:W-:Y:S01]  /*1120*/  FADD.FTZ R26, -R12.reuse, R27 ;  /* 0x0000001b0c1a7221 */ /* 0x040fe20000010100 */
[----:B------:R-:W-:Y:S01]  /*1130*/  @P0 LOP3.LUT R71, R71, 0x4, RZ, 0xfc, !PT ;  /* 0x0000000447470812 */ /* 0x000fe200078efcff */
[----:B------:R-:W-:Y:S01]  /*1140*/  FADD.FTZ R24, -R12, R29 ;  /* 0x0000001d0c187221 */ /* 0x000fe20000010100 */
[----:B------:R-:W-:Y:S01]  /*1150*/  PRMT R20, RZ, 0x7610, R54 ;  /* 0x00007610ff147816 */ /* 0x000fe20000000036 */
[----:B------:R-:W-:Y:S01]  /*1160*/  FMUL.FTZ R22, R28, R13 ;  /* 0x0000000d1c167220 */ /* 0x000fe20000410000 */
[----:B------:R-:W-:-:S02]  /*1170*/  PRMT R21, RZ, 0x5410, R53 ;  /* 0x00005410ff157816 */ /* 0x000fc40000000035 */
[----:B------:R-:W-:Y:S01]  /*1180*/  PRMT R18, RZ, 0x7610, R53 ;  /* 0x00007610ff127816 */ /* 0x000fe20000000035 */
        /* <DEDUP_REMOVED lines=19> */
.L_x_46:
[----:B------:R-:W-:Y:S02]  /*12c0*/  FMUL.FTZ R28, R19, R14 ;  /* 0x0000000e131c7220 */ /* 0x000fe40000410000 */
[----:B------:R-:W-:-:S02]  /*12d0*/  FMUL.FTZ R25, R26, R13 ;  /* 0x0000000d1a197220 */ /* 0x000fc40000410000 */
[C---:B------:R-:W-:Y:S02]  /*12e0*/  FFMA.FTZ R26, R23.reuse, R19, RZ ;  /* 0x00000013171a7223 */ /* 0x040fe400000100ff */
[----:B------:R-:W-:Y:S02]  /*12f0*/  FFMA.FTZ R23, R23, R28, RZ ;  /* 0x0000001c17177223 */ /* 0x000fe400000100ff */
[----:B------:R-:W-:Y:S02]  /*1300*/  FMUL.FTZ R27, R20, R15 ;  /* 0x0000000f141b7220 */ /* 0x000fe40000410000 */
[----:B------:R-:W-:Y:S02]  /*1310*/  FADD.FTZ R28, RZ, R28 ;  /* 0x0000001cff1c7221 */ /* 0x000fe40000010000 */
        /* <DEDUP_REMOVED lines=14> */
[----:B-1----:R-:W-:Y:S02]  /*1400*/  FMUL.FTZ R31, R18, R35 ;  /* 0x00000023121f7220 */ /* 0x002fe40000410000 */
[----:B------:R-:W-:Y:S02]  /*1410*/  FADD.FTZ R35, -R35, 1 ;  /* 0x3f80000023237421 */ /* 0x000fe40000010100 */
[----:B------:R-:W-:Y:S02]  /*1420*/  FFMA.FTZ R18, R29, R73, 1 ;  /* 0x3f8000001d127423 */ /* 0x000fe40000010049 */
[----:B------:R-:W-:-:S02]  /*1430*/  FFMA.FTZ R30, R30, R35, 1 ;  /* 0x3f8000001e1e7423 */ /* 0x000fc40000010023 */
[----:B------:R-:W-:Y:S02]  /*1440*/  FMUL.FTZ R21, R21, R18 ;  /* 0x0000001215157220 */ /* 0x000fe40000410000 */
[----:B------:R-:W-:Y:S02]  /*1450*/  FMUL.FTZ R18, R31, R30 ;  /* 0x0000001e1f127220 */ /* 0x000fe40000410000 */
.L_x_47:
[----:B------:R-:W-:Y:S02]  /*1460*/  FADD.FTZ R30, RZ, R19 ;  /* 0x00000013ff1e7221 */ /* 0x000fe40000010000 */
[----:B------:R-:W-:Y:S02]  /*1470*/  FFMA.FTZ R19, R25, R21, R26 ;  /* 0x0000001519137223 */ /* 0x000fe4000001001a */
[C---:B------:R-:W-:Y:S02]  /*1480*/  FFMA.FTZ R23, R22.reuse, R27, R23 ;  /* 0x0000001b16177223 */ /* 0x040fe40000010017 */
[----:B------:R-:W-:Y:S02]  /*1490*/  FMUL.FTZ R26, R21, R14 ;  /* 0x0000000e151a7220 */ /* 0x000fe40000410000 */
[----:B------:R-:W-:-:S02]  /*14a0*/  FFMA.FTZ R29, R22, R20, RZ ;  /* 0x00000014161d7223 */ /* 0x000fc400000100ff */
[----:B------:R-:W-:Y:S02]  /*14b0*/  FFMA.FTZ R25, R25, R26, R23 ;  /* 0x0000001a19197223 */ /* 0x000fe40000010017 */
[----:B------:R-:W-:Y:S01]  /*14c0*/  FADD.FTZ R31, R27, R28 ;  /* 0x0000001c1b1f7221 */ /* 0x000fe20000010000 */
[----:B------:R-:W-:Y:S01]  /*14d0*/  PRMT R28, RZ, 0x5410, R50 ;  /* 0x00005410ff1c7816 */ /* 0x000fe20000000032 */
[----:B------:R-:W-:Y:S02]  /*14e0*/  FMUL.FTZ R23, R18, R15 ;  /* 0x0000000f12177220 */ /* 0x000fe40000410000 */
[----:B------:R-:W-:Y:S02]  /*14f0*/  FADD.FTZ R27, RZ, R20 ;  /* 0x00000014ff1b7221 */ /* 0x000fe40000010000 */
[C---:B------:R-:W-:Y:S02]  /*1500*/  FFMA.FTZ R20, R24.reuse, R18, R29 ;  /* 0x0000001218147223 */ /* 0x040fe4000001001d */
[----:B------:R-:W-:Y:S01]  /*1510*/  FFMA.FTZ R24, R24, R23, R25 ;  /* 0x0000001718187223 */ /* 0x000fe20000010019 */
[--C-:B------:R-:W-:Y:S01]  /*1520*/  PRMT R25, RZ, 0x5410, R51.reuse ;  /* 0x00005410ff197816 */ /* 0x100fe20000000033 */
[----:B------:R-:W-:Y:S01]  /*1530*/  FADD.FTZ R22, R27, R18 ;  /* 0x000000121b167221 */ /* 0x000fe20000010000 */
[----:B------:R-:W-:Y:S01]  /*1540*/  PRMT R27, RZ, 0x7610, R51 ;  /* 0x00007610ff1b7816 */ /* 0x000fe20000000033 */
[----:B------:R-:W-:-:S02]  /*1550*/  FADD.FTZ R21, R30, R21 ;  /* 0x000000151e157221 */ /* 0x000fc40000010000 */
[C---:B------:R-:W-:Y:S01]  /*1560*/  FADD.FTZ R18, -R12.reuse, R25 ;  /* 0x000000190c127221 */ /* 0x040fe20000010100 */
[----:B------:R-:W-:Y:S01]  /*1570*/  PRMT R25, RZ, 0x7610, R50 ;  /* 0x00007610ff197816 */ /* 0x000fe20000000032 */
[----:B------:R-:W-:Y:S02]  /*1580*/  FADD.FTZ R30, -R12, R27 ;  /* 0x0000001b0c1e7221 */ /* 0x000fe40000010100 */
[-C--:B------:R-:W-:Y:S02]  /*1590*/  FMUL.FTZ R27, R18, R13.reuse ;  /* 0x0000000d121b7220 */ /* 0x080fe40000410000 */
[----:B------:R-:W-:Y:S02]  /*15a0*/  FADD.FTZ R26, R31, R26 ;  /* 0x0000001a1f1a7221 */ /* 0x000fe40000010000 */
        /* <DEDUP_REMOVED lines=15> */
[----:B-1----:R-:W-:Y:S02]  /*16a0*/  FMUL.FTZ R28, R28, R33 ;  /* 0x000000211c1c7220 */ /* 0x002fe40000410000 */
[----:B------:R-:W-:Y:S02]  /*16b0*/  FADD.FTZ R33, -R33, 1 ;  /* 0x3f80000021217421 */ /* 0x000fe40000010100 */
[----:B------:R-:W-:-:S02]  /*16c0*/  FMUL.FTZ R25, R25, R30 ;  /* 0x0000001e19197220 */ /* 0x000fc40000410000 */
[----:B------:R-:W-:-:S04]  /*16d0*/  FFMA.FTZ R33, R29, R33, 1 ;  /* 0x3f8000001d217423 */ /* 0x000fc80000010021 */
[----:B------:R-:W-:-:S04]  /*16e0*/  FMUL.FTZ R28, R28, R33 ;  /* 0x000000211c1c7220 */ /* 0x000fc80000410000 */
.L_x_48:
[----:B------:R-:W-:Y:S02]  /*16f0*/  FMUL.FTZ R29, R28, R14 ;  /* 0x0000000e1c1d7220 */ /* 0x000fe40000410000 */
[----:B------:R-:W-:Y:S02]  /*1700*/  FADD.FTZ R30, R23, R26 ;  /* 0x0000001a171e7221 */ /* 0x000fe40000010000 */
[C---:B------:R-:W-:Y:S02]  /*1710*/  FFMA.FTZ R19, R27.reuse, R28, R19 ;  /* 0x0000001c1b137223 */ /* 0x040fe40000010013 */
[----:B------:R-:W-:Y:S01]  /*1720*/  FFMA.FTZ R26, R27, R29, R24 ;  /* 0x0000001d1b1a7223 */ /* 0x000fe20000010018 */
[--C-:B------:R-:W-:Y:S01]  /*1730*/  PRMT R27, RZ, 0x5410, R52.reuse ;  /* 0x00005410ff1b7816 */ /* 0x100fe20000000034 */
[----:B------:R-:W-:Y:S02]  /*1740*/  FMUL.FTZ R23, R25, R15 ;  /* 0x0000000f19177220 */ /* 0x000fe40000410000 */
[----:B------:R-:W-:Y:S01]  /*1750*/  FADD.FTZ R24, R30, R29 ;  /* 0x0000001d1e187221 */ /* 0x000fe20000010000 */
[----:B------:R-:W-:Y:S01]  /*1760*/  PRMT R29, RZ, 0x7610, R52 ;  /* 0x00007610ff1d7816 */ /* 0x000fe20000000034 */
[----:B------:R-:W-:-:S02]  /*1770*/  FADD.FTZ R22, R22, R25 ;  /* 0x0000001916167221 */ /* 0x000fc40000010000 */
[C---:B------:R-:W-:Y:S01]  /*1780*/  FFMA.FTZ R25, R18.reuse, R25, R20 ;  /* 0x0000001912197223 */ /* 0x040fe20000010014 */
[----:B------:R-:W-:Y:S01]  /*1790*/  PRMT R20, RZ, 0x7610, R49 ;  /* 0x00007610ff147816 */ /* 0x000fe20000000031 */
[----:B------:R-:W-:Y:S02]  /*17a0*/  FFMA.FTZ R26, R18, R23, R26 ;  /* 0x00000017121a7223 */ /* 0x000fe4000001001a */
[C---:B------:R-:W-:Y:S02]  /*17b0*/  FADD.FTZ R18, -R12.reuse, R27 ;  /* 0x0000001b0c127221 */ /* 0x040fe40000010100 */
[----:B------:R-:W-:Y:S02]  /*17c0*/  FADD.FTZ R30, -R12, R29 ;  /* 0x0000001d0c1e7221 */ /* 0x000fe40000010100 */
[----:B------:R-:W-:Y:S01]  /*17d0*/  FADD.FTZ R21, R21, R28 ;  /* 0x0000001c15157221 */ /* 0x000fe20000010000 */
[----:B------:R-:W-:Y:S01]  /*17e0*/  PRMT R28, RZ, 0x5410, R49 ;  /* 0x00005410ff1c7816 */ /* 0x000fe20000000031 */
[----:B------:R-:W-:-:S02]  /*17f0*/  FMUL.FTZ R27, R18, R13 ;  /* 0x0000000d121b7220 */ /* 0x000fc40000410000 */
[----:B------:R-:W-:Y:S01]  /*1800*/  FMUL.FTZ R18, R30, R13 ;  /* 0x0000000d1e127220 */ /* 0x000fe20000410000 */
        /* <DEDUP_REMOVED lines=19> */
.L_x_49:
[----:B------:R-:W-:Y:S02]  /*1940*/  FMUL.FTZ R29, R28, R14 ;  /* 0x0000000e1c1d7220 */ /* 0x000fe40000410000 */
[----:B------:R-:W-:Y:S02]  /*1950*/  FADD.FTZ R30, R23, R24 ;  /* 0x00000018171e7221 */ /* 0x000fe40000010000 */
[C---:B------:R-:W-:Y:S02]  /*1960*/  FFMA.FTZ R19, R27.reuse, R28, R19 ;  /* 0x0000001c1b137223 */ /* 0x040fe40000010013 */
[----:B------:R-:W-:Y:S01]  /*1970*/  FFMA.FTZ R24, R27, R29, R26 ;  /* 0x0000001d1b187223 */ /* 0x000fe2000001001a */
[----:B------:R-:W-:Y:S01]  /*1980*/  PRMT R27, RZ, 0x5410, R47 ;  /* 0x00005410ff1b7816 */ /* 0x000fe2000000002f */
[----:B------:R-:W-:Y:S02]  /*1990*/  FMUL.FTZ R23, R20, R15 ;  /* 0x0000000f14177220 */ /* 0x000fe40000410000 */
[----:B------:R-:W-:-:S02]  /*19a0*/  FADD.FTZ R22, R22, R20 ;  /* 0x0000001416167221 */ /* 0x000fc40000010000 */
[----:B------:R-:W-:Y:S02]  /*19b0*/  FFMA.FTZ R25, R18, R20, R25 ;  /* 0x0000001412197223 */ /* 0x000fe40000010019 */
[----:B------:R-:W-:Y:S01]  /*19c0*/  FADD.FTZ R20, R30, R29 ;  /* 0x0000001d1e147221 */ /* 0x000fe20000010000 */
[----:B------:R-:W-:Y:S01]  /*19d0*/  PRMT R29, RZ, 0x7610, R47 ;  /* 0x00007610ff1d7816 */ /* 0x000fe2000000002f */
[C---:B------:R-:W-:Y:S02]  /*19e0*/  FADD.FTZ R26, -R12.reuse, R27 ;  /* 0x0000001b0c1a7221 */ /* 0x040fe40000010100 */
[----:B------:R-:W-:Y:S01]  /*19f0*/  FADD.FTZ R21, R21, R28 ;  /* 0x0000001c15157221 */ /* 0x000fe20000010000 */
[----:B------:R-:W-:Y:S01]  /*1a00*/  PRMT R28, RZ, 0x5410, R46 ;  /* 0x00005410ff1c7816 */ /* 0x000fe2000000002e */
[----:B------:R-:W-:Y:S02]  /*1a10*/  FADD.FTZ R30, -R12, R29 ;  /* 0x0000001d0c1e7221 */ /* 0x000fe40000010100 */
[----:B------:R-:W-:Y:S01]  /*1a20*/  FFMA.FTZ R24, R18, R23, R24 ;  /* 0x0000001712187223 */ /* 0x000fe20000010018 */
        /* <DEDUP_REMOVED lines=22> */
.L_x_50:
[----:B------:R-:W-:Y:S02]  /*1b90*/  FMUL.FTZ R29, R28, R14 ;  /* 0x0000000e1c1d7220 */ /* 0x000fe40000410000 */
[----:B------:R-:W-:Y:S02]  /*1ba0*/  FADD.FTZ R20, R23, R20 ;  /* 0x0000001417147221 */ /* 0x000fe40000010000 */
[C---:B------:R-:W-:Y:S02]  /*1bb0*/  FFMA.FTZ R23, R27.reuse, R28, R19 ;  /* 0x0000001c1b177223 */ /* 0x040fe40000010013 */
[----:B------:R-:W-:Y:S02]  /*1bc0*/  FFMA.FTZ R27, R27, R29, R24 ;  /* 0x0000001d1b1b7223 */ /* 0x000fe40000010018 */
[----:B------:R-:W-:Y:S02]  /*1bd0*/  FMUL.FTZ R19, R18, R15 ;  /* 0x0000000f12137220 */ /* 0x000fe40000410000 */
[----:B------:R-:W-:-:S02]  /*1be0*/  FADD.FTZ R20, R20, R29 ;  /* 0x0000001d14147221 */ /* 0x000fc40000010000 */
[----:B------:R-:W-:Y:S02]  /*1bf0*/  FADD.FTZ R28, R21, R28 ;  /* 0x0000001c151c7221 */ /* 0x000fe40000010000 */
[C---:B------:R-:W-:Y:S02]  /*1c00*/  FFMA.FTZ R21, R26.reuse, R18, R25 ;  /* 0x000000121a157223 */ /* 0x040fe40000010019 */
[----:B------:R-:W-:Y:S01]  /*1c10*/  FFMA.FTZ R26, R26, R19, R27 ;  /* 0x000000131a1a7223 */ /* 0x000fe2000001001b */
[----:B------:R-:W-:Y:S01]  /*1c20*/  PRMT R27, RZ, 0x7610, R48 ;  /* 0x00007610ff1b7816 */ /* 0x000fe20000000030 */
[----:B------:R-:W-:Y:S01]  /*1c30*/  FADD.FTZ R25, R19, R20 ;  /* 0x0000001413197221 */ /* 0x000fe20000010000 */
[----:B------:R-:W-:Y:S02]  /*1c40*/  PRMT R19, RZ, 0x5410, R48 ;  /* 0x00005410ff137816 */ /* 0x000fe40000000030 */
[----:B------:R-:W-:Y:S01]  /*1c50*/  PRMT R20, RZ, 0x7610, R45 ;  /* 0x00007610ff147816 */ /* 0x000fe2000000002d */
[C---:B------:R-:W-:Y:S01]  /*1c60*/  FADD.FTZ R30, -R12.reuse, R27 ;  /* 0x0000001b0c1e7221 */ /* 0x040fe20000010100 */
[----:B------:R-:W-:Y:S01]  /*1c70*/  PRMT R27, RZ, 0x5410, R45 ;  /* 0x00005410ff1b7816 */ /* 0x000fe2000000002d */
[----:B------:R-:W-:-:S04]  /*1c80*/  FADD.FTZ R24, -R12, R19 ;  /* 0x000000130c187221 */ /* 0x000fc80000010100 */
[-C--:B------:R-:W-:Y:S02]  /*1c90*/  FMUL.FTZ R29, R24, R13.reuse ;  /* 0x0000000d181d7220 */ /* 0x080fe40000410000 */
        /* <DEDUP_REMOVED lines=20> */
.L_x_51:
[----:B------:R-:W-:Y:S02]  /*1de0*/  FMUL.FTZ R30, R27, R14 ;  /* 0x0000000e1b1e7220 */ /* 0x000fe40000410000 */
[----:B------:R-:W-:Y:S02]  /*1df0*/  FADD.FTZ R19, R22, R18 ;  /* 0x0000001216137221 */ /* 0x000fe40000010000 */
[----:B------:R-:W-:Y:S02]  /*1e00*/  FMUL.FTZ R22, R20, R15 ;  /* 0x0000000f14167220 */ /* 0x000fe40000410000 */
[----:B------:R-:W-:Y:S02]  /*1e10*/  FADD.FTZ R25, R25, R30 ;  /* 0x0000001e19197221 */ /* 0x000fe40000010000 */
[C---:B------:R-:W-:Y:S01]  /*1e20*/  FFMA.FTZ R31, R29.reuse, R30, R26 ;  /* 0x0000001e1d1f7223 */ /* 0x040fe2000001001a */
[----:B------:R-:W-:Y:S01]  /*1e30*/  PRMT R26, RZ, 0x7610, R42 ;  /* 0x00007610ff1a7816 */ /* 0x000fe2000000002a */
[----:B------:R-:W-:-:S02]  /*1e40*/  FFMA.FTZ R23, R29, R27, R23 ;  /* 0x0000001b1d177223 */ /* 0x000fc40000010017 */
[----:B------:R-:W-:Y:S01]  /*1e50*/  FADD.FTZ R29, R22, R25 ;  /* 0x00000019161d7221 */ /* 0x000fe20000010000 */
[----:B------:R-:W-:Y:S01]  /*1e60*/  PRMT R25, RZ, 0x5410, R43 ;  /* 0x00005410ff197816 */ /* 0x000fe2000000002b */
[----:B------:R-:W-:Y:S01]  /*1e70*/  FADD.FTZ R18, R28, R27 ;  /* 0x0000001b1c127221 */ /* 0x000fe20000010000 */
[----:B------:R-:W-:Y:S01]  /*1e80*/  PRMT R27, RZ, 0x7610, R43 ;  /* 0x00007610ff1b7816 */ /* 0x000fe2000000002b */
[----:B------:R-:W-:Y:S02]  /*1e90*/  FFMA.FTZ R28, R24, R22, R31 ;  /* 0x00000016181c7223 */ /* 0x000fe4000001001f */
[C---:B------:R-:W-:Y:S02]  /*1ea0*/  FADD.FTZ R22, -R12.reuse, R25 ;  /* 0x000000190c167221 */ /* 0x040fe40000010100 */
[----:B------:R-:W-:Y:S01]  /*1eb0*/  FADD.FTZ R30, -R12, R27 ;  /* 0x0000001b0c1e7221 */ /* 0x000fe20000010100 */
        /* <DEDUP_REMOVED lines=22> */
.L_x_52:
[----:B------:R-:W-:Y:S02]  /*2020*/  FMUL.FTZ R30, R27, R14 ;  /* 0x0000000e1b1e7220 */ /* 0x000fe40000410000 */
[----:B------:R-:W-:Y:S02]  /*2030*/  FFMA.FTZ R21, R24, R20, R21 ;  /* 0x0000001418157223 */ /* 0x000fe40000010015 */
[----:B------:R-:W-:Y:S02]  /*2040*/  FFMA.FTZ R31, R25, R30, R28 ;  /* 0x0000001e191f7223 */ /* 0x000fe4000001001c */
[----:B------:R-:W-:Y:S02]  /*2050*/  FMUL.FTZ R28, R26, R15 ;  /* 0x0000000f1a1c7220 */ /* 0x000fe40000410000 */
[----:B------:R-:W-:Y:S02]  /*2060*/  FADD.FTZ R29, R29, R30 ;  /* 0x0000001e1d1d7221 */ /* 0x000fe40000010000 */
[----:B------:R-:W-:-:S02]  /*2070*/  FFMA.FTZ R30, R22, R28, R31 ;  /* 0x0000001c161e7223 */ /* 0x000fc4000001001f */
[----:B------:R-:W-:Y:S01]  /*2080*/  FADD.FTZ R31, R28, R29 ;  /* 0x0000001d1c1f7221 */ /* 0x000fe20000010000 */
[----:B------:R-:W-:-:S05]  /*2090*/  PRMT R29, RZ, 0x5410, R44 ;  /* 0x00005410ff1d7816 */ /* 0x000fca000000002c */
[----:B------:R-:W-:Y:S01]  /*20a0*/  FADD.FTZ R24, -R12, R29 ;  /* 0x0000001d0c187221 */ /* 0x000fe20000010100 */
[----:B------:R-:W-:-:S03]  /*20b0*/  PRMT R29, RZ, 0x7610, R44 ;  /* 0x00007610ff1d7816 */ /* 0x000fc6000000002c */
[----:B------:R-:W-:Y:S01]  /*20c0*/  FMUL.FTZ R33, R24, R13 ;  /* 0x0000000d18217220 */ /* 0x000fe20000410000 */
[----:B------:R-:W-:Y:S01]  /*20d0*/  PRMT R24, RZ, 0x7610, R41 ;  /* 0x00007610ff187816 */ /* 0x000fe20000000029 */
[----:B------:R-:W-:Y:S01]  /*20e0*/  FADD.FTZ R28, -R12, R29 ;  /* 0x0000001d0c1c7221 */ /* 0x000fe20000010100 */
[----:B------:R-:W-:-:S03]  /*20f0*/  PRMT R29, RZ, 0x5410, R41 ;  /* 0x00005410ff1d7816 */ /* 0x000fc60000000029 */
[----:B------:R-:W-:Y:S01]  /*2100*/  FMUL.FTZ R28, R28, R13 ;  /* 0x0000000d1c1c7220 */ /* 0x000fe20000410000 */
        /* <DEDUP_REMOVED lines=8> */
[----:B------:R-:W-:-:S04]  /*2190*/  FFMA.FTZ R32, R32, R73, 1 ;  /* 0x3f80000020207423 */ /* 0x000fc80000010049 */
[----:B------:R-:W-:Y:S02]  /*21a0*/  FMUL.FTZ R29, R29, R32 ;  /* 0x000000201d1d7220 */ /* 0x000fe40000410000 */
        /* <DEDUP_REMOVED lines=9> */
.L_x_53:
[----:B------:R-:W-:Y:S01]  /*2240*/  FMUL.FTZ R32, R29, R14 ;  /* 0x0000000e1d207220 */ /* 0x000fe20000410000 */
[----:B------:R-:W-:Y:S01]  /*2250*/  ISETP.GT.AND P0, PT, R38, 0x1e, PT ;  /* 0x0000001e2600780c */ /* 0x000fe20003f04270 */
[----:B------:R-:W-:Y:S01]  /*2260*/  FADD.FTZ R19, R19, R20 ;  /* 0x0000001413137221 */ /* 0x000fe20000010000 */
[----:B------:R-:W-:Y:S01]  /*2270*/  BSSY B0, `(.L_x_54) ;  /* 0x000004b000007945 */ /* 0x000fe20003800000 */
[----:B------:R-:W-:Y:S02]  /*2280*/  FFMA.FTZ R35, R33, R32, R30 ;  /* 0x0000002021237223 */ /* 0x000fe4000001001e */
[----:B------:R-:W-:Y:S02]  /*2290*/  FMUL.FTZ R30, R24, R15 ;  /* 0x0000000f181e7220 */ /* 0x000fe40000410000 */
[----:B------:R-:W-:Y:S02]  /*22a0*/  FADD.FTZ R73, R31, R32 ;  /* 0x000000201f497221 */ /* 0x000fe40000010000 */
[----:B------:R-:W-:-:S02]  /*22b0*/  FFMA.FTZ R31, R28, R30, R35 ;  /* 0x0000001e1c1f7223 */ /* 0x000fc40000010023 */
[----:B------:R-:W-:Y:S01]  /*22c0*/  FADD.FTZ R30, R30, R73 ;  /* 0x000000491e1e7221 */ /* 0x000fe20000010000 */
[----:B------:R-:W-:Y:S01]  /*22d0*/  SHF.L.U32 R73, R69, 0x4, RZ ;  /* 0x0000000445497819 */ /* 0x000fe200000006ff */
[----:B------:R-:W-:Y:S01]  /*22e0*/  FFMA.FTZ R20, R25, R27, R23 ;  /* 0x0000001b19147223 */ /* 0x000fe20000010017 */
[----:B------:R-:W0:Y:S01]  /*22f0*/  SHFL.DOWN PT, R32, R31, 0x1, 0x1f ;  /* 0x08201f001f207f89 */ /* 0x000e2200000e0000 */
[----:B------:R-:W-:Y:S02]  /*2300*/  FFMA.FTZ R21, R22, R26, R21 ;  /* 0x0000001a16157223 */ /* 0x000fe40000010015 */
[----:B------:R-:W-:Y:S01]  /*2310*/  FADD.FTZ R18, R18, R27 ;  /* 0x0000001b12127221 */ /* 0x000fe20000010000 */
[----:B------:R-:W1:Y:S01]  /*2320*/  SHFL.DOWN PT, R35, R30, 0x1, 0x1f ;  /* 0x08201f001e237f89 */ /* 0x000e6200000e0000 */
[----:B------:R-:W-:Y:S02]  /*2330*/  FADD.FTZ R19, R19, R26 ;  /* 0x0000001a13137221 */ /* 0x000fe40000010000 */
[----:B------:R-:W-:-:S02]  /*2340*/  FFMA.FTZ R20, R33, R29, R20 ;  /* 0x0000001d21147223 */ /* 0x000fc40000010014 */
[----:B------:R-:W-:Y:S02]  /*2350*/  FFMA.FTZ R21, R28, R24, R21 ;  /* 0x000000181c157223 */ /* 0x000fe40000010015 */
[----:B------:R-:W-:Y:S02]  /*2360*/  FADD.FTZ R22, R18, R29 ;  /* 0x0000001d12167221 */ /* 0x000fe40000010000 */
[----:B------:R-:W-:-:S05]  /*2370*/  FADD.FTZ R23, R19, R24 ;  /* 0x0000001813177221 */ /* 0x000fca0000010000 */
[----:B------:R-:W-:Y:S01]  /*2380*/  STS.128 [R69.X16+0x80], R20 ;  /* 0x0000801445007388 */ /* 0x000fe2000000cc00 */
[----:B0-----:R-:W-:Y:S02]  /*2390*/  @!P0 FADD.FTZ R31, R31, R32 ;  /* 0x000000201f1f8221 */ /* 0x001fe40000010000 */
        /* <DEDUP_REMOVED lines=22> */
[----:B------:R-:W-:Y:S02]  /*2500*/  MOV R18, R31 ;  /* 0x0000001f00127202 */ /* 0x000fe40000000f00 */
[----:B------:R-:W-:-:S09]  /*2510*/  MOV R19, R30 ;  /* 0x0000001e00137202 */ /* 0x000fd20000000f00 */
[----:B------:R0:W-:Y:S04]  /*2520*/  @!P0 STS.64 [R0.X8+0x10], R18 ;  /* 0x0000101200008388 */ /* 0x0001e80000008a00 */
[----:B------:R-:W-:Y:S01]  /*2530*/  BAR.SYNC.DEFER_BLOCKING 0x0 ;  /* 0x0000000000007b1d */ /* 0x000fe20000010000 */
[----:B------:R-:W-:-:S13]  /*2540*/  ISETP.NE.AND P0, PT, R69, RZ, PT ;  /* 0x000000ff4500720c */ /* 0x000fda0003f05270 */
[----:B------:R-:W-:Y:S05]  /*2550*/  @P0 BRA `(.L_x_55) ;  /* 0x000001c000000947 */ /* 0x000fea0003800000 */
[----:B0-----:R-:W0:Y:S04]  /*2560*/  LDS.64 R28, [0x18] ;  /* 0x00001800ff1c7984 */ /* 0x001e280000000a00 */
[----:B------:R-:W1:Y:S04]  /*2570*/  LDS.128 R24, [0x20] ;  /* 0x00002000ff187984 */ /* 0x000e680000000c00 */
[----:B------:R-:W2:Y:S01]  /*2580*/  LDS.128 R32, [0x30] ;  /* 0x00003000ff207984 */ /* 0x000ea20000000c00 */
[----:B0-----:R-:W-:Y:S02]  /*2590*/  FADD.FTZ R31, R18, R28 ;  /* 0x0000001c121f7221 */ /* 0x001fe40000010000 */
[----:B------:R-:W-:-:S02]  /*25a0*/  FADD.FTZ R18, R19, R29 ;  /* 0x0000001d13127221 */ /* 0x000fc40000010000 */
[----:B-1----:R-:W-:Y:S02]  /*25b0*/  FADD.FTZ R19, R31, R24 ;  /* 0x000000181f137221 */ /* 0x002fe40000010000 */
[----:B------:R-:W0:Y:S01]  /*25c0*/  LDS.128 R28, [0x40] ;  /* 0x00004000ff1c7984 */ /* 0x000e220000000c00 */
[----:B------:R-:W-:Y:S02]  /*25d0*/  FADD.FTZ R18, R18, R25 ;  /* 0x0000001912127221 */ /* 0x000fe40000010000 */
[----:B------:R-:W-:Y:S02]  /*25e0*/  FADD.FTZ R19, R19, R26 ;  /* 0x0000001a13137221 */ /* 0x000fe40000010000 */
[----:B------:R-:W-:Y:S02]  /*25f0*/  FADD.FTZ R18, R18, R27 ;  /* 0x0000001b12127221 */ /* 0x000fe40000010000 */
[----:B------:R-:W1:Y:S01]  /*2600*/  LDS.128 R24, [0x50] ;  /* 0x00005000ff187984 */ /* 0x000e620000000c00 */
[----:B--2---:R-:W-:-:S02]  /*2610*/  FADD.FTZ R19, R19, R32 ;  /* 0x0000002013137221 */ /* 0x004fc40000010000 */
[----:B------:R-:W-:Y:S02]  /*2620*/  FADD.FTZ R18, R18, R33 ;  /* 0x0000002112127221 */ /* 0x000fe40000010000 */
[----:B------:R-:W-:Y:S02]  /*2630*/  FADD.FTZ R19, R19, R34 ;  /* 0x0000002213137221 */ /* 0x000fe40000010000 */
[----:B------:R-:W-:Y:S02]  /*2640*/  FADD.FTZ R18, R18, R35 ;  /* 0x0000002312127221 */ /* 0x000fe40000010000 */
[----:B------:R-:W2:Y:S01]  /*2650*/  LDS.128 R32, [0x60] ;  /* 0x00006000ff207984 */ /* 0x000ea20000000c00 */
        /* <DEDUP_REMOVED lines=12> */
.L_x_55:
[----:B0-----:R-:W-:Y:S05]  /*2720*/  BSYNC B0 ;  /* 0x0000000000007941 */ /* 0x001fea0003800000 */
.L_x_54:
[----:B------:R-:W-:Y:S01]  /*2730*/  BAR.SYNC.DEFER_BLOCKING 0x0 ;  /* 0x0000000000007b1d */ /* 0x000fe20000010000 */
[----:B------:R-:W-:Y:S02]  /*2740*/  ISETP.GT.U32.AND P6, PT, R69, 0x17, PT ;  /* 0x000000174500780c */ /* 0x000fe40003fc4070 */
[----:B------:R-:W-:-:S03]  /*2750*/  LOP3.LUT R71, R71, 0xfffffffe, RZ, 0xc0, !PT ;  /* 0xfffffffe47477812 */ /* 0x000fc600078ec0ff */
[----:B------:R-:W-:Y:S08]  /*2760*/  BSSY B0, `(.L_x_56) ;  /* 0x000004e000007945 */ /* 0x000ff00003800000 */
[----:B------:R-:W-:Y:S01]  /*2770*/  @P6 LOP3.LUT R71, R71, 0x1, RZ, 0xfc, !PT ;  /* 0x0000000147476812 */ /* 0x000fe200078efcff */
[----:B------:R-:W-:Y:S05]  /*2780*/  @P6 BRA `(.L_x_57) ;  /* 0x000004b000006947 */ /* 0x000fea0003800000 */
[----:B------:R-:W0:Y:S04]  /*2790*/  LDS.128 R24, [R73+0x200] ;  /* 0x0002000049187984 */ /* 0x000e280000000c00 */
[----:B------:R-:W1:Y:S04]  /*27a0*/  LDS.128 R28, [R73+0x380] ;  /* 0x00038000491c7984 */ /* 0x000e680000000c00 */
[----:B------:R-:W2:Y:S01]  /*27b0*/  LDS.128 R32, [R73+0x500] ;  /* 0x0005000049207984 */ /* 0x000ea20000000c00 */
[----:B0-----:R-:W-:-:S02]  /*27c0*/  FADD.FTZ R24, R20, R24 ;  /* 0x0000001814187221 */ /* 0x001fc40000010000 */
[----:B------:R-:W-:Y:S02]  /*27d0*/  FADD.FTZ R20, R21, R25 ;  /* 0x0000001915147221 */ /* 0x000fe40000010000 */
[----:B------:R-:W-:Y:S02]  /*27e0*/  FADD.FTZ R21, R22, R26 ;  /* 0x0000001a16157221 */ /* 0x000fe40000010000 */
[----:B------:R-:W-:Y:S02]  /*27f0*/  FADD.FTZ R22, R23, R27 ;  /* 0x0000001b17167221 */ /* 0x000fe40000010000 */
[----:B-1----:R-:W-:Y:S02]  /*2800*/  FADD.FTZ R23, R24, R28 ;  /* 0x0000001c18177221 */ /* 0x002fe40000010000 */
[----:B------:R-:W-:Y:S01]  /*2810*/  FADD.FTZ R20, R20, R29 ;  /* 0x0000001d14147221 */ /* 0x000fe20000010000 */
[----:B------:R-:W0:Y:S01]  /*2820*/  LDS.128 R24, [R73+0x680] ;  /* 0x0006800049187984 */ /* 0x000e220000000c00 */
[----:B------:R-:W-:-:S02]  /*2830*/  FADD.FTZ R29, R21, R30 ;  /* 0x0000001e151d7221 */ /* 0x000fc40000010000 */
[----:B------:R-:W-:Y:S02]  /*2840*/  FADD.FTZ R28, R22, R31 ;  /* 0x0000001f161c7221 */ /* 0x000fe40000010000 */
[----:B--2---:R-:W-:Y:S02]  /*2850*/  FADD.FTZ R31, R23, R32 ;  /* 0x00000020171f7221 */ /* 0x004fe40000010000 */
[----:B------:R-:W-:Y:S02]  /*2860*/  FADD.FTZ R30, R20, R33 ;  /* 0x00000021141e7221 */ /* 0x000fe40000010000 */
[----:B------:R-:W1:Y:S01]  /*2870*/  LDS.128 R20, [R73+0x800] ;  /* 0x0008000049147984 */ /* 0x000e620000000c00 */
[----:B------:R-:W-:Y:S02]  /*2880*/  FADD.FTZ R29, R29, R34 ;  /* 0x000000221d1d7221 */ /* 0x000fe40000010000 */
[----:B------:R-:W-:Y:S02]  /*2890*/  FADD.FTZ R28, R28, R35 ;  /* 0x000000231c1c7221 */ /* 0x000fe40000010000 */
[----:B0-----:R-:W-:-:S02]  /*28a0*/  FADD.FTZ R31, R31, R24 ;  /* 0x000000181f1f7221 */ /* 0x001fc40000010000 */
[----:B------:R-:W-:Y:S02]  /*28b0*/  FADD.FTZ R30, R30, R25 ;  /* 0x000000191e1e7221 */ /* 0x000fe40000010000 */
[----:B------:R-:W-:Y:S02]  /*28c0*/  FADD.FTZ R33, R29, R26 ;  /* 0x0000001a1d217221 */ /* 0x000fe40000010000 */
[----:B------:R-:W-:Y:S02]  /*28d0*/  FADD.FTZ R32, R28, R27 ;  /* 0x0000001b1c207221 */ /* 0x000fe40000010000 */
[----:B------:R-:W-:Y:S01]  /*28e0*/  LDS.128 R24, [R73+0xb00] ;  /* 0x000b000049187984 */ /* 0x000fe20000000c00 */
[----:B-1----:R-:W-:Y:S02]  /*28f0*/  FADD.FTZ R35, R31, R20 ;  /* 0x000000141f237221 */ /* 0x002fe40000010000 */
[----:B------:R-:W-:Y:S02]  /*2900*/  FADD.FTZ R20, R30, R21 ;  /* 0x000000151e147221 */ /* 0x000fe40000010000 */
[----:B------:R-:W0:Y:S01]  /*2910*/  LDS.128 R28, [R73+0x980] ;  /* 0x00098000491c7984 */ /* 0x000e220000000c00 */
[----:B------:R-:W-:-:S02]  /*2920*/  FADD.FTZ R33, R33, R22 ;  /* 0x0000001621217221 */ /* 0x000fc40000010000 */
[----:B------:R-:W-:Y:S02]  /*2930*/  FADD.FTZ R32, R32, R23 ;  /* 0x0000001720207221 */ /* 0x000fe40000010000 */
[----:B0-----:R-:W-:Y:S02]  /*2940*/  FADD.FTZ R35, R35, R28 ;  /* 0x0000001c23237221 */ /* 0x001fe40000010000 */
[----:B------:R-:W-:Y:S02]  /*2950*/  FADD.FTZ R20, R20, R29 ;  /* 0x0000001d14147221 */ /* 0x000fe40000010000 */
[----:B------:R-:W-:Y:S02]  /*2960*/  FADD.FTZ R33, R33, R30 ;  /* 0x0000001e21217221 */ /* 0x000fe40000010000 */
[----:B------:R-:W-:Y:S02]  /*2970*/  FADD.FTZ R32, R32, R31 ;  /* 0x0000001f20207221 */ /* 0x000fe40000010000 */
[----:B------:R-:W0:Y:S01]  /*2980*/  LDS.128 R28, [R73+0xc80] ;  /* 0x000c8000491c7984 */ /* 0x000e220000000c00 */
[----:B------:R-:W-:-:S02]  /*2990*/  FADD.FTZ R35, R35, R24 ;  /* 0x0000001823237221 */ /* 0x000fc40000010000 */
[----:B------:R-:W-:Y:S02]  /*29a0*/  FADD.FTZ R24, R20, R25 ;  /* 0x0000001914187221 */ /* 0x000fe40000010000 */
[----:B------:R-:W1:Y:S01]  /*29b0*/  LDS.128 R20, [R73+0xe00] ;  /* 0x000e000049147984 */ /* 0x000e620000000c00 */
[----:B------:R-:W-:Y:S02]  /*29c0*/  FADD.FTZ R33, R33, R26 ;  /* 0x0000001a21217221 */ /* 0x000fe40000010000 */
[----:B------:R-:W-:Y:S02]  /*29d0*/  FADD.FTZ R32, R32, R27 ;  /* 0x0000001b20207221 */ /* 0x000fe40000010000 */
[----:B0-----:R-:W-:Y:S02]  /*29e0*/  FADD.FTZ R35, R35, R28 ;  /* 0x0000001c23237221 */ /* 0x001fe40000010000 */
[----:B------:R-:W-:Y:S02]  /*29f0*/  FADD.FTZ R24, R24, R29 ;  /* 0x0000001d18187221 */ /* 0x000fe40000010000 */
[----:B------:R-:W-:-:S02]  /*2a00*/  FADD.FTZ R33, R33, R30 ;  /* 0x0000001e21217221 */ /* 0x000fc40000010000 */
[----:B------:R-:W-:Y:S02]  /*2a10*/  FADD.FTZ R32, R32, R31 ;  /* 0x0000001f20207221 */ /* 0x000fe40000010000 */
[----:B------:R-:W0:Y:S01]  /*2a20*/  LDS.128 R28, [R73+0xf80] ;  /* 0x000f8000491c7984 */ /* 0x000e220000000c00 */
[----:B-1----:R-:W-:Y:S02]  /*2a30*/  FADD.FTZ R35, R35, R20 ;  /* 0x0000001423237221 */ /* 0x002fe40000010000 */
[----:B------:R-:W-:Y:S02]  /*2a40*/  FADD.FTZ R20, R24, R21 ;  /* 0x0000001518147221 */ /* 0x000fe40000010000 */
[----:B------:R-:W1:Y:S01]  /*2a50*/  LDS.128 R24, [R73+0x1100] ;  /* 0x0011000049187984 */ /* 0x000e620000000c00 */
[----:B------:R-:W-:Y:S02]  /*2a60*/  FADD.FTZ R33, R33, R22 ;  /* 0x0000001621217221 */ /* 0x000fe40000010000 */
[----:B------:R-:W-:-:S02]  /*2a70*/  FADD.FTZ R32, R32, R23 ;  /* 0x0000001720207221 */ /* 0x000fc40000010000 */
[----:B0-----:R-:W-:Y:S02]  /*2a80*/  FADD.FTZ R35, R35, R28 ;  /* 0x0000001c23237221 */ /* 0x001fe40000010000 */
[----:B------:R-:W-:Y:S02]  /*2a90*/  FADD.FTZ R20, R20, R29 ;  /* 0x0000001d14147221 */ /* 0x000fe40000010000 */
[----:B------:R-:W-:Y:S02]  /*2aa0*/  FADD.FTZ R33, R33, R30 ;  /* 0x0000001e21217221 */ /* 0x000fe40000010000 */
[----:B------:R-:W-:Y:S02]  /*2ab0*/  FADD.FTZ R32, R32, R31 ;  /* 0x0000001f20207221 */ /* 0x000fe40000010000 */
[----:B------:R-:W0:Y:S01]  /*2ac0*/  LDS.128 R28, [R73+0x1280] ;  /* 0x00128000491c7984 */ /* 0x000e220000000c00 */
[----:B-1----:R-:W-:Y:S02]  /*2ad0*/  FADD.FTZ R35, R35, R24 ;  /* 0x0000001823237221 */ /* 0x002fe40000010000 */
[----:B------:R-:W-:-:S02]  /*2ae0*/  FADD.FTZ R24, R20, R25 ;  /* 0x0000001914187221 */ /* 0x000fc40000010000 */
[----:B------:R-:W1:Y:S01]  /*2af0*/  LDS.128 R20, [R73+0x1400] ;  /* 0x0014000049147984 */ /* 0x000e620000000c00 */
[----:B------:R-:W-:Y:S02]  /*2b00*/  FADD.FTZ R34, R32, R27 ;  /* 0x0000001b20227221 */ /* 0x000fe40000010000 */
[----:B------:R-:W-:Y:S02]  /*2b10*/  FADD.FTZ R33, R33, R26 ;  /* 0x0000001a21217221 */ /* 0x000fe40000010000 */
[----:B0-----:R-:W-:Y:S02]  /*2b20*/  FADD.FTZ R32, R24, R29 ;  /* 0x0000001d18207221 */ /* 0x001fe40000010000 */
[----:B------:R-:W0:Y:S01]  /*2b30*/  LDS.128 R24, [R73+0x1580] ;  /* 0x0015800049187984 */ /* 0x000e220000000c00 */
[----:B------:R-:W-:Y:S02]  /*2b40*/  FADD.FTZ R35, R35, R28 ;  /* 0x0000001c23237221 */ /* 0x000fe40000010000 */
[----:B------:R-:W-:-:S02]  /*2b50*/  FADD.FTZ R33, R33, R30 ;  /* 0x0000001e21217221 */ /* 0x000fc40000010000 */
[----:B------:R-:W-:Y:S02]  /*2b60*/  FADD.FTZ R34, R34, R31 ;  /* 0x0000001f22227221 */ /* 0x000fe40000010000 */
[----:B------:R-:W2:Y:S01]  /*2b70*/  LDS.128 R28, [R73+0x1700] ;  /* 0x00170000491c7984 */ /* 0x000ea20000000c00 */
[----:B-1----:R-:W-:Y:S02]  /*2b80*/  FADD.FTZ R35, R35, R20 ;  /* 0x0000001423237221 */ /* 0x002fe40000010000 */
[----:B------:R-:W-:Y:S02]  /*2b90*/  FADD.FTZ R32, R32, R21 ;  /* 0x0000001520207221 */ /* 0x000fe40000010000 */
[----:B------:R-:W-:Y:S02]  /*2ba0*/  FADD.FTZ R33, R33, R22 ;  /* 0x0000001621217221 */ /* 0x000fe40000010000 */
[----:B------:R-:W-:Y:S02]  /*2bb0*/  FADD.FTZ R34, R34, R23 ;  /* 0x0000001722227221 */ /* 0x000fe40000010000 */
[----:B0-----:R-:W-:-:S02]  /*2bc0*/  FADD.FTZ R35, R35, R24 ;  /* 0x0000001823237221 */ /* 0x001fc40000010000 */
[----:B------:R-:W-:Y:S02]  /*2bd0*/  FADD.FTZ R32, R32, R25 ;  /* 0x0000001920207221 */ /* 0x000fe40000010000 */
[----:B------:R-:W-:Y:S02]  /*2be0*/  FADD.FTZ R33, R33, R26 ;  /* 0x0000001a21217221 */ /* 0x000fe40000010000 */
[----:B------:R-:W-:Y:S02]  /*2bf0*/  FADD.FTZ R34, R34, R27 ;  /* 0x0000001b22227221 */ /* 0x000fe40000010000 */
[----:B--2---:R-:W-:Y:S02]  /*2c00*/  FADD.FTZ R20, R35, R28 ;  /* 0x0000001c23147221 */ /* 0x004fe40000010000 */
[----:B------:R-:W-:Y:S02]  /*2c10*/  FADD.FTZ R21, R32, R29 ;  /* 0x0000001d20157221 */ /* 0x000fe40000010000 */
[----:B------:R-:W-:-:S02]  /*2c20*/  FADD.FTZ R22, R33, R30 ;  /* 0x0000001e21167221 */ /* 0x000fc40000010000 */
[----:B------:R-:W-:Y:S02]  /*2c30*/  FADD.FTZ R23, R34, R31 ;  /* 0x0000001f22177221 */ /* 0x000fe40000010000 */
.L_x_57:
[----:B------:R-:W-:Y:S05]  /*2c40*/  BSYNC B0 ;  /* 0x0000000000007941 */ /* 0x000fea0003800000 */
.L_x_56:
[----:B------:R-:W-:Y:S01]  /*2c50*/  BSSY B0, `(.L_x_58) ;  /* 0x0000012000007945 */ /* 0x000fe20003800000 */
[----:B------:R-:W-:Y:S01]  /*2c60*/  HFMA2.MMA R33, -RZ, RZ, 0, 2.384185791015625e-07 ;  /* 0x00000004ff217435 */ /* 0x000fe200000001ff */
[----:B------:R-:W-:Y:S01]  /*2c70*/  MOV R32, c[0x0][0xc] ;  /* 0x0000030000207a02 */ /* 0x000fe20000000f00 */
[----:B------:R-:W-:Y:S05]  /*2c80*/  @P6 BRA `(.L_x_59) ;  /* 0x000000e000006947 */ /* 0x000fea0003800000 */
[----:B------:R-:W-:Y:S01]  /*2c90*/  IMAD R24, R72, 0x18, R69 ;  /* 0x0000001848187824 */ /* 0x000fe200078e0245 */
[----:B------:R-:W-:Y:S02]  /*2ca0*/  MOV R27, c[0x0][0x1d8] ;  /* 0x00007600001b7a02 */ /* 0x000fe40000000f00 */
[----:B------:R-:W-:Y:S01]  /*2cb0*/  MOV R26, c[0x0][0x1dc] ;  /* 0x00007700001a7a02 */ /* 0x000fe20000000f00 */
[----:B------:R-:W-:-:S05]  /*2cc0*/  IMAD.WIDE R24, R24, R33, c[0x0][0x1b8] ;  /* 0x00006e0018187625 */ /* 0x000fca00078e0221 */
[CC--:B------:R-:W-:Y:S01]  /*2cd0*/  LEA R28, P6, R27.reuse, R24.reuse, 0x2 ;  /* 0x000000181b1c7211 */ /* 0x0c0fe200078c10ff */
[----:B------:R0:W-:Y:S03]  /*2ce0*/  RED.E.ADD.F32.FTZ.RN.STRONG.GPU [R24.64], R20 ;  /* 0x000000141800798e */ /* 0x0001e6000c10e786 */
[----:B------:R-:W-:Y:S02]  /*2cf0*/  LEA.HI.X R29, R27, R25, R26, 0x2, P6 ;  /* 0x000000191b1d7211 */ /* 0x000fe400030f141a */
[----:B------:R-:W-:-:S04]  /*2d00*/  LEA R30, P6, R2, R24, 0x2 ;  /* 0x00000018021e7211 */ /* 0x000fc800078c10ff */
[----:B------:R-:W-:Y:S02]  /*2d10*/  IADD3.X R31, R25, R8, RZ, P6, !PT ;  /* 0x00000008191f7210 */ /* 0x000fe400037fe4ff */
[----:B------:R-:W-:-:S03]  /*2d20*/  LEA R26, P6, R7, R24, 0x2 ;  /* 0x00000018071a7211 */ /* 0x000fc600078c10ff */
[----:B------:R0:W-:Y:S01]  /*2d30*/  RED.E.ADD.F32.FTZ.RN.STRONG.GPU [R30.64], R21 ;  /* 0x000000151e00798e */ /* 0x0001e2000c10e786 */
[----:B------:R-:W-:-:S03]  /*2d40*/  IADD3.X R27, R25, R11, RZ, P6, !PT ;  /* 0x0000000b191b7210 */ /* 0x000fc600037fe4ff */
[----:B------:R0:W-:Y:S04]  /*2d50*/  RED.E.ADD.F32.FTZ.RN.STRONG.GPU [R28.64], R22 ;  /* 0x000000161c00798e */ /* 0x0001e8000c10e786 */
[----:B------:R0:W-:Y:S02]  /*2d60*/  RED.E.ADD.F32.FTZ.RN.STRONG.GPU [R26.64], R23 ;  /* 0x000000171a00798e */ /* 0x0001e4000c10e786 */
.L_x_59:
[----:B------:R-:W-:Y:S05]  /*2d70*/  BSYNC B0 ;  /* 0x0000000000007941 */ /* 0x000fea0003800000 */
.L_x_58:
[----:B------:R-:W-:-:S13]  /*2d80*/  ISETP.GE.U32.AND P6, PT, R32, 0x2, PT ;  /* 0x000000022000780c */ /* 0x000fda0003fc6070 */
[----:B------:R-:W-:Y:S05]  /*2d90*/  @!P6 BRA `(.L_x_60) ;  /* 0x000012700000e947 */ /* 0x000fea0003800000 */
[----:B0-----:R-:W-:-:S05]  /*2da0*/  LOP3.LUT R20, R58, 0x1, RZ, 0xc0, !PT ;  /* 0x000000013a147812 */ /* 0x001fca00078ec0ff */
[----:B------:R-:W-:-:S04]  /*2db0*/  IMAD R20, R20, c[0x0][0x10], RZ ;  /* 0x0000040014147a24 */ /* 0x000fc800078e02ff */
[C---:B------:R-:W-:Y:S01]  /*2dc0*/  IMAD R21, R20.reuse, c[0x0][0xc], RZ ;  /* 0x0000030014157a24 */ /* 0x040fe200078e02ff */
[----:B------:R-:W-:-:S04]  /*2dd0*/  IADD3 R20, R20, R39, RZ ;  /* 0x0000002714147210 */ /* 0x000fc80007ffe0ff */
[----:B------:R-:W-:Y:S01]  /*2de0*/  SHF.L.U32 R24, R21, 0x1, RZ ;  /* 0x0000000115187819 */ /* 0x000fe200000006ff */
[----:B------:R-:W-:-:S04]  /*2df0*/  IMAD.WIDE.U32 R20, R20, R33, c[0x0][0x1a8] ;  /* 0x00006a0014147625 */ /* 0x000fc800078e0021 */
[----:B------:R-:W-:Y:S01]  /*2e00*/  IMAD.WIDE R24, R24, R33, c[0x0][0x1b0] ;  /* 0x00006c0018187625 */ /* 0x000fe200078e0221 */
[----:B------:R-:W-:Y:S05]  /*2e10*/  @P0 BRA `(.L_x_61) ;  /* 0x0000019000000947 */ /* 0x000fea0003800000 */
[C---:B------:R-:W-:Y:S01]  /*2e20*/  LEA R22, P6, R67.reuse, R24, 0x3 ;  /* 0x0000001843167211 */ /* 0x040fe200078c18ff */
[----:B------:R-:W0:Y:S03]  /*2e30*/  S2R R38, SR_LANEID ;  /* 0x0000000000267919 */ /* 0x000e260000000000 */
[----:B------:R-:W-:-:S05]  /*2e40*/  LEA.HI.X R23, R67, R25, RZ, 0x3, P6 ;  /* 0x0000001943177211 */ /* 0x000fca00030f1cff */
[----:B------:R1:W-:Y:S01]  /*2e50*/  STG.E.64 [R22.64], R18 ;  /* 0x0000001216007986 */ /* 0x0003e2000c101b06 */
[----:B------:R-:W-:Y:S06]  /*2e60*/  MEMBAR.ALL.GPU ;  /* 0x0000000000007992 */ /* 0x000fec000000a000 */
[----:B------:R-:W-:Y:S01]  /*2e70*/  VOTEU.ANY UR5, UPT, PT ;  /* 0x0000000000057886 */ /* 0x000fe200038e0100 */
[----:B------:R-:W-:Y:S01]  /*2e80*/  LOP3.LUT P6, RZ, R58, 0x2, RZ, 0xc0, !PT ;  /* 0x000000023aff7812 */ /* 0x000fe200078cc0ff */
[----:B------:R-:W-:Y:S01]  /*2e90*/  UPOPC UR8, UR5 ;  /* 0x00000005000872bf */ /* 0x000fe20008000000 */
[----:B-1----:R-:W-:Y:S01]  /*2ea0*/  MOV R22, 0x1 ;  /* 0x0000000100167802 */ /* 0x002fe20000000f00 */
[----:B------:R-:W-:Y:S01]  /*2eb0*/  UFLO.U32 UR5, UR5 ;  /* 0x00000005000572bd */ /* 0x000fe200080e0000 */
[----:B------:R-:W-:Y:S01]  /*2ec0*/  SEL R27, RZ, c[0x0][0xc], P6 ;  /* 0x00000300ff1b7a07 */ /* 0x000fe20003000000 */
[----:B------:R-:W-:-:S00]  /*2ed0*/  ERRBAR ;  /* 0x00000000000079ab */ /* 0x000fc00000000000 */
[----:B------:R-:W-:Y:S02]  /*2ee0*/  P2R R26, PR, RZ, 0x1 ;  /* 0x00000001ff1a7803 */ /* 0x000fe40000000000 */
[----:B------:R-:W-:-:S02]  /*2ef0*/  SEL R22, R22, 0xffffffff, !P6 ;  /* 0xffffffff16167807 */ /* 0x000fc40007000000 */
[----:B0-----:R-:W-:Y:S02]  /*2f00*/  ISETP.EQ.U32.AND P0, PT, R38, UR5, PT ;  /* 0x0000000526007c0c */ /* 0x001fe4000bf02070 */
[----:B------:R-:W-:Y:S01]  /*2f10*/  ISETP.NE.AND P6, PT, R27, -0x1, PT ;  /* 0xffffffff1b00780c */ /* 0x000fe20003fc5270 */
[----:B------:R-:W-:-:S10]  /*2f20*/  IMAD R23, R22, UR8, RZ ;  /* 0x0000000816177c24 */ /* 0x000fd4000f8e02ff */
[----:B------:R0:W-:Y:S01]  /*2f30*/  @P0 RED.E.ADD.S32.STRONG.GPU [R20.64], R23 ;  /* 0x000000171400098e */ /* 0x0001e2000c10e386 */
[----:B------:R-:W-:Y:S01]  /*2f40*/  ISETP.NE.AND P0, PT, R26, RZ, PT ;  /* 0x000000ff1a00720c */ /* 0x000fe20003f05270 */
[----:B------:R-:W-:Y:S05]  /*2f50*/  @!P6 BRA `(.L_x_61) ;  /* 0x000000500000e947 */ /* 0x000fea0003800000 */
.L_x_62:
[----:B------:R-:W2:Y:S01]  /*2f60*/  LDG.E.STRONG.GPU R22, [R20.64] ;  /* 0x0000000614167981 */ /* 0x000ea2000c1ef900 */
[----:B------:R-:W-:Y:S01]  /*2f70*/  YIELD ;  /* 0x0000000000007946 */ /* 0x000fe20003800000 */
[----:B--2---:R-:W-:Y:S01]  /*2f80*/  ISETP.NE.AND P6, PT, R22, R27, PT ;  /* 0x0000001b1600720c */ /* 0x004fe20003fc5270 */
[----:B------:R-:W-:-:S12]  /*2f90*/  CCTL.IVALL ;  /* 0x00000000ff00798f */ /* 0x000fd80002000000 */
[----:B------:R-:W-:Y:S05]  /*2fa0*/  @P6 BRA `(.L_x_62) ;  /* 0xffffffb000006947 */ /* 0x000fea000383ffff */
.L_x_61:
[----:B------:R-:W-:Y:S01]  /*2fb0*/  ISETP.NE.AND P6, PT, RZ, c[0x0][0xc], PT ;  /* 0x00000300ff007a0c */ /* 0x000fe20003fc5270 */
[----:B------:R-:W-:Y:S01]  /*2fc0*/  WARPSYNC 0xffffffff ;  /* 0xffffffff00007948 */ /* 0x000fe20003800000 */
[----:B------:R-:W-:Y:S11]  /*2fd0*/  BAR.SYNC.DEFER_BLOCKING 0x0 ;  /* 0x0000000000007b1d */ /* 0x000ff60000010000 */
[----:B------:R-:W-:Y:S05]  /*2fe0*/  @!P6 BRA `(.L_x_60) ;  /* 0x000010200000e947 */ /* 0x000fea0003800000 */
[----:B------:R-:W-:Y:S01]  /*2ff0*/  IADD3 R32, R32, -0x1, RZ ;  /* 0xffffffff20207810 */ /* 0x000fe20007ffe0ff */
[----:B0-----:R-:W-:-:S03]  /*3000*/  HFMA2.MMA R23, -RZ, RZ, 0, 0 ;  /* 0x00000000ff177435 */ /* 0x001fc600000001ff */
[----:B------:R-:W-:-:S13]  /*3010*/  ISETP.GE.U32.AND P6, PT, R32, 0x3, PT ;  /* 0x000000032000780c */ /* 0x000fda0003fc6070 */
[----:B------:R-:W-:Y:S05]  /*3020*/  @!P6 BRA `(.L_x_63) ;  /* 0x00000e200000e947 */ /* 0x000fea0003800000 */
[----:B------:R-:W-:Y:S02]  /*3030*/  IADD3 R22, -R59, c[0x0][0xc], RZ ;  /* 0x000003003b167a10 */ /* 0x000fe40007ffe1ff */
[----:B------:R-:W-:Y:S02]  /*3040*/  MOV R23, RZ ;  /* 0x000000ff00177202 */ /* 0x000fe40000000f00 */
[----:B------:R-:W-:-:S13]  /*3050*/  ISETP.GT.AND P6, PT, R22, RZ, PT ;  /* 0x000000ff1600720c */ /* 0x000fda0003fc4270 */
[----:B------:R-:W-:Y:S05]  /*3060*/  @!P6 BRA `(.L_x_64) ;  /* 0x00000bf00000e947 */ /* 0x000fea0003800000 */
[----:B------:R-:W-:Y:S02]  /*3070*/  P2R R20, PR, RZ, 0x1 ;  /* 0x00000001ff147803 */ /* 0x000fe40000000000 */
[----:B------:R-:W-:Y:S02]  /*3080*/  ISETP.GT.AND P6, PT, R22, 0xc, PT ;  /* 0x0000000c1600780c */ /* 0x000fe40003fc4270 */
[----:B------:R-:W-:Y:S02]  /*3090*/  PLOP3.LUT P0, PT, PT, PT, PT, 0x80, 0x0 ;  /* 0x000000000000781c */ /* 0x000fe40003f0f070 */
[----:B------:R-:W-:-:S11]  /*30a0*/  LOP3.LUT R71, R71, 0xfffffffe, RZ, 0xc0, !PT ;  /* 0xfffffffe47477812 */ /* 0x000fd600078ec0ff */
[----:B------:R-:W-:Y:S02]  /*30b0*/  @P0 LOP3.LUT R71, R71, 0x1, RZ, 0xfc, !PT ;  /* 0x0000000147470812 */ /* 0x000fe400078efcff */
[----:B------:R-:W-:Y:S01]  /*30c0*/  ISETP.NE.AND P0, PT, R20, RZ, PT ;  /* 0x000000ff1400720c */ /* 0x000fe20003f05270 */
[----:B------:R-:W-:Y:S05]  /*30d0*/  @!P6 BRA `(.L_x_65) ;  /* 0x000007600000e947 */ /* 0x000fea0003800000 */
[----:B------:R-:W-:Y:S02]  /*30e0*/  PLOP3.LUT P6, PT, PT, PT, PT, 0x8, 0x0 ;  /* 0x000000000000781c */ /* 0x000fe40003fce170 */
[----:B------:R-:W-:-:S11]  /*30f0*/  LOP3.LUT R71, R71, 0xfffffffe, RZ, 0xc0, !PT ;  /* 0xfffffffe47477812 */ /* 0x000fd600078ec0ff */
[----:B------:R-:W-:Y:S02]  /*3100*/  @P6 LOP3.LUT R71, R71, 0x1, RZ, 0xfc, !PT ;  /* 0x0000000147476812 */ /* 0x000fe400078efcff */
.L_x_66:
[----:B------:R-:W-:-:S13]  /*3110*/  ISETP.EQ.OR P6, PT, R23, R40, P0 ;  /* 0x000000281700720c */ /* 0x000fda00007c2670 */
[----:B------:R-:W-:-:S04]  /*3120*/  @!P6 IMAD R27, R23, c[0x0][0x10], R39 ;  /* 0x00000400171bea24 */ /* 0x000fc800078e0227 */
[----:B------:R-:W-:-:S05]  /*3130*/  @!P6 IMAD.WIDE.U32 R26, R27, 0x8, R24 ;  /* 0x000000081b1ae825 */ /* 0x000fca00078e0018 */
[----:B------:R-:W2:Y:S01]  /*3140*/  @!P6 LDG.E.64 R20, [R26.64] ;  /* 0x000000061a14e981 */ /* 0x000ea2000c1e1b00 */
[----:B------:R-:W-:Y:S01]  /*3150*/  IADD3 R29, R23, 0x1, RZ ;  /* 0x00000001171d7810 */ /* 0x000fe20007ffe0ff */
[----:B--2---:R-:W-:Y:S02]  /*3160*/  @!P6 FADD.FTZ R18, R18, R20 ;  /* 0x000000141212e221 */ /* 0x004fe40000010000 */
[----:B------:R-:W-:Y:S01]  /*3170*/  @!P6 FADD.FTZ R19, R19, R21 ;  /* 0x000000151313e221 */ /* 0x000fe20000010000 */
[----:B------:R-:W-:-:S13]  /*3180*/  ISETP.EQ.OR P6, PT, R29, R40, P0 ;  /* 0x000000281d00720c */ /* 0x000fda00007c2670 */
[----:B------:R-:W-:-:S04]  /*3190*/  @!P6 IMAD R29, R29, c[0x0][0x10], R39 ;  /* 0x000004001d1dea24 */ /* 0x000fc800078e0227 */
[----:B------:R-:W-:-:S05]  /*31a0*/  @!P6 IMAD.WIDE.U32 R28, R29, 0x8, R24 ;  /* 0x000000081d1ce825 */ /* 0x000fca00078e0018 */
[----:B------:R-:W2:Y:S02]  /*31b0*/  @!P6 LDG.E.64 R20, [R28.64] ;  /* 0x000000061c14e981 */ /* 0x000ea4000c1e1b00 */
[----:B--2---:R-:W-:Y:S01]  /*31c0*/  @!P6 FADD.FTZ R18, R18, R20 ;  /* 0x000000141212e221 */ /* 0x004fe20000010000 */
[----:B------:R-:W-:Y:S01]  /*31d0*/  IADD3 R20, R23, 0x2, RZ ;  /* 0x0000000217147810 */ /* 0x000fe20007ffe0ff */
[----:B------:R-:W-:-:S03]  /*31e0*/  @!P6 FADD.FTZ R19, R19, R21 ;  /* 0x000000151313e221 */ /* 0x000fc60000010000 */
        /* <DEDUP_REMOVED lines=93> */
[----:B------:R-:W-:-:S06]  /*37c0*/  @!P6 IMAD.WIDE.U32 R20, R21, 0x8, R24 ;  /* 0x000000081514e825 */ /* 0x000fcc00078e0018 */
[----:B------:R-:W2:Y:S01]  /*37d0*/  @!P6 LDG.E.64 R20, [R20.64] ;  /* 0x000000061414e981 */ /* 0x000ea2000c1e1b00 */
[----:B------:R-:W-:Y:S02]  /*37e0*/  IADD3 R22, R22, -0x10, RZ ;  /* 0xfffffff016167810 */ /* 0x000fe40007ffe0ff */
[----:B------:R-:W-:Y:S01]  /*37f0*/  IADD3 R23, R23, 0x10, RZ ;  /* 0x0000001017177810 */ /* 0x000fe20007ffe0ff */
[----:B--2---:R-:W-:Y:S02]  /*3800*/  @!P6 FADD.FTZ R18, R18, R20 ;  /* 0x000000141212e221 */ /* 0x004fe40000010000 */
[----:B------:R-:W-:Y:S01]  /*3810*/  @!P6 FADD.FTZ R19, R19, R21 ;  /* 0x000000151313e221 */ /* 0x000fe20000010000 */
[----:B------:R-:W-:-:S13]  /*3820*/  ISETP.GT.AND P6, PT, R22, 0xc, PT ;  /* 0x0000000c1600780c */ /* 0x000fda0003fc4270 */
[----:B------:R-:W-:Y:S05]  /*3830*/  @P6 BRA `(.L_x_66) ;  /* 0xfffff8d000006947 */ /* 0x000fea000383ffff */
.L_x_65:
[----:B------:R-:W-:-:S13]  /*3840*/  ISETP.GT.AND P6, PT, R22, 0x4, PT ;  /* 0x000000041600780c */ /* 0x000fda0003fc4270 */
[----:B------:R-:W-:Y:S05]  /*3850*/  @!P6 BRA `(.L_x_67) ;  /* 0x000003d00000e947 */ /* 0x000fea0003800000 */
        /* <DEDUP_REMOVED lines=54> */
[----:B------:R-:W-:Y:S02]  /*3bc0*/  LOP3.LUT R71, R71, 0xfffffffe, RZ, 0xc0, !PT ;  /* 0xfffffffe47477812 */ /* 0x000fe400078ec0ff */
[----:B------:R-:W-:Y:S02]  /*3bd0*/  IADD3 R22, R22, -0x4, RZ ;  /* 0xfffffffc16167810 */ /* 0x000fe40007ffe0ff */
[----:B------:R-:W-:Y:S01]  /*3be0*/  IADD3 R23, R23, 0x4, RZ ;  /* 0x0000000417177810 */ /* 0x000fe20007ffe0ff */
[----:B--2---:R-:W-:Y:S02]  /*3bf0*/  @!P6 FADD.FTZ R18, R18, R20 ;  /* 0x000000141212e221 */ /* 0x004fe40000010000 */
[----:B------:R-:W-:Y:S01]  /*3c00*/  @!P6 FADD.FTZ R19, R19, R21 ;  /* 0x000000151313e221 */ /* 0x000fe20000010000 */
[----:B------:R-:W-:-:S13]  /*3c10*/  PLOP3.LUT P6, PT, PT, PT, PT, 0x8, 0x0 ;  /* 0x000000000000781c */ /* 0x000fda0003fce170 */
[----:B------:R-:W-:-:S04]  /*3c20*/  @P6 LOP3.LUT R71, R71, 0x1, RZ, 0xfc, !PT ;  /* 0x0000000147476812 */ /* 0x000fc800078efcff */
.L_x_67:
[----:B------:R-:W-:-:S04]  /*3c30*/  LOP3.LUT P6, RZ, R71, 0x1, RZ, 0xc0, !PT ;  /* 0x0000000147ff7812 */ /* 0x000fc800078cc0ff */
[----:B------:R-:W-:-:S13]  /*3c40*/  ISETP.NE.OR P6, PT, R22, RZ, P6 ;  /* 0x000000ff1600720c */ /* 0x000fda00037c5670 */
[----:B------:R-:W-:Y:S05]  /*3c50*/  @!P6 BRA `(.L_x_63) ;  /* 0x000001f00000e947 */ /* 0x000fea0003800000 */
.L_x_64:
        /* <DEDUP_REMOVED lines=29> */
[----:B------:R-:W-:-:S13]  /*3e30*/  ISETP.NE.AND P6, PT, R22, RZ, PT ;  /* 0x000000ff1600720c */ /* 0x000fda0003fc5270 */
[----:B------:R-:W-:Y:S05]  /*3e40*/  @P6 BRA `(.L_x_64) ;  /* 0xfffffe1000006947 */ /* 0x000fea000383ffff */
.L_x_63:
[----:B------:R-:W-:-:S13]  /*3e50*/  ISETP.NE.AND P6, PT, R59, RZ, PT ;  /* 0x000000ff3b00720c */ /* 0x000fda0003fc5270 */
[----:B------:R-:W-:Y:S05]  /*3e60*/  @!P6 BRA `(.L_x_60) ;  /* 0x000001a00000e947 */ /* 0x000fea0003800000 */
[----:B------:R-:W-:Y:S01]  /*3e70*/  ISETP.EQ.OR P6, PT, R23, R40, P0 ;  /* 0x000000281700720c */ /* 0x000fe200007c2670 */
[----:B------:R-:W-:-:S12]  /*3e80*/  BSSY B0, `(.L_x_68) ;  /* 0x0000007000007945 */ /* 0x000fd80003800000 */
[----:B------:R-:W-:Y:S05]  /*3e90*/  @P6 BRA `(.L_x_69) ;  /* 0x0000005000006947 */ /* 0x000fea0003800000 */
[----:B------:R-:W-:-:S04]  /*3ea0*/  IMAD R21, R23, c[0x0][0x10], R39 ;  /* 0x0000040017157a24 */ /* 0x000fc800078e0227 */
[----:B------:R-:W-:-:S06]  /*3eb0*/  IMAD.WIDE.U32 R20, R21, 0x8, R24 ;  /* 0x0000000815147825 */ /* 0x000fcc00078e0018 */
[----:B------:R-:W2:Y:S02]  /*3ec0*/  LDG.E.64 R20, [R20.64] ;  /* 0x0000000614147981 */ /* 0x000ea4000c1e1b00 */
[----:B--2---:R-:W-:Y:S02]  /*3ed0*/  FADD.FTZ R18, R18, R20 ;  /* 0x0000001412127221 */ /* 0x004fe40000010000 */
[----:B------:R-:W-:Y:S02]  /*3ee0*/  FADD.FTZ R19, R19, R21 ;  /* 0x0000001513137221 */ /* 0x000fe40000010000 */
.L_x_69:
[----:B------:R-:W-:Y:S05]  /*3ef0*/  BSYNC B0 ;  /* 0x0000000000007941 */ /* 0x000fea0003800000 */
.L_x_68:
[----:B------:R-:W-:-:S13]  /*3f00*/  ISETP.NE.AND P6, PT, R59, 0x1, PT ;  /* 0x000000013b00780c */ /* 0x000fda0003fc5270 */
[----:B------:R-:W-:Y:S05]  /*3f10*/  @!P6 BRA `(.L_x_60) ;  /* 0x000000f00000e947 */ /* 0x000fea0003800000 */
[----:B------:R-:W-:-:S04]  /*3f20*/  IADD3 R27, R23, 0x1, RZ ;  /* 0x00000001171b7810 */ /* 0x000fc80007ffe0ff */
[----:B------:R-:W-:-:S13]  /*3f30*/  ISETP.EQ.OR P6, PT, R27, R40, P0 ;  /* 0x000000281b00720c */ /* 0x000fda00007c2670 */
[----:B------:R-:W-:-:S04]  /*3f40*/  @!P6 IMAD R27, R27, c[0x0][0x10], R39 ;  /* 0x000004001b1bea24 */ /* 0x000fc800078e0227 */
[----:B------:R-:W-:-:S05]  /*3f50*/  @!P6 IMAD.WIDE.U32 R26, R27, 0x8, R24 ;  /* 0x000000081b1ae825 */ /* 0x000fca00078e0018 */
[----:B------:R-:W2:Y:S02]  /*3f60*/  @!P6 LDG.E.64 R20, [R26.64] ;  /* 0x000000061a14e981 */ /* 0x000ea4000c1e1b00 */
[----:B--2---:R-:W-:Y:S01]  /*3f70*/  @!P6 FADD.FTZ R19, R19, R21 ;  /* 0x000000151313e221 */ /* 0x004fe20000010000 */
[----:B------:R-:W-:Y:S01]  /*3f80*/  IADD3 R21, R23, 0x2, RZ ;  /* 0x0000000217157810 */ /* 0x000fe20007ffe0ff */
[----:B------:R-:W-:-:S03]  /*3f90*/  @!P6 FADD.FTZ R18, R18, R20 ;  /* 0x000000141212e221 */ /* 0x000fc60000010000 */
[----:B------:R-:W-:-:S04]  /*3fa0*/  ISETP.EQ.OR P6, PT, R21, R40, P0 ;  /* 0x000000281500720c */ /* 0x000fc800007c2670 */
[----:B------:R-:W-:-:S13]  /*3fb0*/  ISETP.EQ.OR P6, PT, R59, 0x2, P6 ;  /* 0x000000023b00780c */ /* 0x000fda00037c2670 */
[----:B------:R-:W-:-:S04]  /*3fc0*/  @!P6 IMAD R21, R21, c[0x0][0x10], R39 ;  /* 0x000004001515ea24 */ /* 0x000fc800078e0227 */
[----:B------:R-:W-:-:S06]  /*3fd0*/  @!P6 IMAD.WIDE.U32 R20, R21, 0x8, R24 ;  /* 0x000000081514e825 */ /* 0x000fcc00078e0018 */
[----:B------:R-:W2:Y:S02]  /*3fe0*/  @!P6 LDG.E.64 R20, [R20.64] ;  /* 0x000000061414e981 */ /* 0x000ea4000c1e1b00 */
[----:B--2---:R-:W-:Y:S02]  /*3ff0*/  @!P6 FADD.FTZ R18, R18, R20 ;  /* 0x000000141212e221 */ /* 0x004fe40000010000 */
[----:B------:R-:W-:-:S05]  /*4000*/  @!P6 FADD.FTZ R19, R19, R21 ;  /* 0x000000151313e221 */ /* 0x000fca0000010000 */
.L_x_60:
[----:B------:R1:W-:Y:S04]  /*4010*/  @!P0 STS.64 [0x78], R18 ;  /* 0x00007812ff008388 */ /* 0x0003e80000000a00 */
[----:B------:R-:W-:Y:S01]  /*4020*/  BAR.SYNC.DEFER_BLOCKING 0x0 ;  /* 0x0000000000007b1d */ /* 0x000fe20000010000 */
[----:B------:R-:W-:Y:S01]  /*4030*/  ISETP.NE.AND P6, PT, RZ, UR9, PT ;  /* 0x00000009ff007c0c */ /* 0x000fe2000bfc5270 */
[----:B0-----:R-:W-:Y:S01]  /*4040*/  IMAD.WIDE.U32 R22, R69, -0x55555555, RZ ;  /* 0xaaaaaaab45167825 */ /* 0x001fe200078e00ff */
[----:B------:R-:W-:-:S02]  /*4050*/  PRMT R29, RZ, 0x5410, R54 ;  /* 0x00005410ff1d7816 */ /* 0x000fc40000000036 */
[----:B------:R-:W-:Y:S02]  /*4060*/  PRMT R54, RZ, 0x7610, R54 ;  /* 0x00007610ff367816 */ /* 0x000fe40000000036 */
[--C-:B-1----:R-:W-:Y:S02]  /*4070*/  PRMT R19, RZ, 0x5410, R55.reuse ;  /* 0x00005410ff137816 */ /* 0x102fe40000000037 */
[----:B------:R-:W-:Y:S02]  /*4080*/  PRMT R55, RZ, 0x7610, R55 ;  /* 0x00007610ff377816 */ /* 0x000fe40000000037 */
[----:B------:R-:W-:Y:S02]  /*4090*/  SHF.R.U32.HI R23, RZ, 0x4, R23 ;  /* 0x00000004ff177819 */ /* 0x000fe40000011617 */
[----:B------:R-:W-:Y:S01]  /*40a0*/  PRMT R27, RZ, 0x5410, R56 ;  /* 0x00005410ff1b7816 */ /* 0x000fe20000000038 */
[----:B------:R-:W-:-:S04]  /*40b0*/  FADD.FTZ R24, -R12, R55 ;  /* 0x000000370c187221 */ /* 0x000fc80000010100 */
[-C--:B------:R-:W-:Y:S01]  /*40c0*/  FMUL.FTZ R24, R24, R13.reuse ;  /* 0x0000000d18187220 */ /* 0x080fe20000410000 */
[----:B------:R-:W0:Y:S02]  /*40d0*/  LDS.64 R20, [0x78] ;  /* 0x00007800ff147984 */ /* 0x000e240000000a00 */
[----:B0-----:R-:W-:Y:S02]  /*40e0*/  FMUL.FTZ R22, R20, c[0x0][0x20c] ;  /* 0x0000830014167a20 */ /* 0x001fe40000410000 */
[----:B------:R-:W-:Y:S02]  /*40f0*/  FADD.FTZ R20, -R12, R19 ;  /* 0x000000130c147221 */ /* 0x000fe40000010100 */
[----:B------:R-:W-:Y:S02]  /*4100*/  FMUL.FTZ R25, R21, c[0x0][0x20c] ;  /* 0x0000830015197a20 */ /* 0x000fe40000410000 */
        /* <DEDUP_REMOVED lines=20> */
.L_x_70:
[----:B------:R-:W-:Y:S01]  /*4250*/  BSSY B0, `(.L_x_71) ;  /* 0x0000012000007945 */ /* 0x000fe20003800000 */
[----:B------:R-:W-:Y:S05]  /*4260*/  @!P5 BRA `(.L_x_72) ;  /* 0x000001000000d947 */ /* 0x000fea0003800000 */
[----:B------:R-:W-:Y:S01]  /*4270*/  MOV R18, R74 ;  /* 0x0000004a00127202 */ /* 0x000fe20000000f00 */
[----:B------:R-:W-:Y:S01]  /*4280*/  IMAD R21, R37, c[0x0][0x1d8], RZ ;  /* 0x0000760025157a24 */ /* 0x000fe200078e02ff */
[----:B------:R-:W-:Y:S01]  /*4290*/  MOV R19, R77 ;  /* 0x0000004d00137202 */ /* 0x000fe20000000f00 */
[----:B------:R-:W-:Y:S02]  /*42a0*/  FFMA.FTZ R31, R22, R31, R25 ;  /* 0x0000001f161f7223 */ /* 0x000fe40000010019 */
[C---:B------:R-:W-:Y:S02]  /*42b0*/  IMAD R21, R68.reuse, c[0x0][0x1dc], R21 ;  /* 0x0000770044157a24 */ /* 0x040fe400078e0215 */
[----:B------:R-:W-:-:S04]  /*42c0*/  IMAD.WIDE.U32 R18, R68, c[0x0][0x1d8], R18 ;  /* 0x0000760044127a25 */ /* 0x000fc800078e0012 */
[----:B------:R-:W-:Y:S01]  /*42d0*/  FFMA.FTZ R24, R22, R24, R25 ;  /* 0x0000001816187223 */ /* 0x000fe20000010019 */
[----:B------:R-:W-:Y:S02]  /*42e0*/  IADD3 R21, R19, R21, RZ ;  /* 0x0000001513157210 */ /* 0x000fe40007ffe0ff */
[----:B------:R-:W-:Y:S01]  /*42f0*/  LEA R20, P0, R18, c[0x0][0x160], 0x1 ;  /* 0x0000580012147a11 */ /* 0x000fe200078008ff */
[----:B------:R-:W-:-:S03]  /*4300*/  FFMA.FTZ R24, R54, R15, -R24 ;  /* 0x0000000f36187223 */ /* 0x000fc60000010818 */
[----:B------:R-:W-:Y:S01]  /*4310*/  LEA.HI.X R21, R18, c[0x0][0x164], R21, 0x1, P0 ;  /* 0x0000590012157a11 */ /* 0x000fe200000f0c15 */
[----:B------:R-:W-:-:S04]  /*4320*/  FFMA.FTZ R18, R29, R14, -R31 ;  /* 0x0000000e1d127223 */ /* 0x000fc8000001081f */
[-C--:B------:R-:W-:Y:S02]  /*4330*/  FMUL.FTZ R19, R18, R13.reuse ;  /* 0x0000000d12137220 */ /* 0x080fe40000410000 */
[----:B------:R-:W-:-:S05]  /*4340*/  FMUL.FTZ R18, R24, R13 ;  /* 0x0000000d18127220 */ /* 0x000fca0000410000 */
[----:B------:R-:W-:-:S05]  /*4350*/  F2FP.BF16.PACK_AB R19, R18, R19 ;  /* 0x000000131213723e */ /* 0x000fca00000010ff */
[----:B------:R0:W-:Y:S02]  /*4360*/  STG.E [R20.64], R19 ;  /* 0x0000001314007986 */ /* 0x0001e4000c101906 */
.L_x_72:
[----:B------:R-:W-:Y:S05]  /*4370*/  BSYNC B0 ;  /* 0x0000000000007941 */ /* 0x000fea0003800000 */
.L_x_71:
[----:B0-----:R-:W-:Y:S01]  /*4380*/  PRMT R19, RZ, 0x7610, R56 ;  /* 0x00007610ff137816 */ /* 0x001fe20000000038 */
[C---:B------:R-:W-:Y:S01]  /*4390*/  FADD.FTZ R18, -R12.reuse, R27 ;  /* 0x0000001b0c127221 */ /* 0x040fe20000010100 */
[--C-:B------:R-:W-:Y:S02]  /*43a0*/  PRMT R29, RZ, 0x5410, R53.reuse ;  /* 0x00005410ff1d7816 */ /* 0x100fe40000000035 */
[----:B------:R-:W-:Y:S01]  /*43b0*/  PRMT R26, RZ, 0x7610, R53 ;  /* 0x00007610ff1a7816 */ /* 0x000fe20000000035 */
[----:B------:R-:W-:Y:S01]  /*43c0*/  FADD.FTZ R24, -R12, R19 ;  /* 0x000000130c187221 */ /* 0x000fe20000010100 */
[----:B------:R-:W-:Y:S01]  /*43d0*/  PRMT R27, RZ, 0x5410, R51 ;  /* 0x00005410ff1b7816 */ /* 0x000fe20000000033 */
[-C--:B------:R-:W-:Y:S02]  /*43e0*/  FMUL.FTZ R31, R18, R13.reuse ;  /* 0x0000000d121f7220 */ /* 0x080fe40000410000 */
        /* <DEDUP_REMOVED lines=20> */
.L_x_73:
[----:B------:R-:W-:Y:S01]  /*4530*/  LOP3.LUT P0, RZ, R71, 0x2, RZ, 0xc0, !PT ;  /* 0x0000000247ff7812 */ /* 0x000fe2000780c0ff */
[----:B------:R-:W-:-:S12]  /*4540*/  BSSY B0, `(.L_x_74) ;  /* 0x0000012000007945 */ /* 0x000fd80003800000 */
        /* <DEDUP_REMOVED lines=17> */
.L_x_75:
[----:B------:R-:W-:Y:S05]  /*4660*/  BSYNC B0 ;  /* 0x0000000000007941 */ /* 0x000fea0003800000 */
.L_x_74:
[----:B------:R-:W-:Y:S01]  /*4670*/  ISETP.NE.AND P6, PT, RZ, UR9, PT ;  /* 0x00000009ff007c0c */ /* 0x000fe2000bfc5270 */
[----:B------:R-:W-:Y:S01]  /*4680*/  FADD.FTZ R18, -R12, R27 ;  /* 0x0000001b0c127221 */ /* 0x000fe20000010100 */
[----:B------:R-:W-:Y:S02]  /*4690*/  PRMT R51, RZ, 0x7610, R51 ;  /* 0x00007610ff337816 */ /* 0x000fe40000000033 */
[--C-:B------:R-:W-:Y:S01]  /*46a0*/  PRMT R29, RZ, 0x5410, R50.reuse ;  /* 0x00005410ff1d7816 */ /* 0x100fe20000000032 */
[----:B------:R-:W-:Y:S01]  /*46b0*/  FMUL.FTZ R31, R18, R13 ;  /* 0x0000000d121f7220 */ /* 0x000fe20000410000 */
[----:B------:R-:W-:Y:S01]  /*46c0*/  PRMT R50, RZ, 0x7610, R50 ;  /* 0x00007610ff327816 */ /* 0x000fe20000000032 */
[----:B------:R-:W-:Y:S01]  /*46d0*/  FADD.FTZ R24, -R12, R51 ;  /* 0x000000330c187221 */ /* 0x000fe20000010100 */
[----:B------:R-:W-:-:S03]  /*46e0*/  PRMT R27, RZ, 0x5410, R52 ;  /* 0x00005410ff1b7816 */ /* 0x000fc60000000034 */
[----:B------:R-:W-:Y:S02]  /*46f0*/  FMUL.FTZ R24, R24, R13 ;  /* 0x0000000d18187220 */ /* 0x000fe40000410000 */
[----:B------:R-:W-:Y:S05]  /*4700*/  @!P6 BRA `(.L_x_76) ;  /* 0x000001200000e947 */ /* 0x000fea0003800000 */
        /* <DEDUP_REMOVED lines=18> */
.L_x_76:
[----:B------:R-:W-:Y:S01]  /*4830*/  BSSY B0, `(.L_x_77) ;  /* 0x0000012000007945 */ /* 0x000fe20003800000 */
[----:B------:R-:W-:Y:S05]  /*4840*/  @!P4 BRA `(.L_x_78) ;  /* 0x000001000000c947 */ /* 0x000fea0003800000 */
[----:B------:R-:W-:Y:S01]  /*4850*/  MOV R18, R74 ;  /* 0x0000004a00127202 */ /* 0x000fe20000000f00 */
[----:B0-----:R-:W-:Y:S01]  /*4860*/  IMAD R20, R3, c[0x0][0x1d8], RZ ;  /* 0x0000760003147a24 */ /* 0x001fe200078e02ff */
        /* <DEDUP_REMOVED lines=14> */
.L_x_78:
[----:B------:R-:W-:Y:S05]  /*4950*/  BSYNC B0 ;  /* 0x0000000000007941 */ /* 0x000fea0003800000 */
.L_x_77:
        /* <DEDUP_REMOVED lines=27> */
.L_x_79:
        /* <DEDUP_REMOVED lines=18> */
.L_x_81:
[----:B------:R-:W-:Y:S05]  /*4c30*/  BSYNC B0 ;  /* 0x0000000000007941 */ /* 0x000fea0003800000 */
.L_x_80:
[----:B------:R-:W-:Y:S01]  /*4c40*/  PRMT R47, RZ, 0x7610, R47 ;  /* 0x00007610ff2f7816 */ /* 0x000fe2000000002f */
        /* <DEDUP_REMOVED lines=9> */
[----:B0-----:R-:W-:-:S02]  /*4ce0*/  FFMA.FTZ R19, R24, R15, R17 ;  /* 0x0000000f18137223 */ /* 0x001fc40000010011 */
        /* <DEDUP_REMOVED lines=16> */
.L_x_82:
        /* <DEDUP_REMOVED lines=18> */
.L_x_84:
[----:B------:R-:W-:Y:S05]  /*4f10*/  BSYNC B0 ;  /* 0x0000000000007941 */ /* 0x000fea0003800000 */
.L_x_83:
[----:B0-----:R-:W-:Y:S01]  /*4f20*/  PRMT R19, RZ, 0x7610, R48 ;  /* 0x00007610ff137816 */ /* 0x001fe20000000030 */
[----:B------:R-:W-:Y:S01]  /*4f30*/  FADD.FTZ R18, -R12, R27 ;  /* 0x0000001b0c127221 */ /* 0x000fe20000010100 */
[----:B------:R-:W-:Y:S01]  /*4f40*/  PRMT R29, RZ, 0x5410, R45 ;  /* 0x00005410ff1d7816 */ /* 0x000fe2000000002d */
[----:B------:R-:W-:Y:S01]  /*4f50*/  IMAD R23, R40, c[0x0][0x1fc], R23 ;  /* 0x00007f0028177a24 */ /* 0x000fe200078e0217 */
        /* <DEDUP_REMOVED lines=24> */
.L_x_85:
        /* <DEDUP_REMOVED lines=18> */
.L_x_87:
[----:B------:R-:W-:Y:S05]  /*5200*/  BSYNC B0 ;  /* 0x0000000000007941 */ /* 0x000fea0003800000 */
.L_x_86:
[----:B------:R-:W-:Y:S01]  /*5210*/  PRMT R43, RZ, 0x7610, R43 ;  /* 0x00007610ff2b7816 */ /* 0x000fe2000000002b */
[C---:B------:R-:W-:Y:S01]  /*5220*/  FADD.FTZ R18, -R12.reuse, R27 ;  /* 0x0000001b0c127221 */ /* 0x040fe20000010100 */
[----:B------:R-:W-:Y:S02]  /*5230*/  IADD3 R32, R23, 0x60, RZ ;  /* 0x0000006017207810 */ /* 0x000fe40007ffe0ff */
[--C-:B------:R-:W-:Y:S01]  /*5240*/  PRMT R29, RZ, 0x5410, R42.reuse ;  /* 0x00005410ff1d7816 */ /* 0x100fe2000000002a */
[----:B0-----:R-:W-:Y:S01]  /*5250*/  FADD.FTZ R20, -R12, R43 ;  /* 0x0000002b0c147221 */ /* 0x001fe20000010100 */
[----:B------:R-:W-:Y:S01]  /*5260*/  PRMT R42, RZ, 0x7610, R42 ;  /* 0x00007610ff2a7816 */ /* 0x000fe2000000002a */
[-C--:B------:R-:W-:Y:S01]  /*5270*/  FMUL.FTZ R33, R18, R13.reuse ;  /* 0x0000000d12217220 */ /* 0x080fe20000410000 */
[----:B------:R-:W-:Y:S01]  /*5280*/  SHF.R.S32.HI R34, RZ, 0x1f, R32 ;  /* 0x0000001fff227819 */ /* 0x000fe20000011420 */
        /* <DEDUP_REMOVED lines=20> */
.L_x_88:
[----:B------:R-:W-:Y:S01]  /*53d0*/  ISETP.GE.U32.AND P0, PT, R32, c[0x0][0x1e0], PT ;  /* 0x0000780020007a0c */ /* 0x000fe20003f06070 */
[----:B------:R-:W-:Y:S03]  /*53e0*/  BSSY B0, `(.L_x_89) ;  /* 0x0000014000007945 */ /* 0x000fe60003800000 */
[----:B------:R-:W-:-:S04]  /*53f0*/  ISETP.GE.AND.EX P0, PT, R34, c[0x0][0x1e4], PT, P0 ;  /* 0x0000790022007a0c */ /* 0x000fc80003f06300 */
[----:B------:R-:W-:-:S13]  /*5400*/  ISETP.LT.U32.AND P0, PT, R69, 0x180, !P0 ;  /* 0x000001804500780c */ /* 0x000fda0004701070 */
[----:B------:R-:W-:Y:S05]  /*5410*/  @!P0 BRA `(.L_x_90) ;  /* 0x0000010000008947 */ /* 0x000fea0003800000 */
[----:B------:R-:W-:Y:S01]  /*5420*/  MOV R18, R74 ;  /* 0x0000004a00127202 */ /* 0x000fe20000000f00 */
[----:B------:R-:W-:Y:S01]  /*5430*/  IMAD R20, R9, c[0x0][0x1d8], RZ ;  /* 0x0000760009147a24 */ /* 0x000fe200078e02ff */
[----:B------:R-:W-:-:S03]  /*5440*/  MOV R19, R77 ;  /* 0x0000004d00137202 */ /* 0x000fc60000000f00 */
[C---:B------:R-:W-:Y:S02]  /*5450*/  IMAD R21, R61.reuse, c[0x0][0x1dc], R20 ;  /* 0x000077003d157a24 */ /* 0x040fe400078e0214 */
[----:B------:R-:W-:-:S05]  /*5460*/  IMAD.WIDE.U32 R18, R61, c[0x0][0x1d8], R18 ;  /* 0x000076003d127a25 */ /* 0x000fca00078e0012 */
[----:B------:R-:W-:Y:S01]  /*5470*/  IADD3 R21, R19, R21, RZ ;  /* 0x0000001513157210 */ /* 0x000fe20007ffe0ff */
[----:B------:R-:W-:Y:S01]  /*5480*/  FFMA.FTZ R19, R22, R30, R25 ;  /* 0x0000001e16137223 */ /* 0x000fe20000010019 */
[----:B------:R-:W-:-:S03]  /*5490*/  LEA R20, P0, R18, c[0x0][0x160], 0x1 ;  /* 0x0000580012147a11 */ /* 0x000fc600078008ff */
[----:B------:R-:W-:Y:S01]  /*54a0*/  FFMA.FTZ R42, R42, R15, -R19 ;  /* 0x0000000f2a2a7223 */ /* 0x000fe20000010813 */
[----:B------:R-:W-:Y:S01]  /*54b0*/  LEA.HI.X R21, R18, c[0x0][0x164], R21, 0x1, P0 ;  /* 0x0000590012157a11 */ /* 0x000fe200000f0c15 */
[----:B------:R-:W-:-:S04]  /*54c0*/  FFMA.FTZ R18, R22, R33, R25 ;  /* 0x0000002116127223 */ /* 0x000fc80000010019 */
[----:B------:R-:W-:-:S04]  /*54d0*/  FFMA.FTZ R18, R29, R14, -R18 ;  /* 0x0000000e1d127223 */ /* 0x000fc80000010812 */
[-C--:B------:R-:W-:Y:S02]  /*54e0*/  FMUL.FTZ R19, R18, R13.reuse ;  /* 0x0000000d12137220 */ /* 0x080fe40000410000 */
[----:B------:R-:W-:-:S05]  /*54f0*/  FMUL.FTZ R18, R42, R13 ;  /* 0x0000000d2a127220 */ /* 0x000fca0000410000 */
[----:B------:R-:W-:-:S05]  /*5500*/  F2FP.BF16.PACK_AB R19, R18, R19 ;  /* 0x000000131213723e */ /* 0x000fca00000010ff */
[----:B------:R0:W-:Y:S02]  /*5510*/  STG.E [R20.64], R19 ;  /* 0x0000001314007986 */ /* 0x0001e4000c101906 */
.L_x_90:
[----:B------:R-:W-:Y:S05]  /*5520*/  BSYNC B0 ;  /* 0x0000000000007941 */ /* 0x000fea0003800000 */
.L_x_89:
[--C-:B0-----:R-:W-:Y:S02]  /*5530*/  PRMT R19, RZ, 0x5410, R44.reuse ;  /* 0x00005410ff137816 */ /* 0x101fe4000000002c */
[----:B------:R-:W-:Y:S02]  /*5540*/  PRMT R21, RZ, 0x7610, R44 ;  /* 0x00007610ff157816 */ /* 0x000fe4000000002c */
[----:B------:R-:W-:Y:S01]  /*5550*/  ISETP.GE.U32.AND P0, PT, R60, c[0x0][0x1e0], PT ;  /* 0x000078003c007a0c */ /* 0x000fe20003f06070 */
[C---:B------:R-:W-:Y:S01]  /*5560*/  FADD.FTZ R18, -R12.reuse, R19 ;  /* 0x000000130c127221 */ /* 0x040fe20000010100 */
[----:B------:R-:W-:Y:S01]  /*5570*/  PRMT R19, RZ, 0x5410, R41 ;  /* 0x00005410ff137816 */ /* 0x000fe20000000029 */
[----:B------:R-:W-:Y:S01]  /*5580*/  FADD.FTZ R20, -R12, R21 ;  /* 0x000000150c147221 */ /* 0x000fe20000010100 */
[----:B------:R-:W-:Y:S01]  /*5590*/  ISETP.GE.AND.EX P0, PT, R10, c[0x0][0x1e4], PT, P0 ;  /* 0x000079000a007a0c */ /* 0x000fe20003f06300 */
[-C--:B------:R-:W-:Y:S01]  /*55a0*/  FMUL.FTZ R29, R18, R13.reuse ;  /* 0x0000000d121d7220 */ /* 0x080fe20000410000 */
[----:B------:R-:W-:Y:S01]  /*55b0*/  PRMT R12, RZ, 0x7610, R41 ;  /* 0x00007610ff0c7816 */ /* 0x000fe20000000029 */
[----:B------:R-:W-:Y:S01]  /*55c0*/  FMUL.FTZ R26, R20, R13 ;  /* 0x0000000d141a7220 */ /* 0x000fe20000410000 */
[----:B------:R-:W-:Y:S01]  /*55d0*/  ISETP.LT.U32.AND P0, PT, R69, 0x180, !P0 ;  /* 0x000001804500780c */ /* 0x000fe20004701070 */
[----:B------:R-:W-:Y:S11]  /*55e0*/  @!P6 BRA `(.L_x_91) ;  /* 0x000001200000e947 */ /* 0x000ff60003800000 */
        /* <DEDUP_REMOVED lines=18> */
.L_x_91:
[----:B------:R-:W-:Y:S01]  /*5710*/  BSSY B0, `(.L_x_92) ;  /* 0x0000011000007945 */ /* 0x000fe20003800000 */
[----:B------:R-:W-:Y:S05]  /*5720*/  @!P0 BRA `(.L_x_93) ;  /* 0x000000f000008947 */ /* 0x000fea0003800000 */
        /* <DEDUP_REMOVED lines=9> */
[-C--:B------:R-:W-:Y:S02]  /*57c0*/  FMUL.FTZ R15, R16, R13.reuse ;  /* 0x0000000d100f7220 */ /* 0x080fe40000410000 */
[----:B------:R-:W-:Y:S01]  /*57d0*/  FMUL.FTZ R22, R22, R13 ;  /* 0x0000000d16167220 */ /* 0x000fe20000410000 */
[----:B------:R-:W-:-:S04]  /*57e0*/  IADD3 R17, R75, R17, RZ ;  /* 0x000000114b117210 */ /* 0x000fc80007ffe0ff */
[----:B------:R-:W-:Y:S02]  /*57f0*/  LEA.HI.X R13, R74, c[0x0][0x164], R17, 0x1, P0 ;  /* 0x000059004a0d7a11 */ /* 0x000fe400000f0c11 */
[----:B------:R-:W-:-:S05]  /*5800*/  F2FP.BF16.PACK_AB R15, R22, R15 ;  /* 0x0000000f160f723e */ /* 0x000fca00000010ff */
[----:B------:R0:W-:Y:S02]  /*5810*/  STG.E [R12.64], R15 ;  /* 0x0000000f0c007986 */ /* 0x0001e4000c101906 */
.L_x_93:
[----:B------:R-:W-:Y:S05]  /*5820*/  BSYNC B0 ;  /* 0x0000000000007941 */ /* 0x000fea0003800000 */
.L_x_92:
[----:B------:R-:W-:Y:S02]  /*5830*/  IADD3 R57, R57, c[0x0][0x10], RZ ;  /* 0x0000040039397a10 */ /* 0x000fe40007ffe0ff */
[----:B------:R-:W-:Y:S02]  /*5840*/  IADD3 R58, R58, 0x1, RZ ;  /* 0x000000013a3a7810 */ /* 0x000fe40007ffe0ff */
[----:B------:R-:W-:-:S13]  /*5850*/  ISETP.GE.AND P0, PT, R57, UR4, PT ;  /* 0x0000000439007c0c */ /* 0x000fda000bf06270 */
[----:B------:R-:W-:Y:S01]  /*5860*/  @P0 CALL.REL.NOINC `(.L_x_43) ;  /* 0x0000001000000944 */ /* 0x000fe20003c00000 */
[----:B------:R-:W-:Y:S05]  /*5870*/  BRA `(.L_x_94) ;  /* 0xffffabd000007947 */ /* 0x000fea000383ffff */
.L_x_43:
[----:B-12---:R-:W-:Y:S01]  /*5880*/  ISETP.NE.AND P2, PT, R69, RZ, PT ;  /* 0x000000ff4500720c */ /* 0x006fe20003f45270 */
[----:B------:R-:W-:Y:S01]  /*5890*/  HFMA2.MMA R25, -RZ, RZ, 0, 2.384185791015625e-07 ;  /* 0x00000004ff197435 */ /* 0x000fe200000001ff */
[----:B------:R-:W-:Y:S01]  /*58a0*/  MOV R0, c[0x0][0x10] ;  /* 0x0000040000007a02 */ /* 0x000fe20000000f00 */
[----:B------:R-:W-:Y:S01]  /*58b0*/  BSSY B0, `(.L_x_95) ;  /* 0x0000013000007945 */ /* 0x000fe20003800000 */
[----:B------:R-:W-:Y:S02]  /*58c0*/  MOV R4, c[0x0][0xc] ;  /* 0x0000030000047a02 */ /* 0x000fe40000000f00 */
[----:B------:R-:W-:Y:S02]  /*58d0*/  IADD3 R2, R0, -0x1, RZ ;  /* 0xffffffff00027810 */ /* 0x000fe40007ffe0ff */
[C---:B------:R-:W-:Y:S02]  /*58e0*/  IADD3 R3, R4.reuse, -0x1, RZ ;  /* 0xffffffff04037810 */ /* 0x040fe40007ffe0ff */
[----:B------:R-:W-:-:S02]  /*58f0*/  ISETP.NE.AND P1, PT, R4, 0x1, PT ;  /* 0x000000010400780c */ /* 0x000fc40003f25270 */
[----:B------:R-:W-:Y:S02]  /*5900*/  SHF.L.U32 R0, R0, 0x1, RZ ;  /* 0x0000000100007819 */ /* 0x000fe400000006ff */
[----:B------:R-:W-:Y:S02]  /*5910*/  ISETP.NE.AND P0, PT, R40, R3, PT ;  /* 0x000000032800720c */ /* 0x000fe40003f05270 */
[----:B------:R-:W-:Y:S02]  /*5920*/  SEL R0, R0, RZ, P1 ;  /* 0x000000ff00007207 */ /* 0x000fe40000800000 */
[----:B------:R-:W-:-:S03]  /*5930*/  ISETP.NE.OR P0, PT, R39, R2, P0 ;  /* 0x000000022700720c */ /* 0x000fc60000705670 */
[----:B------:R-:W-:Y:S01]  /*5940*/  IMAD.WIDE.U32 R2, R0, R25, c[0x0][0x1a8] ;  /* 0x00006a0000027625 */ /* 0x000fe200078e0019 */
[----:B------:R-:W-:Y:S05]  /*5950*/  @P2 BRA `(.L_x_96) ;  /* 0x0000008000002947 */ /* 0x000fea0003800000 */
[----:B------:R-:W-:Y:S06]  /*5960*/  MEMBAR.ALL.GPU ;  /* 0x0000000000007992 */ /* 0x000fec000000a000 */
[----:B------:R-:W1:Y:S01]  /*5970*/  S2R R0, SR_LANEID ;  /* 0x0000000000007919 */ /* 0x000e620000000000 */
[----:B------:R-:W-:Y:S01]  /*5980*/  VOTEU.ANY UR4, UPT, PT ;  /* 0x0000000000047886 */ /* 0x000fe200038e0100 */
[----:B------:R-:W-:-:S00]  /*5990*/  ERRBAR ;  /* 0x00000000000079ab */ /* 0x000fc00000000000 */
[----:B------:R-:W-:Y:S01]  /*59a0*/  UFLO.U32 UR5, UR4 ;  /* 0x00000004000572bd */ /* 0x000fe200080e0000 */
[----:B------:R-:W2:Y:S05]  /*59b0*/  POPC R5, UR4 ;  /* 0x0000000400057d09 */ /* 0x000eaa0008000000 */
[----:B-1----:R-:W-:-:S13]  /*59c0*/  ISETP.EQ.U32.AND P1, PT, R0, UR5, PT ;  /* 0x0000000500007c0c */ /* 0x002fda000bf22070 */
[----:B--2---:R1:W-:Y:S02]  /*59d0*/  @P1 RED.E.ADD.S32.STRONG.GPU [R2.64], R5 ;  /* 0x000000050200198e */ /* 0x0043e4000c10e386 */
.L_x_96:
[----:B------:R-:W-:Y:S05]  /*59e0*/  BSYNC B0 ;  /* 0x0000000000007941 */ /* 0x000fea0003800000 */
.L_x_95:
[----:B------:R-:W-:Y:S05]  /*59f0*/  @P0 EXIT ;  /* 0x000000000000094d */ /* 0x000fea0003800000 */
[----:B------:R-:W-:Y:S05]  /*5a00*/  @P2 BRA `(.L_x_97) ;  /* 0x0000008000002947 */ /* 0x000fea0003800000 */
[----:B------:R-:W-:-:S05]  /*5a10*/  IMAD R0, R4, c[0x0][0x10], RZ ;  /* 0x0000040004007a24 */ /* 0x000fca00078e02ff */
[----:B------:R-:W-:-:S13]  /*5a20*/  ISETP.NE.AND P0, PT, R0, -0x1, PT ;  /* 0xffffffff0000780c */ /* 0x000fda0003f05270 */
[----:B------:R-:W-:Y:S05]  /*5a30*/  @!P0 BRA `(.L_x_97) ;  /* 0x0000005000008947 */ /* 0x000fea0003800000 */
.L_x_98:
[----:B-1----:R-:W2:Y:S01]  /*5a40*/  LDG.E.STRONG.GPU R5, [R2.64] ;  /* 0x0000000602057981 */ /* 0x002ea2000c1ef900 */
[----:B------:R-:W-:Y:S01]  /*5a50*/  YIELD ;  /* 0x0000000000007946 */ /* 0x000fe20003800000 */
[----:B--2---:R-:W-:Y:S01]  /*5a60*/  ISETP.NE.AND P0, PT, R5, R0, PT ;  /* 0x000000000500720c */ /* 0x004fe20003f05270 */
[----:B------:R-:W-:-:S12]  /*5a70*/  CCTL.IVALL ;  /* 0x00000000ff00798f */ /* 0x000fd80002000000 */
[----:B------:R-:W-:Y:S05]  /*5a80*/  @P0 BRA `(.L_x_98) ;  /* 0xffffffb000000947 */ /* 0x000fea000383ffff */
.L_x_97:
[----:B------:R-:W-:Y:S02]  /*5a90*/  WARPSYNC 0xffffffff ;  /* 0xffffffff00007948 */ /* 0x000fe40003800000 */
[----:B------:R-:W-:Y:S01]  /*5aa0*/  MOV R19, c[0x0][0x1dc] ;  /* 0x0000770000137a02 */ /* 0x000fe20000000f00 */
[----:B------:R-:W-:Y:S03]  /*5ab0*/  BAR.SYNC.DEFER_BLOCKING 0x0 ;  /* 0x0000000000007b1d */ /* 0x000fe60000010000 */
[----:B------:R-:W-:-:S04]  /*5ac0*/  LEA.HI R0, P0, R19, c[0x0][0x1d8], RZ, 0x1 ;  /* 0x0000760013007a11 */ /* 0x000fc800078108ff */
[----:B-1----:R-:W-:-:S04]  /*5ad0*/  IADD3.X R3, RZ, c[0x0][0x1dc], RZ, P0, !PT ;  /* 0x00007700ff037a10 */ /* 0x002fc800007fe4ff */
[----:B------:R-:W-:Y:S02]  /*5ae0*/  SHF.R.S64 R20, R0, 0x1, R3 ;  /* 0x0000000100147819 */ /* 0x000fe40000001003 */
        /* <DEDUP_REMOVED lines=19> */
.L_x_99:
[----:B------:R-:W-:-:S04]  /*5c20*/  LEA R6, P0, R69, c[0x0][0x1b8], 0x2 ;  /* 0x00006e0045067a11 */ /* 0x000fc800078010ff */
[----:B------:R-:W-:Y:S02]  /*5c30*/  LEA.HI.X R7, R69, c[0x0][0x1bc], R18, 0x2, P0 ;  /* 0x00006f0045077a11 */ /* 0x000fe400000f1412 */
[-C--:B------:R-:W-:Y:S02]  /*5c40*/  LEA R8, P0, R20, R6.reuse, 0x2 ;  /* 0x0000000614087211 */ /* 0x080fe400078010ff */
[-C--:B0-----:R-:W-:Y:S01]  /*5c50*/  LEA R12, P1, R22, R6.reuse, 0x2 ;  /* 0x00000006160c7211 */ /* 0x081fe200078210ff */
[----:B------:R-:W2:Y:S01]  /*5c60*/  LDG.E R14, [R6.64] ;  /* 0x00000006060e7981 */ /* 0x000ea2000c1e1900 */
        /* <DEDUP_REMOVED lines=12> */
[----:B------:R-:W-:-:S04]  /*5d30*/  SHF.R.S32.HI R18, RZ, 0x1f, R69 ;  /* 0x0000001fff127819 */ /* 0x000fc80000011445 */
[----:B------:R-:W-:Y:S01]  /*5d40*/  ISETP.GT.AND.EX P0, PT, R27, R18, PT, P0 ;  /* 0x000000121b00720c */ /* 0x000fe20003f04300 */
[----:B--2---:R0:W-:Y:S04]  /*5d50*/  STG.E.64 [R2.64], R14 ;  /* 0x0000000e02007986 */ /* 0x0041e8000c101b06 */
[----:B---3--:R0:W-:Y:S08]  /*5d60*/  STG.E.64 [R4.64], R16 ;  /* 0x0000001004007986 */ /* 0x0081f0000c101b06 */
[----:B------:R-:W-:Y:S05]  /*5d70*/  @P0 BRA `(.L_x_99) ;  /* 0xfffffea000000947 */ /* 0x000fea000383ffff */
[----:B------:R-:W-:Y:S05]  /*5d80*/  EXIT ;  /* 0x000000000000794d */ /* 0x000fea0003800000 */
.L_x_100:
        /* <DEDUP_REMOVED lines=15> */
.L_x_5169:


//--------------------- .text._Z35group_norm_nhwc_bwd_one_pass_kernelI11Bf16IOFp32WLi256ELi48ELi384EEv26Group_norm_nhwc_bwd_params --------------------------
	.section	.text._Z35group_norm_nhwc_bwd_one_pass_kernelI11Bf16IOFp32WLi256ELi48ELi384EEv26Group_norm_nhwc_bwd_params,"ax",@progbits
	.sectioninfo	@"SHI_REGISTERS=130"
	.align	128
        .global         _Z35group_norm_nhwc_bwd_one_pass_kernelI11Bf16IOFp32WLi256ELi48ELi384EEv26Group_norm_nhwc_bwd_params
        .type           _Z35group_norm_nhwc_bwd_one_pass_kernelI11Bf16IOFp32WLi256ELi48ELi384EEv26Group_norm_nhwc_bwd_params,@function
        .size           _Z35group_norm_nhwc_bwd_one_pass_kernelI11Bf16IOFp32WLi256ELi48ELi384EEv26Group_norm_nhwc_bwd_params,(.L_x_5170 - _Z35group_norm_nhwc_bwd_one_pass_kernelI11Bf16IOFp32WLi256ELi48ELi384EEv26Group_norm_nhwc_bwd_params)
        .other          _Z35group_norm_nhwc_bwd_one_pass_kernelI11Bf16IOFp32WLi256ELi48ELi384EEv26Group_norm_nhwc_bwd_params,@"STO_CUDA_ENTRY STV_DEFAULT"
_Z35group_norm_nhwc_bwd_one_pass_kernelI11Bf16IOFp32WLi256ELi48ELi384EEv26Group_norm_nhwc_bwd_params:
.text._Z35group_norm_nhwc_bwd_one_pass_kernelI11Bf16IOFp32WLi256ELi48ELi384EEv26Group_norm_nhwc_bwd_params:
        /* <DEDUP_REMOVED lines=11> */
[----:B------:R-:W-:Y:S01]  /*00b0*/  MOV R21, c[0x0][0x1dc] ;  /* 0x0000770000157a02 */ /* 0x000fe20000000f00 */
[----:B------:R-:W-:Y:S01]  /*00c0*/  HFMA2.MMA R24, -RZ, RZ, 0, 1.78813934326171875e-07 ;  /* 0x00000003ff187435 */ /* 0x000fe200000001ff */
[----:B------:R-:W-:Y:S01]  /*00d0*/  ISETP.GE.U32.AND P1, PT, R89, 0x180, PT ;  /* 0x000001805900780c */ /* 0x000fe20003f26070 */
[----:B------:R-:W0:Y:S01]  /*00e0*/  S2R R27, SR_LANEID ;  /* 0x00000000001b7919 */ /* 0x000e220000000000 */
[----:B------:R-:W-:Y:S01]  /*00f0*/  SHF.R.U32.HI R2, RZ, 0x4, R3 ;  /* 0x00000004ff027819 */ /* 0x000fe20000011603 */
[----:B------:R-:W-:Y:S01]  /*0100*/  HFMA2.MMA R26, -RZ, RZ, 0, 0 ;  /* 0x00000000ff1a7435 */ /* 0x000fe200000001ff */
[----:B------:R-:W-:Y:S01]  /*0110*/  LEA.HI R21, P0, R21, c[0x0][0x1d8], RZ, 0x1 ;  /* 0x0000760015157a11 */ /* 0x000fe200078108ff */
[C---:B------:R-:W-:Y:S01]  /*0120*/  IMAD R28, R90.reuse, c[0x0][0x10], R91 ;  /* 0x000004005a1c7a24 */ /* 0x040fe200078e025b */
[----:B------:R-:W-:Y:S01]  /*0130*/  LOP3.LUT R9, R9, 0xffffff7f, RZ, 0xc0, !PT ;  /* 0xffffff7f09097812 */ /* 0x000fe200078ec0ff */
[----:B------:R-:W-:Y:S01]  /*0140*/  IMAD R88, R90, c[0x0][0x1fc], R2 ;  /* 0x00007f005a587a24 */ /* 0x000fe200078e0202 */
[----:B------:R-:W-:Y:S01]  /*0150*/  IADD3.X R16, RZ, c[0x0][0x1dc], RZ, P0, !PT ;  /* 0x00007700ff107a10 */ /* 0x000fe200007fe4ff */
[C---:B------:R-:W-:Y:S01]  /*0160*/  IMAD R7, R24.reuse, c[0x0][0x1dc], RZ ;  /* 0x0000770018077a24 */ /* 0x040fe200078e02ff */
[--C-:B------:R-:W-:Y:S01]  /*0170*/  SHF.R.S32.HI R0, RZ, 0x1f, R89.reuse ;  /* 0x0000001fff007819 */ /* 0x100fe20000011459 */
[----:B------:R-:W-:Y:S01]  /*0180*/  IMAD.WIDE.U32 R4, R24, c[0x0][0x1d8], RZ ;  /* 0x0000760018047a25 */ /* 0x000fe200078e00ff */
[----:B------:R-:W-:Y:S01]  /*0190*/  ISETP.LT.U32.AND P0, PT, R88, c[0x0][0x1e0], PT ;  /* 0x0000780058007a0c */ /* 0x000fe20003f01070 */
[----:B------:R-:W-:Y:S01]  /*01a0*/  ULDC.U8 UR9, c[0x0][0x1f4] ;  /* 0x00007d0000097ab9 */ /* 0x000fe20000000000 */
[----:B------:R-:W-:Y:S01]  /*01b0*/  SHF.R.S32.HI R87, RZ, 0x1f, R88 ;  /* 0x0000001fff577819 */ /* 0x000fe20000011458 */
[----:B------:R-:W-:Y:S01]  /*01c0*/  IMAD R22, R2, -0x18, R89 ;  /* 0xffffffe802167824 */ /* 0x000fe200078e0259 */
[----:B------:R-:W-:-:S02]  /*01d0*/  IADD3 R86, R88, 0x10, RZ ;  /* 0x0000001058567810 */ /* 0x000fc40007ffe0ff */
[----:B------:R-:W-:Y:S02]  /*01e0*/  ISETP.LT.AND.EX P0, PT, R87, c[0x0][0x1e4], !P1, P0 ;  /* 0x0000790057007a0c */ /* 0x000fe40004f01300 */
[----:B------:R-:W-:Y:S02]  /*01f0*/  ISETP.LT.U32.AND P5, PT, R86, c[0x0][0x1e0], PT ;  /* 0x0000780056007a0c */ /* 0x000fe40003fa1070 */
[----:B------:R-:W-:Y:S02]  /*0200*/  SHF.R.S32.HI R73, RZ, 0x1f, R86 ;  /* 0x0000001fff497819 */ /* 0x000fe40000011456 */
[----:B------:R-:W-:Y:S02]  /*0210*/  IADD3 R85, R88, 0x20, RZ ;  /* 0x0000002058557810 */ /* 0x000fe40007ffe0ff */
[----:B------:R-:W-:Y:S02]  /*0220*/  ISETP.LT.AND.EX P6, PT, R73, c[0x0][0x1e4], !P1, P5 ;  /* 0x0000790049007a0c */ /* 0x000fe40004fc1350 */
[----:B------:R-:W-:-:S02]  /*0230*/  ISETP.LT.U32.AND P4, PT, R85, c[0x0][0x1e0], PT ;  /* 0x0000780055007a0c */ /* 0x000fc40003f81070 */
[----:B------:R-:W-:Y:S02]  /*0240*/  SHF.R.S32.HI R72, RZ, 0x1f, R85 ;  /* 0x0000001fff487819 */ /* 0x000fe40000011455 */
[----:B------:R-:W-:Y:S02]  /*0250*/  @P0 LOP3.LUT R9, R9, 0x80, RZ, 0xfc, !PT ;  /* 0x0000008009090812 */ /* 0x000fe400078efcff */
[----:B------:R-:W-:Y:S02]  /*0260*/  IADD3 R84, R88, 0x30, RZ ;  /* 0x0000003058547810 */ /* 0x000fe40007ffe0ff */
[----:B------:R-:W-:Y:S02]  /*0270*/  ISETP.LT.AND.EX P5, PT, R72, c[0x0][0x1e4], !P1, P4 ;  /* 0x0000790048007a0c */ /* 0x000fe40004fa1340 */
[----:B------:R-:W-:Y:S02]  /*0280*/  LOP3.LUT R9, R9, 0xffffffbf, RZ, 0xc0, !PT ;  /* 0xffffffbf09097812 */ /* 0x000fe400078ec0ff */
[----:B------:R-:W-:-:S02]  /*0290*/  IADD3 R3, R5, R7, RZ ;  /* 0x0000000705037210 */ /* 0x000fc40007ffe0ff */
[----:B------:R-:W-:Y:S02]  /*02a0*/  ISETP.LT.U32.AND P3, PT, R84, c[0x0][0x1e0], PT ;  /* 0x0000780054007a0c */ /* 0x000fe40003f61070 */
[----:B------:R-:W-:Y:S02]  /*02b0*/  SHF.R.S32.HI R65, RZ, 0x1f, R84 ;  /* 0x0000001fff417819 */ /* 0x000fe40000011454 */
[----:B------:R-:W-:Y:S02]  /*02c0*/  @P6 LOP3.LUT R9, R9, 0x40, RZ, 0xfc, !PT ;  /* 0x0000004009096812 */ /* 0x000fe400078efcff */
[----:B------:R-:W-:Y:S02]  /*02d0*/  LEA.HI R14, P2, R3, R4, RZ, 0x1 ;  /* 0x00000004030e7211 */ /* 0x000fe400078508ff */
[----:B------:R-:W-:Y:S02]  /*02e0*/  IADD3 R83, R88, 0x40, RZ ;  /* 0x0000004058537810 */ /* 0x000fe40007ffe0ff */
[----:B------:R-:W-:-:S02]  /*02f0*/  ISETP.LT.AND.EX P4, PT, R65, c[0x0][0x1e4], !P1, P3 ;  /* 0x0000790041007a0c */ /* 0x000fc40004f81330 */
[----:B------:R-:W-:Y:S02]  /*0300*/  LOP3.LUT R9, R9, 0xffffffdf, RZ, 0xc0, !PT ;  /* 0xffffffdf09097812 */ /* 0x000fe400078ec0ff */
[----:B------:R-:W-:Y:S02]  /*0310*/  IADD3.X R3, RZ, R3, RZ, P2, !PT ;  /* 0x00000003ff037210 */ /* 0x000fe400017fe4ff */
[----:B------:R-:W-:Y:S02]  /*0320*/  ISETP.LT.U32.AND P2, PT, R83, c[0x0][0x1e0], PT ;  /* 0x0000780053007a0c */ /* 0x000fe40003f41070 */
[----:B------:R-:W-:Y:S02]  /*0330*/  SHF.R.S32.HI R64, RZ, 0x1f, R83 ;  /* 0x0000001fff407819 */ /* 0x000fe40000011453 */
[----:B------:R-:W-:Y:S02]  /*0340*/  @P5 LOP3.LUT R9, R9, 0x20, RZ, 0xfc, !PT ;  /* 0x0000002009095812 */ /* 0x000fe400078efcff */
[----:B------:R-:W-:-:S02]  /*0350*/  IADD3 R82, R88, 0x50, RZ ;  /* 0x0000005058527810 */ /* 0x000fc40007ffe0ff */
[----:B------:R-:W-:Y:S02]  /*0360*/  ISETP.LT.AND.EX P3, PT, R64, c[0x0][0x1e4], !P1, P2 ;  /* 0x0000790040007a0c */ /* 0x000fe40004f61320 */
[----:B------:R-:W-:Y:S02]  /*0370*/  LOP3.LUT R9, R9, 0xffffffef, RZ, 0xc0, !PT ;  /* 0xffffffef09097812 */ /* 0x000fe400078ec0ff */
[----:B------:R-:W-:Y:S02]  /*0380*/  ISETP.LT.U32.AND P0, PT, R82, c[0x0][0x1e0], PT ;  /* 0x0000780052007a0c */ /* 0x000fe40003f01070 */
[----:B------:R-:W-:Y:S02]  /*0390*/  SHF.R.S32.HI R35, RZ, 0x1f, R82 ;  /* 0x0000001fff237819 */ /* 0x000fe40000011452 */
[----:B------:R-:W-:Y:S02]  /*03a0*/  @P4 LOP3.LUT R9, R9, 0x10, RZ, 0xfc, !PT ;  /* 0x0000001009094812 */ /* 0x000fe400078efcff */
[----:B------:R-:W-:-:S02]  /*03b0*/  IADD3 R81, R88, 0x60, RZ ;  /* 0x0000006058517810 */ /* 0x000fc40007ffe0ff */
[----:B------:R-:W-:Y:S02]  /*03c0*/  ISETP.LT.AND.EX P2, PT, R35, c[0x0][0x1e4], !P1, P0 ;  /* 0x0000790023007a0c */ /* 0x000fe40004f41300 */
[----:B------:R-:W-:Y:S02]  /*03d0*/  LOP3.LUT R9, R9, 0xfffffff7, RZ, 0xc0, !PT ;  /* 0xfffffff709097812 */ /* 0x000fe400078ec0ff */
[----:B------:R-:W-:Y:S02]  /*03e0*/  SHF.R.S32.HI R34, RZ, 0x1f, R81 ;  /* 0x0000001fff227819 */ /* 0x000fe40000011451 */
[----:B------:R-:W-:Y:S02]  /*03f0*/  ISETP.LT.U32.AND P0, PT, R81, c[0x0][0x1e0], PT ;  /* 0x0000780051007a0c */ /* 0x000fe40003f01070 */
[----:B------:R-:W-:Y:S02]  /*0400*/  @P3 LOP3.LUT R9, R9, 0x8, RZ, 0xfc, !PT ;  /* 0x0000000809093812 */ /* 0x000fe400078efcff */
[----:B------:R-:W-:-:S02]  /*0410*/  ISETP.LT.AND.EX P0, PT, R34, c[0x0][0x1e4], !P1, P0 ;  /* 0x0000790022007a0c */ /* 0x000fc40004f01300 */
[----:B------:R-:W-:Y:S02]  /*0420*/  LOP3.LUT R9, R9, 0xfffffffb, RZ, 0xc0, !PT ;  /* 0xfffffffb09097812 */ /* 0x000fe400078ec0ff */
[C---:B------:R-:W-:Y:S02]  /*0430*/  IADD3 R80, R88.reuse, 0x70, RZ ;  /* 0x0000007058507810 */ /* 0x040fe40007ffe0ff */
[----:B------:R-:W-:Y:S02]  /*0440*/  @P2 LOP3.LUT R9, R9, 0x4, RZ, 0xfc, !PT ;  /* 0x0000000409092812 */ /* 0x000fe400078efcff */
[C---:B------:R-:W-:Y:S02]  /*0450*/  IADD3 R79, R88.reuse, 0x80, RZ ;  /* 0x00000080584f7810 */ /* 0x040fe40007ffe0ff */
[C---:B------:R-:W-:Y:S02]  /*0460*/  IADD3 R78, R88.reuse, 0x90, RZ ;  /* 0x00000090584e7810 */ /* 0x040fe40007ffe0ff */
[----:B------:R-:W-:-:S02]  /*0470*/  IADD3 R77, R88, 0xa0, RZ ;  /* 0x000000a0584d7810 */ /* 0x000fc40007ffe0ff */
[----:B------:R-:W-:Y:S02]  /*0480*/  LOP3.LUT R9, R9, 0xfffffffd, RZ, 0xc0, !PT ;  /* 0xfffffffd09097812 */ /* 0x000fe400078ec0ff */
[----:B------:R-:W-:Y:S02]  /*0490*/  IADD3 R76, R88, 0xb0, RZ ;  /* 0x000000b0584c7810 */ /* 0x000fe40007ffe0ff */
[----:B------:R-:W-:Y:S02]  /*04a0*/  SHF.R.S32.HI R33, RZ, 0x1f, R80 ;  /* 0x0000001fff217819 */ /* 0x000fe40000011450 */
[----:B------:R-:W-:Y:S02]  /*04b0*/  SHF.R.S32.HI R32, RZ, 0x1f, R79 ;  /* 0x0000001fff207819 */ /* 0x000fe4000001144f */
[----:B------:R-:W-:Y:S02]  /*04c0*/  SHF.R.S32.HI R31, RZ, 0x1f, R78 ;  /* 0x0000001fff1f7819 */ /* 0x000fe4000001144e */
[----:B------:R-:W-:-:S02]  /*04d0*/  SHF.R.S32.HI R30, RZ, 0x1f, R77 ;  /* 0x0000001fff1e7819 */ /* 0x000fc4000001144d */
[----:B------:R-:W-:Y:S02]  /*04e0*/  ISETP.LT.U32.AND P5, PT, R80, c[0x0][0x1e0], PT ;  /* 0x0000780050007a0c */ /* 0x000fe40003fa1070 */
[----:B------:R-:W-:Y:S02]  /*04f0*/  @P0 LOP3.LUT R9, R9, 0x2, RZ, 0xfc, !PT ;  /* 0x0000000209090812 */ /* 0x000fe400078efcff */
[----:B------:R-:W-:Y:S02]  /*0500*/  ISETP.LT.U32.AND P4, PT, R79, c[0x0][0x1e0], PT ;  /* 0x000078004f007a0c */ /* 0x000fe40003f81070 */
[----:B------:R-:W-:Y:S02]  /*0510*/  ISETP.LT.U32.AND P3, PT, R78, c[0x0][0x1e0], PT ;  /* 0x000078004e007a0c */ /* 0x000fe40003f61070 */
[----:B------:R-:W-:Y:S02]  /*0520*/  ISETP.LT.U32.AND P2, PT, R77, c[0x0][0x1e0], PT ;  /* 0x000078004d007a0c */ /* 0x000fe40003f41070 */
[----:B------:R-:W-:-:S02]  /*0530*/  SHF.R.S64 R21, R21, 0x1, R16 ;  /* 0x0000000115157819 */ /* 0x000fc40000001010 */
[----:B------:R-:W-:Y:S02]  /*0540*/  SHF.R.S64 R14, R14, 0x1, R3 ;  /* 0x000000010e0e7819 */ /* 0x000fe40000001003 */
[----:B------:R-:W-:Y:S02]  /*0550*/  SHF.R.S32.HI R29, RZ, 0x1f, R76 ;  /* 0x0000001fff1d7819 */ /* 0x000fe4000001144c */
[----:B------:R-:W-:Y:S02]  /*0560*/  ISETP.LT.U32.AND P0, PT, R76, c[0x0][0x1e0], PT ;  /* 0x000078004c007a0c */ /* 0x000fe40003f01070 */
[----:B------:R-:W-:Y:S02]  /*0570*/  LEA.HI R0, R0, R89, RZ, 0x5 ;  /* 0x0000005900007211 */ /* 0x000fe400078f28ff */
[----:B------:R-:W-:Y:S02]  /*0580*/  SHF.R.S32.HI R16, RZ, 0x1, R16 ;  /* 0x00000001ff107819 */ /* 0x000fe40000011410 */
[----:B------:R-:W-:-:S02]  /*0590*/  IADD3 R20, R88, 0xc0, RZ ;  /* 0x000000c058147810 */ /* 0x000fc40007ffe0ff */
[C---:B------:R-:W-:Y:S02]  /*05a0*/  IADD3 R19, R88.reuse, 0xd0, RZ ;  /* 0x000000d058137810 */ /* 0x040fe40007ffe0ff */
[C---:B------:R-:W-:Y:S02]  /*05b0*/  IADD3 R18, R88.reuse, 0xe0, RZ ;  /* 0x000000e058127810 */ /* 0x040fe40007ffe0ff */
[----:B------:R-:W-:Y:S02]  /*05c0*/  IADD3 R17, R88, 0xf0, RZ ;  /* 0x000000f058117810 */ /* 0x000fe40007ffe0ff */
[----:B------:R-:W-:Y:S02]  /*05d0*/  SHF.R.S32.HI R3, RZ, 0x1, R3 ;  /* 0x00000001ff037819 */ /* 0x000fe40000011403 */
[----:B------:R-:W-:Y:S02]  /*05e0*/  ISETP.LT.AND.EX P5, PT, R33, c[0x0][0x1e4], !P1, P5 ;  /* 0x0000790021007a0c */ /* 0x000fe40004fa1350 */
[----:B------:R-:W-:-:S02]  /*05f0*/  ISETP.LT.AND.EX P4, PT, R32, c[0x0][0x1e4], !P1, P4 ;  /* 0x0000790020007a0c */ /* 0x000fc40004f81340 */
[----:B------:R-:W-:Y:S02]  /*0600*/  ISETP.LT.AND.EX P3, PT, R31, c[0x0][0x1e4], !P1, P3 ;  /* 0x000079001f007a0c */ /* 0x000fe40004f61330 */
[----:B------:R-:W-:Y:S02]  /*0610*/  ISETP.LT.AND.EX P2, PT, R30, c[0x0][0x1e4], !P1, P2 ;  /* 0x000079001e007a0c */ /* 0x000fe40004f41320 */
[----:B------:R-:W-:Y:S02]  /*0620*/  ISETP.LT.AND.EX P1, PT, R29, c[0x0][0x1e4], !P1, P0 ;  /* 0x000079001d007a0c */ /* 0x000fe40004f21300 */
[----:B------:R-:W-:Y:S02]  /*0630*/  MOV R25, R91 ;  /* 0x0000005b00197202 */ /* 0x000fe40000000f00 */
[----:B------:R-:W-:Y:S02]  /*0640*/  LOP3.LUT R24, R24, c[0x0][0xc], RZ, 0xc0, !PT ;  /* 0x0000030018187a12 */ /* 0x000fe400078ec0ff */
[----:B------:R-:W-:-:S02]  /*0650*/  SHF.R.S32.HI R23, RZ, 0x5, R0 ;  /* 0x00000005ff177819 */ /* 0x000fc40000011400 */
[----:B------:R-:W-:Y:S02]  /*0660*/  SHF.L.U32 R22, R22, 0x1, RZ ;  /* 0x0000000116167819 */ /* 0x000fe400000006ff */
[----:B------:R-:W-:Y:S02]  /*0670*/  SHF.L.U64.HI R16, R21, 0x2, R16 ;  /* 0x0000000215107819 */ /* 0x000fe40000010210 */
[----:B------:R-:W-:Y:S02]  /*0680*/  SHF.R.S32.HI R15, RZ, 0x1f, R20 ;  /* 0x0000001fff0f7819 */ /* 0x000fe40000011414 */
[----:B------:R-:W-:Y:S02]  /*0690*/  SHF.R.S32.HI R13, RZ, 0x1f, R19 ;  /* 0x0000001fff0d7819 */ /* 0x000fe40000011413 */
[----:B------:R-:W-:Y:S02]  /*06a0*/  SHF.R.S32.HI R12, RZ, 0x1f, R18 ;  /* 0x0000001fff0c7819 */ /* 0x000fe40000011412 */
[----:B------:R-:W-:-:S02]  /*06b0*/  SHF.R.S32.HI R11, RZ, 0x1f, R17 ;  /* 0x0000001fff0b7819 */ /* 0x000fc40000011411 */
[----:B0-----:R-:W-:Y:S02]  /*06c0*/  SHF.L.U64.HI R10, R14, 0x2, R3 ;  /* 0x000000020e0a7819 */ /* 0x001fe40000010203 */
.L_x_184:
[----:B------:R-:W-:Y:S02]  /*06d0*/  IABS R7, c[0x0][0x1f0] ;  /* 0x00007c0000077a13 */ /* 0x000fe40000000000 */
[----:B------:R-:W-:Y:S02]  /*06e0*/  MOV R8, RZ ;  /* 0x000000ff00087202 */ /* 0x000fe40000000f00 */
[----:B0-----:R-:W0:Y:S01]  /*06f0*/  I2F.RP R0, R7 ;  /* 0x0000000700007306 */ /* 0x001e220000209400 */
[----:B------:R-:W-:Y:S02]  /*0700*/  P2R R45, PR, RZ, 0x8 ;  /* 0x00000008ff2d7803 */ /* 0x000fe40000000000 */
[----:B------:R-:W-:Y:S02]  /*0710*/  P2R R44, PR, RZ, 0x4 ;  /* 0x00000004ff2c7803 */ /* 0x000fe40000000000 */
[----:B------:R-:W-:Y:S02]  /*0720*/  MOV R70, 0x8 ;  /* 0x0000000800467802 */ /* 0x000fe40000000f00 */
[----:B------:R-:W-:-:S02]  /*0730*/  LOP3.LUT P2, RZ, R9, 0x40, RZ, 0xc0, !PT ;  /* 0x0000004009ff7812 */ /* 0x000fc4000784c0ff */
[----:B------:R-:W-:Y:S01]  /*0740*/  P2R R42, PR, RZ, 0x2 ;  /* 0x00000002ff2a7803 */ /* 0x000fe20000000000 */
[----:B0-----:R-:W0:Y:S01]  /*0750*/  MUFU.RCP R0, R0 ;  /* 0x0000000000007308 */ /* 0x001e220000001000 */
[----:B------:R-:W-:Y:S01]  /*0760*/  IMAD.WIDE R70, R25, R70, c[0x0][0x198] ;  /* 0x0000660019467625 */ /* 0x000fe200078e0246 */
[----:B------:R-:W-:Y:S02]  /*0770*/  MOV R115, 0x3f800000 ;  /* 0x3f80000000737802 */ /* 0x000fe40000000f00 */
[----:B------:R-:W-:-:S03]  /*0780*/  LOP3.LUT P1, RZ, R9, 0x20, RZ, 0xc0, !PT ;  /* 0x0000002009ff7812 */ /* 0x000fc6000782c0ff */
[----:B------:R-:W2:Y:S01]  /*0790*/  LDG.E.64 R70, [R70.64] ;  /* 0x0000000646467981 */ /* 0x000ea2000c1e1b00 */
[----:B0-----:R-:W-:-:S04]  /*07a0*/  IADD3 R2, R0, 0xffffffe, RZ ;  /* 0x0ffffffe00027810 */ /* 0x001fc80007ffe0ff */
[----:B------:R0:W1:Y:S02]  /*07b0*/  F2I.FTZ.U32.TRUNC.NTZ R3, R2 ;  /* 0x0000000200037305 */ /* 0x000064000021f000 */
[----:B0-----:R-:W-:Y:S02]  /*07c0*/  MOV R2, RZ ;  /* 0x000000ff00027202 */ /* 0x001fe40000000f00 */
[----:B-1----:R-:W-:-:S05]  /*07d0*/  IADD3 R4, RZ, -R3, RZ ;  /* 0x80000003ff047210 */ /* 0x002fca0007ffe0ff */
[----:B------:R-:W-:Y:S01]  /*07e0*/  IMAD R5, R4, R7, RZ ;  /* 0x0000000704057224 */ /* 0x000fe200078e02ff */
[----:B------:R-:W-:-:S03]  /*07f0*/  IABS R4, R25 ;  /* 0x0000001900047213 */ /* 0x000fc60000000000 */
[----:B------:R-:W-:-:S06]  /*0800*/  IMAD.HI.U32 R3, R3, R5, R2 ;  /* 0x0000000503037227 */ /* 0x000fcc00078e0002 */
[----:B------:R-:W-:-:S05]  /*0810*/  IMAD.HI.U32 R3, R3, R4, RZ ;  /* 0x0000000403037227 */ /* 0x000fca00078e00ff */
[----:B------:R-:W-:-:S05]  /*0820*/  IADD3 R0, -R3, RZ, RZ ;  /* 0x000000ff03007210 */ /* 0x000fca0007ffe1ff */
[----:B------:R-:W-:-:S05]  /*0830*/  IMAD R0, R7, R0, R4 ;  /* 0x0000000007007224 */ /* 0x000fca00078e0204 */
[----:B------:R-:W-:-:S13]  /*0840*/  ISETP.GT.U32.AND P0, PT, R7, R0, PT ;  /* 0x000000000700720c */ /* 0x000fda0003f04070 */
[-C--:B------:R-:W-:Y:S02]  /*0850*/  @!P0 IADD3 R0, R0, -R7.reuse, RZ ;  /* 0x8000000700008210 */ /* 0x080fe40007ffe0ff */
[----:B------:R-:W-:Y:S02]  /*0860*/  @!P0 IADD3 R3, R3, 0x1, RZ ;  /* 0x0000000103038810 */ /* 0x000fe40007ffe0ff */
[----:B------:R-:W-:Y:S02]  /*0870*/  IADD3 R5, R0, -R7, RZ ;  /* 0x8000000700057210 */ /* 0x000fe40007ffe0ff */
[----:B------:R-:W-:-:S04]  /*0880*/  ISETP.GT.U32.AND P0, PT, R7, R0, PT ;  /* 0x000000000700720c */ /* 0x000fc80003f04070 */
[----:B------:R-:W-:Y:S02]  /*0890*/  SEL R5, R5, R0, !P0 ;  /* 0x0000000005057207 */ /* 0x000fe40004000000 */
[----:B------:R-:W-:Y:S02]  /*08a0*/  ISETP.GE.U32.AND P0, PT, R0, R7, PT ;  /* 0x000000070000720c */ /* 0x000fe40003f06070 */
[----:B------:R-:W-:-:S11]  /*08b0*/  LOP3.LUT R0, R25, c[0x0][0x1f0], RZ, 0x3c, !PT ;  /* 0x00007c0019007a12 */ /* 0x000fd600078e3cff */
[----:B------:R-:W-:Y:S02]  /*08c0*/  @P0 IADD3 R3, R3, 0x1, RZ ;  /* 0x0000000103030810 */ /* 0x000fe40007ffe0ff */
[----:B------:R-:W-:-:S13]  /*08d0*/  ISETP.GE.AND P0, PT, R25, RZ, PT ;  /* 0x000000ff1900720c */ /* 0x000fda0003f06270 */
[----:B------:R-:W-:Y:S02]  /*08e0*/  @!P0 IADD3 R5, -R5, RZ, RZ ;  /* 0x000000ff05058210 */ /* 0x000fe40007ffe1ff */
[----:B------:R-:W-:Y:S02]  /*08f0*/  ISETP.GE.AND P0, PT, R0, RZ, PT ;  /* 0x000000ff0000720c */ /* 0x000fe40003f06270 */
[----:B------:R-:W-:-:S11]  /*0900*/  LOP3.LUT R0, RZ, c[0x0][0x1f0], RZ, 0x33, !PT ;  /* 0x00007c00ff007a12 */ /* 0x000fd600078e33ff */
[----:B------:R-:W-:Y:S02]  /*0910*/  @!P0 IADD3 R3, -R3, RZ, RZ ;  /* 0x000000ff03038210 */ /* 0x000fe40007ffe1ff */
[----:B------:R-:W-:-:S04]  /*0920*/  ISETP.NE.AND P0, PT, RZ, c[0x0][0x1f0], PT ;  /* 0x00007c00ff007a0c */ /* 0x000fc80003f05270 */
[C---:B------:R-:W-:Y:S02]  /*0930*/  SEL R116, R0.reuse, R5, !P0 ;  /* 0x0000000500747207 */ /* 0x040fe40004000000 */
[----:B------:R-:W-:Y:S01]  /*0940*/  SEL R5, R0, R3, !P0 ;  /* 0x0000000300057207 */ /* 0x000fe20004000000 */
[----:B------:R-:W-:Y:S01]  /*0950*/  IMAD.WIDE.U32 R2, R89, -0x55555555, RZ ;  /* 0xaaaaaaab59027825 */ /* 0x000fe200078e00ff */
[----:B------:R-:W-:-:S03]  /*0960*/  SHF.R.S32.HI R0, RZ, 0x1f, R22 ;  /* 0x0000001fff007819 */ /* 0x000fc60000011416 */
[----:B------:R-:W-:Y:S01]  /*0970*/  IMAD R117, R116, 0x30, RZ ;  /* 0x0000003074757824 */ /* 0x000fe200078e02ff */
[----:B------:R-:W-:-:S04]  /*0980*/  SHF.R.U32.HI R3, RZ, 0x4, R3 ;  /* 0x00000004ff037819 */ /* 0x000fc80000011603 */
[----:B------:R-:W-:-:S04]  /*0990*/  IADD3 R120, P0, R22, R117, RZ ;  /* 0x0000007516787210 */ /* 0x000fc80007f1e0ff */
[----:B------:R-:W-:Y:S01]  /*09a0*/  LEA.HI.X.SX32 R121, R117, R0, 0x1, P0 ;  /* 0x0000000075797211 */ /* 0x000fe200000f0eff */
[----:B------:R-:W-:-:S04]  /*09b0*/  IMAD R0, R90, c[0x0][0x1fc], R3 ;  /* 0x00007f005a007a24 */ /* 0x000fc800078e0203 */
[----:B------:R-:W-:Y:S01]  /*09c0*/  IMAD.WIDE.U32 R120, R5, c[0x0][0x1e8], R120 ;  /* 0x00007a0005787a25 */ /* 0x000fe200078e0078 */
[----:B------:R-:W-:-:S04]  /*09d0*/  IADD3 R2, R0, 0xc0, RZ ;  /* 0x000000c000027810 */ /* 0x000fc80007ffe0ff */
[----:B------:R-:W-:Y:S02]  /*09e0*/  SHF.R.S32.HI R3, RZ, 0x1f, R2 ;  /* 0x0000001fff037819 */ /* 0x000fe40000011402 */
[----:B------:R-:W-:Y:S02]  /*09f0*/  ISETP.GE.U32.AND P0, PT, R2, c[0x0][0x1e0], PT ;  /* 0x0000780002007a0c */ /* 0x000fe40003f06070 */
[----:B------:R-:W-:Y:S02]  /*0a00*/  SHF.R.S32.HI R2, RZ, 0x1f, R5 ;  /* 0x0000001fff027819 */ /* 0x000fe40000011405 */
[----:B------:R-:W-:-:S03]  /*0a10*/  ISETP.GE.AND.EX P0, PT, R3, c[0x0][0x1e4], PT, P0 ;  /* 0x0000790003007a0c */ /* 0x000fc60003f06300 */
[----:B------:R-:W-:Y:S01]  /*0a20*/  IMAD R2, R2, c[0x0][0x1e8], RZ ;  /* 0x00007a0002027a24 */ /* 0x000fe200078e02ff */
[----:B------:R-:W-:-:S03]  /*0a30*/  ISETP.LT.U32.AND P6, PT, R89, 0x180, !P0 ;  /* 0x000001805900780c */ /* 0x000fc600047c1070 */
[----:B------:R-:W-:-:S05]  /*0a40*/  IMAD R119, R5, c[0x0][0x1ec], R2 ;  /* 0x00007b0005777a24 */ /* 0x000fca00078e0202 */
[----:B------:R-:W-:-:S05]  /*0a50*/  IADD3 R119, R121, R119, RZ ;  /* 0x0000007779777210 */ /* 0x000fca0007ffe0ff */
[----:B------:R-:W-:Y:S01]  /*0a60*/  @P6 IMAD R3, R15, c[0x0][0x1d8], RZ ;  /* 0x000076000f036a24 */ /* 0x000fe200078e02ff */
[----:B------:R-:W-:-:S03]  /*0a70*/  @P6 MOV R118, R120 ;  /* 0x0000007800766202 */ /* 0x000fc60000000f00 */
[C---:B------:R-:W-:Y:S02]  /*0a80*/  @P6 IMAD R5, R20.reuse, c[0x0][0x1dc], R3 ;  /* 0x0000770014056a24 */ /* 0x040fe400078e0203 */
        /* <DEDUP_REMOVED lines=8> */
[----:B------:R-:W-:Y:S02]  /*0b10*/  @P6 IADD3.X R37, R4, c[0x0][0x17c], RZ, P0, !PT ;  /* 0x00005f0004256a10 */ /* 0x000fe400007fe4ff */
[----:B------:R-:W-:-:S04]  /*0b20*/  IADD3 R4, R0, 0xd0, RZ ;  /* 0x000000d000047810 */ /* 0x000fc80007ffe0ff */
[----:B------:R-:W-:Y:S02]  /*0b30*/  SHF.R.S32.HI R5, RZ, 0x1f, R4 ;  /* 0x0000001fff057819 */ /* 0x000fe40000011404 */
[----:B------:R-:W-:-:S04]  /*0b40*/  ISETP.GE.U32.AND P0, PT, R4, c[0x0][0x1e0], PT ;  /* 0x0000780004007a0c */ /* 0x000fc80003f06070 */
        /* <DEDUP_REMOVED lines=8> */
[----:B------:R-:W-:Y:S01]  /*0bd0*/  CS2R R6, SRZ ;  /* 0x0000000000067805 */ /* 0x000fe2000001ff00 */
[C---:B------:R-:W-:Y:S02]  /*0be0*/  @P0 SHF.L.U32 R40, R4.reuse, 0x1, RZ ;  /* 0x0000000104280819 */ /* 0x040fe400000006ff */
[----:B------:R-:W-:Y:S02]  /*0bf0*/  @P0 SHF.L.U64.HI R4, R4, 0x1, R5 ;  /* 0x0000000104040819 */ /* 0x000fe40000010205 */
[C---:B------:R-:W-:Y:S01]  /*0c00*/  @P0 IADD3 R38, P3, R40.reuse, c[0x0][0x180], RZ ;  /* 0x0000600028260a10 */ /* 0x040fe20007f7e0ff */
[----:B------:R1:W5:Y:S01]  /*0c10*/  @P6 LDG.E R7, [R36.64] ;  /* 0x0000000624076981 */ /* 0x000362000c1e1900 */
[----:B------:R-:W-:Y:S02]  /*0c20*/  @P0 IADD3 R40, P6, R40, c[0x0][0x178], RZ ;  /* 0x00005e0028280a10 */ /* 0x000fe40007fde0ff */
[----:B------:R-:W-:-:S02]  /*0c30*/  MOV R5, RZ ;  /* 0x000000ff00057202 */ /* 0x000fc40000000f00 */
[C---:B------:R-:W-:Y:S02]  /*0c40*/  @P0 IADD3.X R39, R4.reuse, c[0x0][0x184], RZ, P3, !PT ;  /* 0x0000610004270a10 */ /* 0x040fe40001ffe4ff */
[----:B------:R-:W-:Y:S02]  /*0c50*/  @P0 IADD3.X R41, R4, c[0x0][0x17c], RZ, P6, !PT ;  /* 0x00005f0004290a10 */ /* 0x000fe400037fe4ff */
[----:B------:R-:W-:Y:S01]  /*0c60*/  IADD3 R4, R0, 0xe0, RZ ;  /* 0x000000e000047810 */ /* 0x000fe20007ffe0ff */
[----:B------:R3:W5:Y:S01]  /*0c70*/  @P0 LDG.E R6, [R38.64] ;  /* 0x0000000626060981 */ /* 0x000762000c1e1900 */
[----:B------:R-:W-:Y:S02]  /*0c80*/  LOP3.LUT P3, RZ, R9, 0x80, RZ, 0xc0, !PT ;  /* 0x0000008009ff7812 */ /* 0x000fe4000786c0ff */
[----:B------:R-:W-:Y:S01]  /*0c90*/  SHF.R.S32.HI R43, RZ, 0x1f, R4 ;  /* 0x0000001fff2b7819 */ /* 0x000fe20000011404 */
[----:B------:R4:W5:Y:S01]  /*0ca0*/  @P0 LDG.E R5, [R40.64] ;  /* 0x0000000628050981 */ /* 0x000962000c1e1900 */
[----:B------:R-:W-:-:S04]  /*0cb0*/  ISETP.GE.U32.AND P0, PT, R4, c[0x0][0x1e0], PT ;  /* 0x0000780004007a0c */ /* 0x000fc80003f06070 */
[----:B------:R-:W-:-:S04]  /*0cc0*/  ISETP.GE.AND.EX P0, PT, R43, c[0x0][0x1e4], PT, P0 ;  /* 0x000079002b007a0c */ /* 0x000fc80003f06300 */
[----:B------:R-:W-:-:S13]  /*0cd0*/  ISETP.LT.U32.AND P0, PT, R89, 0x180, !P0 ;  /* 0x000001805900780c */ /* 0x000fda0004701070 */
[----:B0-----:R-:W-:Y:S01]  /*0ce0*/  @P0 IMAD R3, R12, c[0x0][0x1d8], RZ ;  /* 0x000076000c030a24 */ /* 0x001fe200078e02ff */
[----:B------:R-:W-:-:S03]  /*0cf0*/  @P0 MOV R2, R120 ;  /* 0x0000007800020202 */ /* 0x000fc60000000f00 */
[----:B-1----:R-:W-:Y:S01]  /*0d00*/  @P0 IMAD R37, R18, c[0x0][0x1dc], R3 ;  /* 0x0000770012250a24 */ /* 0x002fe200078e0203 */
[----:B------:R-:W-:-:S05]  /*0d10*/  @P0 MOV R3, R119 ;  /* 0x0000007700030202 */ /* 0x000fca0000000f00 */
[----:B------:R-:W-:-:S05]  /*0d20*/  @P0 IMAD.WIDE.U32 R2, R18, c[0x0][0x1d8], R2 ;  /* 0x0000760012020a25 */ /* 0x000fca00078e0002 */
[----:B------:R-:W-:Y:S02]  /*0d30*/  @P0 IADD3 R3, R3, R37, RZ ;  /* 0x0000002503030210 */ /* 0x000fe40007ffe0ff */
[C---:B---3--:R-:W-:Y:S02]  /*0d40*/  @P0 SHF.L.U32 R38, R2.reuse, 0x1, RZ ;  /* 0x0000000102260819 */ /* 0x048fe400000006ff */
[----:B------:R-:W-:Y:S02]  /*0d50*/  @P0 SHF.L.U64.HI R2, R2, 0x1, R3 ;  /* 0x0000000102020819 */ /* 0x000fe40000010203 */
[----:B------:R-:W-:-:S04]  /*0d60*/  @P0 IADD3 R36, P6, R38, c[0x0][0x180], RZ ;  /* 0x0000600026240a10 */ /* 0x000fc80007fde0ff */
[----:B------:R-:W-:Y:S02]  /*0d70*/  @P0 IADD3.X R37, R2, c[0x0][0x184], RZ, P6, !PT ;  /* 0x0000610002250a10 */ /* 0x000fe400037fe4ff */
[----:B------:R-:W-:Y:S02]  /*0d80*/  @P0 IADD3 R38, P6, R38, c[0x0][0x178], RZ ;  /* 0x00005e0026260a10 */ /* 0x000fe40007fde0ff */
[----:B------:R-:W-:Y:S02]  /*0d90*/  MOV R4, RZ ;  /* 0x000000ff00047202 */ /* 0x000fe40000000f00 */
[----:B------:R-:W-:Y:S02]  /*0da0*/  MOV R3, RZ ;  /* 0x000000ff00037202 */ /* 0x000fe40000000f00 */
[----:B------:R-:W-:Y:S02]  /*0db0*/  @P0 IADD3.X R39, R2, c[0x0][0x17c], RZ, P6, !PT ;  /* 0x00005f0002270a10 */ /* 0x000fe400037fe4ff */
[----:B------:R-:W-:Y:S01]  /*0dc0*/  IADD3 R0, R0, 0xf0, RZ ;  /* 0x000000f000007810 */ /* 0x000fe20007ffe0ff */
[----:B------:R0:W5:Y:S03]  /*0dd0*/  @P0 LDG.E R4, [R36.64] ;  /* 0x0000000624040981 */ /* 0x000166000c1e1900 */
[----:B------:R-:W-:Y:S01]  /*0de0*/  SHF.R.S32.HI R2, RZ, 0x1f, R0 ;  /* 0x0000001fff027819 */ /* 0x000fe20000011400 */
[----:B------:R1:W5:Y:S01]  /*0df0*/  @P0 LDG.E R3, [R38.64] ;  /* 0x0000000626030981 */ /* 0x000362000c1e1900 */
[----:B------:R-:W-:-:S04]  /*0e00*/  ISETP.GE.U32.AND P0, PT, R0, c[0x0][0x1e0], PT ;  /* 0x0000780000007a0c */ /* 0x000fc80003f06070 */
[----:B------:R-:W-:-:S04]  /*0e10*/  ISETP.GE.AND.EX P0, PT, R2, c[0x0][0x1e4], PT, P0 ;  /* 0x0000790002007a0c */ /* 0x000fc80003f06300 */
[----:B------:R-:W-:-:S13]  /*0e20*/  ISETP.LT.U32.AND P0, PT, R89, 0x180, !P0 ;  /* 0x000001805900780c */ /* 0x000fda0004701070 */
[----:B----4-:R-:W-:Y:S01]  /*0e30*/  @P0 MOV R40, R120 ;  /* 0x0000007800280202 */ /* 0x010fe20000000f00 */
[----:B------:R-:W-:Y:S01]  /*0e40*/  @P0 IMAD R0, R11, c[0x0][0x1d8], RZ ;  /* 0x000076000b000a24 */ /* 0x000fe200078e02ff */
[----:B------:R-:W-:-:S03]  /*0e50*/  @P0 MOV R41, R119 ;  /* 0x0000007700290202 */ /* 0x000fc60000000f00 */
[C---:B------:R-:W-:Y:S02]  /*0e60*/  @P0 IMAD R43, R17.reuse, c[0x0][0x1dc], R0 ;  /* 0x00007700112b0a24 */ /* 0x040fe400078e0200 */
[----:B------:R-:W-:-:S05]  /*0e70*/  @P0 IMAD.WIDE.U32 R40, R17, c[0x0][0x1d8], R40 ;  /* 0x0000760011280a25 */ /* 0x000fca00078e0028 */
[----:B0-----:R-:W-:Y:S02]  /*0e80*/  @P0 IADD3 R37, R41, R43, RZ ;  /* 0x0000002b29250210 */ /* 0x001fe40007ffe0ff */
[C---:B-1----:R-:W-:Y:S02]  /*0e90*/  @P0 SHF.L.U32 R38, R40.reuse, 0x1, RZ ;  /* 0x0000000128260819 */ /* 0x042fe400000006ff */
[----:B------:R-:W-:Y:S02]  /*0ea0*/  @P0 SHF.L.U64.HI R40, R40, 0x1, R37 ;  /* 0x0000000128280819 */ /* 0x000fe40000010225 */
[----:B------:R-:W-:-:S04]  /*0eb0*/  @P0 IADD3 R36, P6, R38, c[0x0][0x180], RZ ;  /* 0x0000600026240a10 */ /* 0x000fc80007fde0ff */
[----:B------:R-:W-:Y:S02]  /*0ec0*/  @P0 IADD3.X R37, R40, c[0x0][0x184], RZ, P6, !PT ;  /* 0x0000610028250a10 */ /* 0x000fe400037fe4ff */
[----:B------:R-:W-:Y:S02]  /*0ed0*/  @P0 IADD3 R38, P6, R38, c[0x0][0x178], RZ ;  /* 0x00005e0026260a10 */ /* 0x000fe40007fde0ff */
[----:B------:R-:W-:Y:S02]  /*0ee0*/  MOV R2, RZ ;  /* 0x000000ff00027202 */ /* 0x000fe40000000f00 */
[----:B------:R-:W-:Y:S02]  /*0ef0*/  MOV R0, RZ ;  /* 0x000000ff00007202 */ /* 0x000fe40000000f00 */
[----:B------:R-:W-:Y:S01]  /*0f00*/  @P0 IADD3.X R39, R40, c[0x0][0x17c], RZ, P6, !PT ;  /* 0x00005f0028270a10 */ /* 0x000fe200037fe4ff */
[----:B--2---:R-:W-:Y:S01]  /*0f10*/  FFMA.FTZ R40, -R70, R70, R71 ;  /* 0x0000004646287223 */ /* 0x004fe20000010147 */
[----:B------:R0:W5:Y:S04]  /*0f20*/  @P0 LDG.E R2, [R36.64] ;  /* 0x0000000624020981 */ /* 0x000168000c1e1900 */
[----:B------:R1:W5:Y:S01]  /*0f30*/  @P0 LDG.E R0, [R38.64] ;  /* 0x0000000626000981 */ /* 0x000362000c1e1900 */
[----:B------:R-:W-:Y:S01]  /*0f40*/  FSETP.GTU.FTZ.AND P0, PT, R40, RZ, PT ;  /* 0x000000ff2800720b */ /* 0x000fe20003f1c000 */
[----:B------:R-:W-:Y:S01]  /*0f50*/  @P3 IMAD R41, R87, c[0x0][0x1d8], RZ ;  /* 0x0000760057293a24 */ /* 0x000fe200078e02ff */
[----:B0-----:R-:W-:-:S02]  /*0f60*/  @P3 MOV R36, R120 ;  /* 0x0000007800243202 */ /* 0x001fc40000000f00 */
[----:B------:R-:W-:Y:S01]  /*0f70*/  @P3 MOV R37, R119 ;  /* 0x0000007700253202 */ /* 0x000fe20000000f00 */
[----:B------:R-:W-:-:S04]  /*0f80*/  @P3 IMAD R41, R88, c[0x0][0x1dc], R41 ;  /* 0x0000770058293a24 */ /* 0x000fc800078e0229 */
[----:B------:R-:W-:-:S04]  /*0f90*/  @P3 IMAD.WIDE.U32 R36, R88, c[0x0][0x1d8], R36 ;  /* 0x0000760058243a25 */ /* 0x000fc800078e0024 */
[----:B------:R-:W-:Y:S01]  /*0fa0*/  @P0 FADD.FTZ R40, R40, c[0x0][0x1a0] ;  /* 0x0000680028280621 */ /* 0x000fe20000010000 */
[----:B------:R-:W-:Y:S02]  /*0fb0*/  @P3 IADD3 R37, R37, R41, RZ ;  /* 0x0000002925253210 */ /* 0x000fe40007ffe0ff */
[C---:B------:R-:W-:Y:S01]  /*0fc0*/  @P3 SHF.L.U32 R92, R36.reuse, 0x1, RZ ;  /* 0x00000001245c3819 */ /* 0x040fe200000006ff */
[----:B------:R0:W2:Y:S01]  /*0fd0*/  @P0 MUFU.RSQ R115, R40 ;  /* 0x0000002800730308 */ /* 0x0000a20000001400 */
[----:B------:R-:W-:Y:S02]  /*0fe0*/  @P3 SHF.L.U64.HI R36, R36, 0x1, R37 ;  /* 0x0000000124243819 */ /* 0x000fe40000010225 */
[----:B------:R-:W-:Y:S01]  /*0ff0*/  @P3 IADD3 R104, P0, R92, c[0x0][0x180], RZ ;  /* 0x000060005c683a10 */ /* 0x000fe20007f1e0ff */
[----:B------:R-:W-:-:S03]  /*1000*/  @P2 IMAD R37, R73, c[0x0][0x1d8], RZ ;  /* 0x0000760049252a24 */ /* 0x000fc600078e02ff */
[----:B------:R-:W-:Y:S02]  /*1010*/  @P3 IADD3.X R105, R36, c[0x0][0x184], RZ, P0, !PT ;  /* 0x0000610024693a10 */ /* 0x000fe400007fe4ff */
[----:B------:R-:W-:Y:S01]  /*1020*/  @P3 IADD3 R92, P0, R92, c[0x0][0x178], RZ ;  /* 0x00005e005c5c3a10 */ /* 0x000fe20007f1e0ff */
[----:B-1----:R-:W-:Y:S01]  /*1030*/  @P2 IMAD R39, R86, c[0x0][0x1dc], R37 ;  /* 0x0000770056272a24 */ /* 0x002fe200078e0225 */
[----:B------:R-:W-:Y:S02]  /*1040*/  @P2 MOV R37, R119 ;  /* 0x0000007700252202 */ /* 0x000fe40000000f00 */
[----:B------:R-:W-:Y:S02]  /*1050*/  @P3 IADD3.X R93, R36, c[0x0][0x17c], RZ, P0, !PT ;  /* 0x00005f00245d3a10 */ /* 0x000fe400007fe4ff */
[----:B------:R-:W-:-:S05]  /*1060*/  @P2 MOV R36, R120 ;  /* 0x0000007800242202 */ /* 0x000fca0000000f00 */
[----:B------:R-:W-:-:S05]  /*1070*/  @P2 IMAD.WIDE.U32 R36, R86, c[0x0][0x1d8], R36 ;  /* 0x0000760056242a25 */ /* 0x000fca00078e0024 */
[----:B------:R-:W-:Y:S02]  /*1080*/  @P2 IADD3 R37, R37, R39, RZ ;  /* 0x0000002725252210 */ /* 0x000fe40007ffe0ff */
[C---:B------:R-:W-:Y:S02]  /*1090*/  @P2 SHF.L.U32 R94, R36.reuse, 0x1, RZ ;  /* 0x00000001245e2819 */ /* 0x040fe400000006ff */
[----:B------:R-:W-:Y:S02]  /*10a0*/  @P2 SHF.L.U64.HI R36, R36, 0x1, R37 ;  /* 0x0000000124242819 */ /* 0x000fe40000010225 */
[----:B------:R-:W-:-:S04]  /*10b0*/  @P2 IADD3 R102, P0, R94, c[0x0][0x180], RZ ;  /* 0x000060005e662a10 */ /* 0x000fc80007f1e0ff */
[----:B------:R-:W-:Y:S02]  /*10c0*/  @P2 IADD3.X R103, R36, c[0x0][0x184], RZ, P0, !PT ;  /* 0x0000610024672a10 */ /* 0x000fe400007fe4ff */
[----:B------:R-:W-:-:S04]  /*10d0*/  @P2 IADD3 R94, P0, R94, c[0x0][0x178], RZ ;  /* 0x00005e005e5e2a10 */ /* 0x000fc80007f1e0ff */
[----:B------:R-:W-:Y:S01]  /*10e0*/  @P2 IADD3.X R95, R36, c[0x0][0x17c], RZ, P0, !PT ;  /* 0x00005f00245f2a10 */ /* 0x000fe200007fe4ff */
[----:B------:R-:W-:Y:S01]  /*10f0*/  @P1 IMAD R36, R72, c[0x0][0x1d8], RZ ;  /* 0x0000760048241a24 */ /* 0x000fe200078e02ff */
[----:B------:R-:W-:-:S03]  /*1100*/  @P1 MOV R37, R119 ;  /* 0x0000007700251202 */ /* 0x000fc60000000f00 */
[----:B------:R-:W-:Y:S01]  /*1110*/  @P1 IMAD R39, R85, c[0x0][0x1dc], R36 ;  /* 0x0000770055271a24 */ /* 0x000fe200078e0224 */
[----:B------:R-:W-:Y:S02]  /*1120*/  @P1 MOV R36, R120 ;  /* 0x0000007800241202 */ /* 0x000fe40000000f00 */
[----:B------:R-:W-:-:S03]  /*1130*/  LOP3.LUT P3, RZ, R9, 0x10, RZ, 0xc0, !PT ;  /* 0x0000001009ff7812 */ /* 0x000fc6000786c0ff */
[----:B------:R-:W-:-:S05]  /*1140*/  @P1 IMAD.WIDE.U32 R36, R85, c[0x0][0x1d8], R36 ;  /* 0x0000760055241a25 */ /* 0x000fca00078e0024 */
[----:B------:R-:W-:Y:S02]  /*1150*/  @P1 IADD3 R37, R37, R39, RZ ;  /* 0x0000002725251210 */ /* 0x000fe40007ffe0ff */
[C---:B------:R-:W-:Y:S02]  /*1160*/  @P1 SHF.L.U32 R96, R36.reuse, 0x1, RZ ;  /* 0x0000000124601819 */ /* 0x040fe400000006ff */
[----:B------:R-:W-:Y:S02]  /*1170*/  @P1 SHF.L.U64.HI R36, R36, 0x1, R37 ;  /* 0x0000000124241819 */ /* 0x000fe40000010225 */
[----:B------:R-:W-:Y:S01]  /*1180*/  @P1 IADD3 R100, P0, R96, c[0x0][0x180], RZ ;  /* 0x0000600060641a10 */ /* 0x000fe20007f1e0ff */
[----:B------:R-:W-:-:S03]  /*1190*/  @P3 IMAD R37, R65, c[0x0][0x1d8], RZ ;  /* 0x0000760041253a24 */ /* 0x000fc600078e02ff */
[----:B------:R-:W-:Y:S02]  /*11a0*/  @P1 IADD3.X R101, R36, c[0x0][0x184], RZ, P0, !PT ;  /* 0x0000610024651a10 */ /* 0x000fe400007fe4ff */
[----:B------:R-:W-:Y:S01]  /*11b0*/  @P1 IADD3 R96, P0, R96, c[0x0][0x178], RZ ;  /* 0x00005e0060601a10 */ /* 0x000fe20007f1e0ff */
[----:B------:R-:W-:Y:S01]  /*11c0*/  @P3 IMAD R39, R84, c[0x0][0x1dc], R37 ;  /* 0x0000770054273a24 */ /* 0x000fe200078e0225 */
[----:B------:R-:W-:Y:S02]  /*11d0*/  @P3 MOV R37, R119 ;  /* 0x0000007700253202 */ /* 0x000fe40000000f00 */
[----:B------:R-:W-:Y:S02]  /*11e0*/  @P1 IADD3.X R97, R36, c[0x0][0x17c], RZ, P0, !PT ;  /* 0x00005f0024611a10 */ /* 0x000fe400007fe4ff */
[----:B------:R-:W-:-:S05]  /*11f0*/  @P3 MOV R36, R120 ;  /* 0x0000007800243202 */ /* 0x000fca0000000f00 */
[----:B------:R-:W-:Y:S01]  /*1200*/  @P3 IMAD.WIDE.U32 R36, R84, c[0x0][0x1d8], R36 ;  /* 0x0000760054243a25 */ /* 0x000fe200078e0024 */
[----:B------:R-:W-:-:S04]  /*1210*/  LOP3.LUT P2, RZ, R9, 0x8, RZ, 0xc0, !PT ;  /* 0x0000000809ff7812 */ /* 0x000fc8000784c0ff */
        /* <DEDUP_REMOVED lines=61> */
[----:B------:R-:W-:-:S03]  /*15f0*/  ISETP.NE.AND P3, PT, R45, RZ, PT ;  /* 0x000000ff2d00720c */ /* 0x000fc60003f65270 */
        /* <DEDUP_REMOVED lines=11> */
[----:B------:R-:W-:Y:S02]  /*16b0*/  @P3 MOV R36, R120 ;  /* 0x0000007800243202 */ /* 0x000fe40000000f00 */
[----:B------:R-:W-:-:S03]  /*16c0*/  P2R R106, PR, RZ, 0x40 ;  /* 0x00000040ff6a7803 */ /* 0x000fc60000000000 */
[----:B------:R-:W-:Y:S01]  /*16d0*/  @P3 IMAD.WIDE.U32 R36, R78, c[0x0][0x1d8], R36 ;  /* 0x000076004e243a25 */ /* 0x000fe200078e0024 */
[----:B------:R-:W-:Y:S02]  /*16e0*/  ISETP.NE.AND P2, PT, R44, RZ, PT ;  /* 0x000000ff2c00720c */ /* 0x000fe40003f45270 */
[----:B------:R-:W-:Y:S02]  /*16f0*/  LOP3.LUT P6, RZ, R9, 0x8, RZ, 0xc0, !PT ;  /* 0x0000000809ff7812 */ /* 0x000fe400078cc0ff */
[----:B------:R-:W-:Y:S02]  /*1700*/  @P3 IADD3 R37, R37, R39, RZ ;  /* 0x0000002725253210 */ /* 0x000fe40007ffe0ff */
[----:B------:R-:W-:Y:S02]  /*1710*/  @P3 SHF.L.U32 R44, R36, 0x1, RZ ;  /* 0x00000001242c3819 */ /* 0x000fe400000006ff */
[----:B------:R-:W-:Y:S02]  /*1720*/  P2R R107, PR, RZ, 0x40 ;  /* 0x00000040ff6b7803 */ /* 0x000fe40000000000 */
[----:B------:R-:W-:-:S02]  /*1730*/  LOP3.LUT P6, RZ, R9, 0x10, RZ, 0xc0, !PT ;  /* 0x0000001009ff7812 */ /* 0x000fc400078cc0ff */
[----:B------:R-:W-:Y:S02]  /*1740*/  @P3 SHF.L.U64.HI R36, R36, 0x1, R37 ;  /* 0x0000000124243819 */ /* 0x000fe40000010225 */
[----:B------:R-:W-:Y:S02]  /*1750*/  @P3 IADD3 R46, P0, R44, c[0x0][0x180], RZ ;  /* 0x000060002c2e3a10 */ /* 0x000fe40007f1e0ff */
[----:B------:R-:W-:Y:S02]  /*1760*/  P2R R122, PR, RZ, 0x40 ;  /* 0x00000040ff7a7803 */ /* 0x000fe40000000000 */
[----:B------:R-:W-:Y:S02]  /*1770*/  @P3 IADD3.X R47, R36, c[0x0][0x184], RZ, P0, !PT ;  /* 0x00006100242f3a10 */ /* 0x000fe400007fe4ff */
[----:B------:R-:W-:Y:S02]  /*1780*/  LOP3.LUT P6, RZ, R9, 0x20, RZ, 0xc0, !PT ;  /* 0x0000002009ff7812 */ /* 0x000fe400078cc0ff */
[----:B------:R-:W-:-:S02]  /*1790*/  @P3 IADD3 R44, P0, R44, c[0x0][0x178], RZ ;  /* 0x00005e002c2c3a10 */ /* 0x000fc40007f1e0ff */
[----:B------:R-:W-:Y:S02]  /*17a0*/  P2R R108, PR, RZ, 0x40 ;  /* 0x00000040ff6c7803 */ /* 0x000fe40000000000 */
[----:B------:R-:W-:Y:S01]  /*17b0*/  @P3 IADD3.X R45, R36, c[0x0][0x17c], RZ, P0, !PT ;  /* 0x00005f00242d3a10 */ /* 0x000fe200007fe4ff */
[----:B------:R-:W-:Y:S01]  /*17c0*/  @P2 IMAD R36, R30, c[0x0][0x1d8], RZ ;  /* 0x000076001e242a24 */ /* 0x000fe200078e02ff */
[----:B------:R-:W-:Y:S02]  /*17d0*/  LOP3.LUT P6, RZ, R9, 0x40, RZ, 0xc0, !PT ;  /* 0x0000004009ff7812 */ /* 0x000fe400078cc0ff */
[----:B------:R-:W-:Y:S01]  /*17e0*/  @P2 MOV R37, R119 ;  /* 0x0000007700252202 */ /* 0x000fe20000000f00 */
[----:B------:R-:W-:Y:S01]  /*17f0*/  @P2 IMAD R39, R77, c[0x0][0x1dc], R36 ;  /* 0x000077004d272a24 */ /* 0x000fe200078e0224 */
[----:B------:R-:W-:Y:S02]  /*1800*/  P2R R109, PR, RZ, 0x40 ;  /* 0x00000040ff6d7803 */ /* 0x000fe40000000000 */
[----:B------:R-:W-:-:S02]  /*1810*/  LOP3.LUT P6, RZ, R9, 0x80, RZ, 0xc0, !PT ;  /* 0x0000008009ff7812 */ /* 0x000fc400078cc0ff */
[----:B------:R-:W-:Y:S01]  /*1820*/  @P2 MOV R36, R120 ;  /* 0x0000007800242202 */ /* 0x000fe20000000f00 */
[----:B------:R-:W-:Y:S01]  /*1830*/  CS2R R112, SRZ ;  /* 0x0000000000707805 */ /* 0x000fe2000001ff00 */
[----:B------:R-:W-:-:S03]  /*1840*/  ISETP.NE.AND P1, PT, R42, RZ, PT ;  /* 0x000000ff2a00720c */ /* 0x000fc60003f25270 */
[----:B------:R-:W-:-:S05]  /*1850*/  @P2 IMAD.WIDE.U32 R36, R77, c[0x0][0x1d8], R36 ;  /* 0x000076004d242a25 */ /* 0x000fca00078e0024 */
[----:B------:R-:W-:Y:S01]  /*1860*/  @P2 IADD3 R37, R37, R39, RZ ;  /* 0x0000002725252210 */ /* 0x000fe20007ffe0ff */
[----:B------:R1:W5:Y:S01]  /*1870*/  @P6 LDG.E R113, [R104.64] ;  /* 0x0000000668716981 */ /* 0x000362000c1e1900 */
[C---:B0-----:R-:W-:Y:S02]  /*1880*/  @P2 SHF.L.U32 R40, R36.reuse, 0x1, RZ ;  /* 0x0000000124282819 */ /* 0x041fe400000006ff */
[----:B------:R-:W-:Y:S01]  /*1890*/  @P2 SHF.L.U64.HI R36, R36, 0x1, R37 ;  /* 0x0000000124242819 */ /* 0x000fe20000010225 */
[----:B------:R0:W5:Y:S01]  /*18a0*/  @P6 LDG.E R112, [R92.64] ;  /* 0x000000065c706981 */ /* 0x000162000c1e1900 */
[----:B------:R-:W-:Y:S02]  /*18b0*/  @P2 IADD3 R42, P0, R40, c[0x0][0x180], RZ ;  /* 0x00006000282a2a10 */ /* 0x000fe40007f1e0ff */
[----:B------:R-:W-:Y:S01]  /*18c0*/  ISETP.NE.AND P6, PT, R109, RZ, PT ;  /* 0x000000ff6d00720c */ /* 0x000fe20003fc5270 */
[----:B------:R-:W-:Y:S01]  /*18d0*/  @P1 IMAD R37, R29, c[0x0][0x1d8], RZ ;  /* 0x000076001d251a24 */ /* 0x000fe200078e02ff */
[----:B------:R-:W-:-:S02]  /*18e0*/  @P2 IADD3.X R43, R36, c[0x0][0x184], RZ, P0, !PT ;  /* 0x00006100242b2a10 */ /* 0x000fc400007fe4ff */
[----:B------:R-:W-:Y:S01]  /*18f0*/  @P2 IADD3 R40, P0, R40, c[0x0][0x178], RZ ;  /* 0x00005e0028282a10 */ /* 0x000fe20007f1e0ff */
[----:B------:R-:W-:Y:S01]  /*1900*/  CS2R R110, SRZ ;  /* 0x00000000006e7805 */ /* 0x000fe2000001ff00 */
[----:B------:R-:W-:Y:S01]  /*1910*/  MOV R114, RZ ;  /* 0x000000ff00727202 */ /* 0x000fe20000000f00 */
[----:B------:R-:W-:Y:S01]  /*1920*/  @P1 IMAD R71, R76, c[0x0][0x1dc], R37 ;  /* 0x000077004c471a24 */ /* 0x000fe200078e0225 */
[----:B------:R-:W-:Y:S02]  /*1930*/  @P2 IADD3.X R41, R36, c[0x0][0x17c], RZ, P0, !PT ;  /* 0x00005f0024292a10 */ /* 0x000fe400007fe4ff */
[----:B------:R-:W-:Y:S02]  /*1940*/  @P1 MOV R36, R120 ;  /* 0x0000007800241202 */ /* 0x000fe40000000f00 */
[----:B------:R-:W-:Y:S01]  /*1950*/  @P1 MOV R37, R119 ;  /* 0x0000007700251202 */ /* 0x000fe20000000f00 */
[----:B------:R3:W5:Y:S04]  /*1960*/  @P6 LDG.E R114, [R102.64] ;  /* 0x0000000666726981 */ /* 0x000768000c1e1900 */
[----:B------:R4:W5:Y:S01]  /*1970*/  @P6 LDG.E R111, [R94.64] ;  /* 0x000000065e6f6981 */ /* 0x000962000c1e1900 */
[----:B------:R-:W-:Y:S01]  /*1980*/  ISETP.NE.AND P6, PT, R108, RZ, PT ;  /* 0x000000ff6c00720c */ /* 0x000fe20003fc5270 */
[----:B------:R-:W-:Y:S01]  /*1990*/  @P1 IMAD.WIDE.U32 R36, R76, c[0x0][0x1d8], R36 ;  /* 0x000076004c241a25 */ /* 0x000fe200078e0024 */
[----:B------:R-:W-:-:S04]  /*19a0*/  CS2R R108, SRZ ;  /* 0x00000000006c7805 */ /* 0x000fc8000001ff00 */
[----:B------:R-:W-:Y:S02]  /*19b0*/  @P1 IADD3 R71, R37, R71, RZ ;  /* 0x0000004725471210 */ /* 0x000fe40007ffe0ff */
[C---:B------:R-:W-:Y:S02]  /*19c0*/  @P1 SHF.L.U32 R37, R36.reuse, 0x1, RZ ;  /* 0x0000000124251819 */ /* 0x040fe400000006ff */
[----:B------:R-:W-:Y:S02]  /*19d0*/  @P1 SHF.L.U64.HI R71, R36, 0x1, R71 ;  /* 0x0000000124471819 */ /* 0x000fe40000010247 */
[----:B------:R-:W-:Y:S01]  /*19e0*/  @P1 IADD3 R38, P0, R37, c[0x0][0x180], RZ ;  /* 0x0000600025261a10 */ /* 0x000fe20007f1e0ff */
[----:B------:R0:W5:Y:S04]  /*19f0*/  @P6 LDG.E R109, [R100.64] ;  /* 0x00000006646d6981 */ /* 0x000168000c1e1900 */
[----:B------:R0:W5:Y:S01]  /*1a00*/  @P6 LDG.E R108, [R96.64] ;  /* 0x00000006606c6981 */ /* 0x000162000c1e1900 */
[----:B------:R-:W-:-:S02]  /*1a10*/  ISETP.NE.AND P6, PT, R122, RZ, PT ;  /* 0x000000ff7a00720c */ /* 0x000fc40003fc5270 */
[----:B------:R-:W-:Y:S02]  /*1a20*/  @P1 IADD3.X R39, R71, c[0x0][0x184], RZ, P0, !PT ;  /* 0x0000610047271a10 */ /* 0x000fe400007fe4ff */
[----:B------:R-:W-:-:S04]  /*1a30*/  @P1 IADD3 R36, P0, R37, c[0x0][0x178], RZ ;  /* 0x00005e0025241a10 */ /* 0x000fc80007f1e0ff */
[----:B------:R-:W-:Y:S02]  /*1a40*/  @P1 IADD3.X R37, R71, c[0x0][0x17c], RZ, P0, !PT ;  /* 0x00005f0047251a10 */ /* 0x000fe400007fe4ff */
[----:B------:R-:W-:-:S03]  /*1a50*/  MOV R71, RZ ;  /* 0x000000ff00477202 */ /* 0x000fc60000000f00 */
[----:B------:R1:W5:Y:S04]  /*1a60*/  @P6 LDG.E R110, [R98.64] ;  /* 0x00000006626e6981 */ /* 0x000368000c1e1900 */
[----:B------:R2:W5:Y:S01]  /*1a70*/  @P6 LDG.E R71, [R74.64] ;  /* 0x000000064a476981 */ /* 0x000562000c1e1900 */
[----:B------:R-:W-:Y:S01]  /*1a80*/  ISETP.NE.AND P6, PT, R107, RZ, PT ;  /* 0x000000ff6b00720c */ /* 0x000fe20003fc5270 */
[----:B0-----:R-:W-:Y:S01]  /*1a90*/  CS2R R92, SRZ ;  /* 0x00000000005c7805 */ /* 0x001fe2000001ff00 */
[----:B------:R-:W-:Y:S01]  /*1aa0*/  CS2R R96, SRZ ;  /* 0x0000000000607805 */ /* 0x000fe2000001ff00 */
[----:B------:R-:W-:Y:S01]  /*1ab0*/  CS2R R100, SRZ ;  /* 0x0000000000647805 */ /* 0x000fe2000001ff00 */
[----:B---3--:R-:W-:Y:S01]  /*1ac0*/  CS2R R102, SRZ ;  /* 0x0000000000667805 */ /* 0x008fe2000001ff00 */
[----:B-1----:R-:W-:Y:S01]  /*1ad0*/  CS2R R98, SRZ ;  /* 0x0000000000627805 */ /* 0x002fe2000001ff00 */
[----:B------:R-:W-:-:S03]  /*1ae0*/  CS2R R104, SRZ ;  /* 0x0000000000687805 */ /* 0x000fc6000001ff00 */
[----:B------:R0:W5:Y:S04]  /*1af0*/  @P4 LDG.E R100, [R50.64] ;  /* 0x0000000632644981 */ /* 0x000168000c1e1900 */
[----:B------:R1:W5:Y:S04]  /*1b00*/  @P6 LDG.E R92, [R68.64] ;  /* 0x00000006445c6981 */ /* 0x000368000c1e1900 */
[----:B------:R3:W5:Y:S01]  /*1b10*/  @P6 LDG.E R93, [R66.64] ;  /* 0x00000006425d6981 */ /* 0x000762000c1e1900 */
[----:B------:R-:W-:Y:S02]  /*1b20*/  ISETP.NE.AND P6, PT, R106, RZ, PT ;  /* 0x000000ff6a00720c */ /* 0x000fe40003fc5270 */
[----:B------:R-:W-:Y:S01]  /*1b30*/  CS2R R106, SRZ ;  /* 0x00000000006a7805 */ /* 0x000fe2000001ff00 */
[----:B------:R0:W5:Y:S04]  /*1b40*/  @P5 LDG.E R98, [R54.64] ;  /* 0x0000000636625981 */ /* 0x000168000c1e1900 */
        /* <DEDUP_REMOVED lines=9> */
[----:B------:R0:W5:Y:S01]  /*1be0*/  @P1 LDG.E R107, [R36.64] ;  /* 0x00000006246b1981 */ /* 0x000162000c1e1900 */
[----:B------:R-:W-:Y:S01]  /*1bf0*/  LOP3.LUT P0, RZ, R9, 0x4, RZ, 0xc0, !PT ;  /* 0x0000000409ff7812 */ /* 0x000fe2000780c0ff */
[----:B----4-:R-:W-:-:S12]  /*1c00*/  CS2R R94, SRZ ;  /* 0x00000000005e7805 */ /* 0x010fd8000001ff00 */
[----:B------:R0:W5:Y:S04]  /*1c10*/  @P0 LDG.E R94, [R62.64] ;  /* 0x000000063e5e0981 */ /* 0x000168000c1e1900 */
[----:B------:R0:W5:Y:S01]  /*1c20*/  @P0 LDG.E R95, [R60.64] ;  /* 0x000000063c5f0981 */ /* 0x000162000c1e1900 */
[----:B------:R-:W-:Y:S01]  /*1c30*/  ISETP.GT.U32.AND P0, PT, R89, 0x17f, PT ;  /* 0x0000017f5900780c */ /* 0x000fe20003f04070 */
[----:B------:R-:W-:Y:S01]  /*1c40*/  BSSY B0, `(.L_x_102) ;  /* 0x000000d000007945 */ /* 0x000fe20003800000 */
[----:B-1----:R-:W-:Y:S01]  /*1c50*/  CS2R R68, SRZ ;  /* 0x0000000000447805 */ /* 0x002fe2000001ff00 */
[----:B---3--:R-:W-:-:S10]  /*1c60*/  CS2R R66, SRZ ;  /* 0x0000000000427805 */ /* 0x008fd4000001ff00 */
[----:B------:R-:W-:Y:S05]  /*1c70*/  @P0 BRA `(.L_x_103) ;  /* 0x0000009000000947 */ /* 0x000fea0003800000 */
[----:B0-2---:R-:W-:Y:S01]  /*1c80*/  ISETP.NE.AND P0, PT, RZ, UR9, PT ;  /* 0x00000009ff007c0c */ /* 0x005fe2000bf05270 */
[----:B------:R-:W-:Y:S01]  /*1c90*/  HFMA2.MMA R68, -RZ, RZ, 0, 2.384185791015625e-07 ;  /* 0x00000004ff447435 */ /* 0x000fe200000001ff */
[----:B------:R-:W-:-:S04]  /*1ca0*/  IADD3 R69, R22, R117, RZ ;  /* 0x0000007516457210 */ /* 0x000fc80007ffe0ff */
[----:B------:R-:W-:-:S07]  /*1cb0*/  SHF.R.S32.HI R38, RZ, 0x1f, R69 ;  /* 0x0000001fff267819 */ /* 0x000fce0000011445 */
[----:B------:R-:W-:-:S04]  /*1cc0*/  @P0 LEA R36, P6, R69, c[0x0][0x190], 0x2 ;  /* 0x0000640045240a11 */ /* 0x000fc800078c10ff */
[C---:B------:R-:W-:Y:S01]  /*1cd0*/  @P0 LEA.HI.X R37, R69.reuse, c[0x0][0x194], R38, 0x2, P6 ;  /* 0x0000650045250a11 */ /* 0x040fe200030f1426 */
[----:B------:R-:W-:-:S04]  /*1ce0*/  IMAD.WIDE R68, R69, R68, c[0x0][0x188] ;  /* 0x0000620045447625 */ /* 0x000fc800078e0244 */
[----:B------:R0:W5:Y:S04]  /*1cf0*/  @P0 LDG.E.64 R66, [R36.64] ;  /* 0x0000000624420981 */ /* 0x000168000c1e1b00 */
[----:B------:R-:W5:Y:S02]  /*1d00*/  LDG.E.64 R68, [R68.64] ;  /* 0x0000000644447981 */ /* 0x000f64000c1e1b00 */
.L_x_103:
[----:B0-2---:R-:W-:Y:S05]  /*1d10*/  BSYNC B0 ;  /* 0x0000000000007941 */ /* 0x005fea0003800000 */
.L_x_102:
[----:B------:R-:W-:Y:S02]  /*1d20*/  ISETP.NE.AND P0, PT, RZ, UR9, PT ;  /* 0x00000009ff007c0c */ /* 0x000fe4000bf05270 */
[--C-:B-----5:R-:W-:Y:S02]  /*1d30*/  PRMT R37, RZ, 0x5410, R113.reuse ;  /* 0x00005410ff257816 */ /* 0x120fe40000000071 */
[----:B------:R-:W-:Y:S02]  /*1d40*/  PRMT R39, RZ, 0x7610, R113 ;  /* 0x00007610ff277816 */ /* 0x000fe40000000071 */
[--C-:B------:R-:W-:Y:S01]  /*1d50*/  PRMT R43, RZ, 0x5410, R114.reuse ;  /* 0x00005410ff2b7816 */ /* 0x100fe20000000072 */
[C---:B------:R-:W-:Y:S01]  /*1d60*/  FADD.FTZ R38, -R70.reuse, R37 ;  /* 0x0000002546267221 */ /* 0x040fe20000010100 */
[----:B------:R-:W-:Y:S01]  /*1d70*/  PRMT R45, RZ, 0x7610, R114 ;  /* 0x00007610ff2d7816 */ /* 0x000fe20000000072 */
[C---:B------:R-:W-:Y:S01]  /*1d80*/  FADD.FTZ R40, -R70.reuse, R39 ;  /* 0x0000002746287221 */ /* 0x040fe20000010100 */
[----:B------:R-:W-:Y:S01]  /*1d90*/  LOP3.LUT R9, R9, 0xfffffeff, RZ, 0xc0, !PT ;  /* 0xfffffeff09097812 */ /* 0x000fe200078ec0ff */
[C---:B------:R-:W-:Y:S01]  /*1da0*/  FADD.FTZ R48, -R70.reuse, R43 ;  /* 0x0000002b46307221 */ /* 0x040fe20000010100 */
[--C-:B------:R-:W-:Y:S01]  /*1db0*/  PRMT R41, RZ, 0x5410, R112.reuse ;  /* 0x00005410ff297816 */ /* 0x100fe20000000070 */
[----:B------:R-:W-:Y:S01]  /*1dc0*/  FADD.FTZ R50, -R70, R45 ;  /* 0x0000002d46327221 */ /* 0x000fe20000010100 */
[----:B------:R-:W-:Y:S01]  /*1dd0*/  PRMT R42, RZ, 0x7610, R112 ;  /* 0x00007610ff2a7816 */ /* 0x000fe20000000070 */
[-C--:B------:R-:W-:Y:S01]  /*1de0*/  FMUL.FTZ R51, R38, R115.reuse ;  /* 0x0000007326337220 */ /* 0x080fe20000410000 */
[--C-:B------:R-:W-:Y:S01]  /*1df0*/  PRMT R49, RZ, 0x5410, R111.reuse ;  /* 0x00005410ff317816 */ /* 0x100fe2000000006f */
[----:B------:R-:W-:Y:S01]  /*1e00*/  FMUL.FTZ R54, R40, R115 ;  /* 0x0000007328367220 */ /* 0x000fe20000410000 */
[----:B------:R-:W-:-:S02]  /*1e10*/  PRMT R36, RZ, 0x7610, R111 ;  /* 0x00007610ff247816 */ /* 0x000fc4000000006f */
[----:B------:R-:W-:Y:S01]  /*1e20*/  @P0 LOP3.LUT R9, R9, 0x100, RZ, 0xfc, !PT ;  /* 0x0000010009090812 */ /* 0x000fe200078efcff */
        /* <DEDUP_REMOVED lines=19> */
.L_x_104:
[----:B------:R-:W-:Y:S02]  /*1f60*/  FMUL.FTZ R37, R41, R68 ;  /* 0x0000004429257220 */ /* 0x000fe40000410000 */
[----:B------:R-:W-:Y:S02]  /*1f70*/  FMUL.FTZ R53, R48, R115 ;  /* 0x0000007330357220 */ /* 0x000fe40000410000 */
[C---:B------:R-:W-:Y:S02]  /*1f80*/  FFMA.FTZ R56, R51.reuse, R41, RZ ;  /* 0x0000002933387223 */ /* 0x040fe400000100ff */
[----:B------:R-:W-:Y:S02]  /*1f90*/  FMUL.FTZ R39, R42, R69 ;  /* 0x000000452a277220 */ /* 0x000fe40000410000 */
[----:B------:R-:W-:-:S02]  /*1fa0*/  FFMA.FTZ R38, R51, R37, RZ ;  /* 0x0000002533267223 */ /* 0x000fc400000100ff */
[----:B------:R-:W-:Y:S02]  /*1fb0*/  FADD.FTZ R40, RZ, R37 ;  /* 0x00000025ff287221 */ /* 0x000fe40000010000 */
        /* <DEDUP_REMOVED lines=20> */
.L_x_105:
[----:B------:R-:W-:Y:S02]  /*2100*/  FFMA.FTZ R44, R54, R39, R38 ;  /* 0x00000027362c7223 */ /* 0x000fe40000010026 */
[----:B------:R-:W-:Y:S02]  /*2110*/  FMUL.FTZ R37, R49, R68 ;  /* 0x0000004431257220 */ /* 0x000fe40000410000 */
[----:B------:R-:W-:Y:S02]  /*2120*/  FADD.FTZ R46, R39, R40 ;  /* 0x00000028272e7221 */ /* 0x000fe40000010000 */
[----:B------:R-:W-:Y:S02]  /*2130*/  FFMA.FTZ R39, R53, R37, R44 ;  /* 0x0000002535277223 */ /* 0x000fe4000001002c */
[----:B------:R-:W-:-:S02]  /*2140*/  FMUL.FTZ R40, R36, R69 ;  /* 0x0000004524287220 */ /* 0x000fc40000410000 */
[----:B------:R-:W-:Y:S02]  /*2150*/  FADD.FTZ R38, RZ, R41 ;  /* 0x00000029ff267221 */ /* 0x000fe40000010000 */
[----:B------:R-:W-:Y:S01]  /*2160*/  FADD.FTZ R41, R46, R37 ;  /* 0x000000252e297221 */ /* 0x000fe20000010000 */
[----:B------:R-:W-:Y:S01]  /*2170*/  PRMT R37, RZ, 0x5410, R109 ;  /* 0x00005410ff257816 */ /* 0x000fe2000000006d */
[----:B------:R-:W-:Y:S01]  /*2180*/  FFMA.FTZ R55, R58, R40, R39 ;  /* 0x000000283a377223 */ /* 0x000fe20000010027 */
[----:B------:R-:W-:Y:S01]  /*2190*/  PRMT R39, RZ, 0x7610, R109 ;  /* 0x00007610ff277816 */ /* 0x000fe2000000006d */
[----:B------:R-:W-:Y:S01]  /*21a0*/  FFMA.FTZ R43, R54, R42, RZ ;  /* 0x0000002a362b7223 */ /* 0x000fe200000100ff */
[----:B------:R-:W-:Y:S01]  /*21b0*/  PRMT R46, RZ, 0x7610, R108 ;  /* 0x00007610ff2e7816 */ /* 0x000fe2000000006c */
[----:B------:R-:W-:Y:S02]  /*21c0*/  FADD.FTZ R50, R38, R49 ;  /* 0x0000003126327221 */ /* 0x000fe40000010000 */
[----:B------:R-:W-:-:S02]  /*21d0*/  FADD.FTZ R38, -R70, R37 ;  /* 0x0000002546267221 */ /* 0x000fc40000010100 */
[----:B------:R-:W-:Y:S02]  /*21e0*/  FADD.FTZ R44, -R70, R39 ;  /* 0x00000027462c7221 */ /* 0x000fe40000010100 */
[----:B------:R-:W-:Y:S01]  /*21f0*/  FFMA.FTZ R51, R58, R36, R43 ;  /* 0x000000243a337223 */ /* 0x000fe2000001002b */
[----:B------:R-:W-:Y:S01]  /*2200*/  PRMT R43, RZ, 0x5410, R108 ;  /* 0x00005410ff2b7816 */ /* 0x000fe2000000006c */
[----:B------:R-:W-:Y:S02]  /*2210*/  FFMA.FTZ R56, R53, R49, R56 ;  /* 0x0000003135387223 */ /* 0x000fe40000010038 */
[-C--:B------:R-:W-:Y:S02]  /*2220*/  FMUL.FTZ R57, R38, R115.reuse ;  /* 0x0000007326397220 */ /* 0x080fe40000410000 */
        /* <DEDUP_REMOVED lines=21> */
.L_x_106:
[----:B------:R-:W-:Y:S01]  /*2380*/  FMUL.FTZ R38, R43, R68 ;  /* 0x000000442b267220 */ /* 0x000fe20000410000 */
[----:B------:R-:W-:Y:S01]  /*2390*/  PRMT R39, RZ, 0x5410, R110 ;  /* 0x00005410ff277816 */ /* 0x000fe2000000006e */
[----:B------:R-:W-:Y:S01]  /*23a0*/  FADD.FTZ R41, R40, R41 ;  /* 0x0000002928297221 */ /* 0x000fe20000010000 */
[----:B------:R-:W-:Y:S01]  /*23b0*/  PRMT R42, RZ, 0x7610, R71 ;  /* 0x00007610ff2a7816 */ /* 0x000fe20000000047 */
[----:B------:R-:W-:Y:S02]  /*23c0*/  FADD.FTZ R53, R37, R36 ;  /* 0x0000002425357221 */ /* 0x000fe40000010000 */
[----:B------:R-:W-:Y:S02]  /*23d0*/  FFMA.FTZ R36, R57, R38, R55 ;  /* 0x0000002639247223 */ /* 0x000fe40000010037 */
[----:B------:R-:W-:Y:S01]  /*23e0*/  FADD.FTZ R38, R41, R38 ;  /* 0x0000002629267221 */ /* 0x000fe20000010000 */
[----:B------:R-:W-:Y:S01]  /*23f0*/  PRMT R41, RZ, 0x7610, R110 ;  /* 0x00007610ff297816 */ /* 0x000fe2000000006e */
[----:B------:R-:W-:-:S02]  /*2400*/  FMUL.FTZ R37, R46, R69 ;  /* 0x000000452e257220 */ /* 0x000fc40000410000 */
[----:B------:R-:W-:Y:S02]  /*2410*/  FFMA.FTZ R56, R57, R43, R56 ;  /* 0x0000002b39387223 */ /* 0x000fe40000010038 */
[----:B------:R-:W-:Y:S02]  /*2420*/  FFMA.FTZ R57, R52, R37, R36 ;  /* 0x0000002534397223 */ /* 0x000fe40000010024 */
[C---:B------:R-:W-:Y:S01]  /*2430*/  FADD.FTZ R36, -R70.reuse, R39 ;  /* 0x0000002746247221 */ /* 0x040fe20000010100 */
[----:B------:R-:W-:Y:S01]  /*2440*/  PRMT R39, RZ, 0x5410, R71 ;  /* 0x00005410ff277816 */ /* 0x000fe20000000047 */
[----:B------:R-:W-:Y:S02]  /*2450*/  FADD.FTZ R40, -R70, R41 ;  /* 0x0000002946287221 */ /* 0x000fe40000010100 */
[----:B------:R-:W-:Y:S02]  /*2460*/  FADD.FTZ R50, R50, R43 ;  /* 0x0000002b32327221 */ /* 0x000fe40000010000 */
[----:B------:R-:W-:-:S02]  /*2470*/  FFMA.FTZ R55, R52, R46, R51 ;  /* 0x0000002e34377223 */ /* 0x000fc40000010033 */
        /* <DEDUP_REMOVED lines=20> */
[----:B------:R-:W-:-:S04]  /*25c0*/  FMUL.FTZ R39, R39, R36 ;  /* 0x0000002427277220 */ /* 0x000fc80000410000 */
.L_x_107:
[----:B------:R-:W-:Y:S01]  /*25d0*/  FMUL.FTZ R36, R39, R68 ;  /* 0x0000004427247220 */ /* 0x000fe20000410000 */
[----:B------:R-:W-:Y:S01]  /*25e0*/  PRMT R44, RZ, 0x7610, R93 ;  /* 0x00007610ff2c7816 */ /* 0x000fe2000000005d */
[----:B------:R-:W-:Y:S02]  /*25f0*/  FADD.FTZ R41, R37, R38 ;  /* 0x0000002625297221 */ /* 0x000fe40000010000 */
[C---:B------:R-:W-:Y:S02]  /*2600*/  FFMA.FTZ R37, R59.reuse, R36, R57 ;  /* 0x000000243b257223 */ /* 0x040fe40000010039 */
[----:B------:R-:W-:Y:S02]  /*2610*/  FMUL.FTZ R38, R42, R69 ;  /* 0x000000452a267220 */ /* 0x000fe40000410000 */
[----:B------:R-:W-:-:S02]  /*2620*/  FFMA.FTZ R56, R59, R39, R56 ;  /* 0x000000273b387223 */ /* 0x000fc40000010038 */
[----:B------:R-:W-:Y:S02]  /*2630*/  FADD.FTZ R50, R50, R39 ;  /* 0x0000002732327221 */ /* 0x000fe40000010000 */
[----:B------:R-:W-:Y:S01]  /*2640*/  FADD.FTZ R39, R41, R36 ;  /* 0x0000002429277221 */ /* 0x000fe20000010000 */
[--C-:B------:R-:W-:Y:S01]  /*2650*/  PRMT R41, RZ, 0x7610, R92.reuse ;  /* 0x00007610ff297816 */ /* 0x100fe2000000005c */
[C---:B------:R-:W-:Y:S01]  /*2660*/  FFMA.FTZ R57, R48.reuse, R38, R37 ;  /* 0x0000002630397223 */ /* 0x040fe20000010025 */
[----:B------:R-:W-:Y:S01]  /*2670*/  PRMT R37, RZ, 0x5410, R92 ;  /* 0x00005410ff257816 */ /* 0x000fe2000000005c */
[----:B------:R-:W-:Y:S02]  /*2680*/  FFMA.FTZ R55, R48, R42, R55 ;  /* 0x0000002a30377223 */ /* 0x000fe40000010037 */
[C---:B------:R-:W-:Y:S02]  /*2690*/  FADD.FTZ R40, -R70.reuse, R41 ;  /* 0x0000002946287221 */ /* 0x040fe40000010100 */
[----:B------:R-:W-:Y:S01]  /*26a0*/  FADD.FTZ R36, -R70, R37 ;  /* 0x0000002546247221 */ /* 0x000fe20000010100 */
[----:B------:R-:W-:Y:S01]  /*26b0*/  PRMT R37, RZ, 0x5410, R93 ;  /* 0x00005410ff257816 */ /* 0x000fe2000000005d */
[----:B------:R-:W-:-:S02]  /*26c0*/  FADD.FTZ R53, R53, R46 ;  /* 0x0000002e35357221 */ /* 0x000fc40000010000 */
        /* <DEDUP_REMOVED lines=21> */
.L_x_108:
[----:B------:R-:W-:Y:S02]  /*2820*/  FMUL.FTZ R36, R37, R68 ;  /* 0x0000004425247220 */ /* 0x000fe40000410000 */
[----:B------:R-:W-:Y:S02]  /*2830*/  FADD.FTZ R41, R38, R39 ;  /* 0x0000002726297221 */ /* 0x000fe40000010000 */
[----:B------:R-:W-:Y:S02]  /*2840*/  FFMA.FTZ R56, R59, R37, R56 ;  /* 0x000000253b387223 */ /* 0x000fe40000010038 */
[----:B------:R-:W-:Y:S01]  /*2850*/  FADD.FTZ R54, R50, R37 ;  /* 0x0000002532367221 */ /* 0x000fe20000010000 */
[----:B------:R-:W-:Y:S01]  /*2860*/  PRMT R37, RZ, 0x5410, R94 ;  /* 0x00005410ff257816 */ /* 0x000fe2000000005e */
[----:B------:R-:W-:Y:S01]  /*2870*/  FADD.FTZ R40, R41, R36 ;  /* 0x0000002429287221 */ /* 0x000fe20000010000 */
[----:B------:R-:W-:Y:S01]  /*2880*/  PRMT R41, RZ, 0x7610, R94 ;  /* 0x00007610ff297816 */ /* 0x000fe2000000005e */
[----:B------:R-:W-:Y:S01]  /*2890*/  FFMA.FTZ R38, R59, R36, R57 ;  /* 0x000000243b267223 */ /* 0x000fe20000010039 */
[----:B------:R-:W-:Y:S01]  /*28a0*/  PRMT R36, RZ, 0x7610, R95 ;  /* 0x00007610ff247816 */ /* 0x000fe2000000005f */
[----:B------:R-:W-:-:S02]  /*28b0*/  FMUL.FTZ R39, R44, R69 ;  /* 0x000000452c277220 */ /* 0x000fc40000410000 */
[----:B------:R-:W-:Y:S02]  /*28c0*/  FADD.FTZ R53, R53, R42 ;  /* 0x0000002a35357221 */ /* 0x000fe40000010000 */
[----:B------:R-:W-:Y:S02]  /*28d0*/  FFMA.FTZ R50, R48, R39, R38 ;  /* 0x0000002730327223 */ /* 0x000fe40000010026 */
[C---:B------:R-:W-:Y:S02]  /*28e0*/  FADD.FTZ R38, -R70.reuse, R37 ;  /* 0x0000002546267221 */ /* 0x040fe40000010100 */
[----:B------:R-:W-:Y:S01]  /*28f0*/  FADD.FTZ R42, -R70, R41 ;  /* 0x00000029462a7221 */ /* 0x000fe20000010100 */
[----:B------:R-:W-:Y:S01]  /*2900*/  PRMT R41, RZ, 0x5410, R95 ;  /* 0x00005410ff297816 */ /* 0x000fe2000000005f */
[----:B------:R-:W-:Y:S02]  /*2910*/  FFMA.FTZ R55, R48, R44, R55 ;  /* 0x0000002c30377223 */ /* 0x000fe40000010037 */
        /* <DEDUP_REMOVED lines=21> */
.L_x_109:
[----:B------:R-:W-:Y:S01]  /*2a70*/  FMUL.FTZ R37, R41, R68 ;  /* 0x0000004429257220 */ /* 0x000fe20000410000 */
[----:B------:R-:W-:Y:S01]  /*2a80*/  PRMT R45, RZ, 0x7610, R96 ;  /* 0x00007610ff2d7816 */ /* 0x000fe20000000060 */
[----:B------:R-:W-:Y:S01]  /*2a90*/  FADD.FTZ R40, R39, R40 ;  /* 0x0000002827287221 */ /* 0x000fe20000010000 */
[----:B------:R-:W-:Y:S01]  /*2aa0*/  PRMT R38, RZ, 0x7610, R97 ;  /* 0x00007610ff267816 */ /* 0x000fe20000000061 */
[----:B------:R-:W-:Y:S02]  /*2ab0*/  FFMA.FTZ R39, R51, R37, R50 ;  /* 0x0000002533277223 */ /* 0x000fe40000010032 */
[----:B------:R-:W-:Y:S01]  /*2ac0*/  FADD.FTZ R43, R40, R37 ;  /* 0x00000025282b7221 */ /* 0x000fe20000010000 */
[----:B------:R-:W-:Y:S01]  /*2ad0*/  PRMT R37, RZ, 0x5410, R96 ;  /* 0x00005410ff257816 */ /* 0x000fe20000000060 */
[----:B------:R-:W-:-:S02]  /*2ae0*/  FADD.FTZ R57, R53, R44 ;  /* 0x0000002c35397221 */ /* 0x000fc40000010000 */
[C---:B------:R-:W-:Y:S02]  /*2af0*/  FADD.FTZ R44, -R70.reuse, R45 ;  /* 0x0000002d462c7221 */ /* 0x040fe40000010100 */
[----:B------:R-:W-:Y:S01]  /*2b00*/  FADD.FTZ R40, -R70, R37 ;  /* 0x0000002546287221 */ /* 0x000fe20000010100 */
[----:B------:R-:W-:Y:S01]  /*2b10*/  PRMT R37, RZ, 0x5410, R97 ;  /* 0x00005410ff257816 */ /* 0x000fe20000000061 */
[----:B------:R-:W-:Y:S02]  /*2b20*/  FFMA.FTZ R60, R51, R41, R56 ;  /* 0x00000029333c7223 */ /* 0x000fe40000010038 */
[----:B------:R-:W-:Y:S02]  /*2b30*/  FMUL.FTZ R59, R40, R115 ;  /* 0x00000073283b7220 */ /* 0x000fe40000410000 */
[----:B------:R-:W-:Y:S02]  /*2b40*/  FMUL.FTZ R42, R36, R69 ;  /* 0x00000045242a7220 */ /* 0x000fe40000410000 */
        /* <DEDUP_REMOVED lines=20> */
.L_x_110:
[----:B------:R-:W-:Y:S02]  /*2c90*/  FFMA.FTZ R44, R58, R42, R39 ;  /* 0x0000002a3a2c7223 */ /* 0x000fe40000010027 */
[----:B------:R-:W-:Y:S02]  /*2ca0*/  FMUL.FTZ R39, R37, R68 ;  /* 0x0000004425277220 */ /* 0x000fe40000410000 */
[----:B------:R-:W-:Y:S01]  /*2cb0*/  FADD.FTZ R46, R42, R43 ;  /* 0x0000002b2a2e7221 */ /* 0x000fe20000010000 */
[----:B------:R-:W-:Y:S01]  /*2cc0*/  PRMT R42, RZ, 0x7610, R99 ;  /* 0x00007610ff2a7816 */ /* 0x000fe20000000063 */
[----:B------:R-:W-:Y:S02]  /*2cd0*/  FFMA.FTZ R43, R59, R39, R44 ;  /* 0x000000273b2b7223 */ /* 0x000fe4000001002c */
[----:B------:R-:W-:Y:S01]  /*2ce0*/  FADD.FTZ R46, R46, R39 ;  /* 0x000000272e2e7221 */ /* 0x000fe20000010000 */
[--C-:B------:R-:W-:Y:S01]  /*2cf0*/  PRMT R39, RZ, 0x5410, R98.reuse ;  /* 0x00005410ff277816 */ /* 0x100fe20000000062 */
[----:B------:R-:W-:Y:S01]  /*2d00*/  FADD.FTZ R54, R54, R41 ;  /* 0x0000002936367221 */ /* 0x000fe20000010000 */
[----:B------:R-:W-:Y:S01]  /*2d10*/  PRMT R41, RZ, 0x7610, R98 ;  /* 0x00007610ff297816 */ /* 0x000fe20000000062 */
[----:B------:R-:W-:-:S02]  /*2d20*/  FFMA.FTZ R63, R58, R36, R55 ;  /* 0x000000243a3f7223 */ /* 0x000fc40000010037 */
[C---:B------:R-:W-:Y:S01]  /*2d30*/  FADD.FTZ R44, -R70.reuse, R39 ;  /* 0x00000027462c7221 */ /* 0x040fe20000010100 */
[----:B------:R-:W-:Y:S01]  /*2d40*/  PRMT R39, RZ, 0x5410, R99 ;  /* 0x00005410ff277816 */ /* 0x000fe20000000063 */
[----:B------:R-:W-:Y:S02]  /*2d50*/  FADD.FTZ R48, -R70, R41 ;  /* 0x0000002946307221 */ /* 0x000fe40000010100 */
        /* <DEDUP_REMOVED lines=22> */
.L_x_111:
[----:B------:R-:W-:Y:S01]  /*2ec0*/  FFMA.FTZ R43, R40, R45, R43 ;  /* 0x0000002d282b7223 */ /* 0x000fe2000001002b */
[----:B------:R-:W-:Y:S01]  /*2ed0*/  PRMT R47, RZ, 0x7610, R100 ;  /* 0x00007610ff2f7816 */ /* 0x000fe20000000064 */
[----:B------:R-:W-:Y:S02]  /*2ee0*/  FMUL.FTZ R48, R39, R68 ;  /* 0x0000004427307220 */ /* 0x000fe40000410000 */
[----:B------:R-:W-:Y:S01]  /*2ef0*/  FADD.FTZ R51, R45, R46 ;  /* 0x0000002e2d337221 */ /* 0x000fe20000010000 */
[----:B------:R-:W-:Y:S01]  /*2f00*/  PRMT R45, RZ, 0x5410, R101 ;  /* 0x00005410ff2d7816 */ /* 0x000fe20000000065 */
[----:B------:R-:W-:Y:S01]  /*2f10*/  FFMA.FTZ R49, R41, R48, R43 ;  /* 0x0000003029317223 */ /* 0x000fe2000001002b */
[----:B------:R-:W-:Y:S01]  /*2f20*/  PRMT R43, RZ, 0x5410, R100 ;  /* 0x00005410ff2b7816 */ /* 0x000fe20000000064 */
[----:B------:R-:W-:-:S02]  /*2f30*/  FADD.FTZ R55, R57, R36 ;  /* 0x0000002439377221 */ /* 0x000fc40000010000 */
[----:B------:R-:W-:Y:S02]  /*2f40*/  FADD.FTZ R51, R51, R48 ;  /* 0x0000003033337221 */ /* 0x000fe40000010000 */
[C---:B------:R-:W-:Y:S01]  /*2f50*/  FADD.FTZ R36, -R70.reuse, R43 ;  /* 0x0000002b46247221 */ /* 0x040fe20000010100 */
[----:B------:R-:W-:Y:S01]  /*2f60*/  PRMT R43, RZ, 0x7610, R101 ;  /* 0x00007610ff2b7816 */ /* 0x000fe20000000065 */
[----:B------:R-:W-:Y:S02]  /*2f70*/  FADD.FTZ R48, -R70, R47 ;  /* 0x0000002f46307221 */ /* 0x000fe40000010100 */
[----:B------:R-:W-:Y:S02]  /*2f80*/  FMUL.FTZ R47, R36, R115 ;  /* 0x00000073242f7220 */ /* 0x000fe40000410000 */
        /* <DEDUP_REMOVED lines=22> */
.L_x_112:
[----:B------:R-:W-:Y:S02]  /*30f0*/  FFMA.FTZ R49, R44, R46, R49 ;  /* 0x0000002e2c317223 */ /* 0x000fe40000010031 */
[----:B------:R-:W-:Y:S02]  /*3100*/  FMUL.FTZ R48, R45, R68 ;  /* 0x000000442d307220 */ /* 0x000fe40000410000 */
[----:B------:R-:W-:Y:S01]  /*3110*/  FADD.FTZ R54, R54, R37 ;  /* 0x0000002536367221 */ /* 0x000fe20000010000 */
[--C-:B------:R-:W-:Y:S01]  /*3120*/  PRMT R37, RZ, 0x5410, R102.reuse ;  /* 0x00005410ff257816 */ /* 0x100fe20000000066 */
[----:B------:R-:W-:Y:S01]  /*3130*/  FFMA.FTZ R53, R47, R48, R49 ;  /* 0x000000302f357223 */ /* 0x000fe20000010031 */
[----:B------:R-:W-:Y:S01]  /*3140*/  PRMT R49, RZ, 0x7610, R102 ;  /* 0x00007610ff317816 */ /* 0x000fe20000000066 */
[----:B------:R-:W-:-:S02]  /*3150*/  FADD.FTZ R57, R46, R51 ;  /* 0x000000332e397221 */ /* 0x000fc40000010000 */
[C---:B------:R-:W-:Y:S01]  /*3160*/  FADD.FTZ R46, -R70.reuse, R37 ;  /* 0x00000025462e7221 */ /* 0x040fe20000010100 */
[----:B------:R-:W-:Y:S01]  /*3170*/  PRMT R37, RZ, 0x5410, R103 ;  /* 0x00005410ff257816 */ /* 0x000fe20000000067 */
[----:B------:R-:W-:Y:S02]  /*3180*/  FADD.FTZ R50, -R70, R49 ;  /* 0x0000003146327221 */ /* 0x000fe40000010100 */
[----:B------:R-:W-:Y:S01]  /*3190*/  FFMA.FTZ R51, R40, R38, R63 ;  /* 0x0000002628337223 */ /* 0x000fe2000001003f */
[----:B------:R-:W-:Y:S01]  /*31a0*/  PRMT R40, RZ, 0x7610, R103 ;  /* 0x00007610ff287816 */ /* 0x000fe20000000067 */
[----:B------:R-:W-:Y:S02]  /*31b0*/  FADD.FTZ R57, R57, R48 ;  /* 0x0000003039397221 */ /* 0x000fe40000010000 */
[----:B------:R-:W-:Y:S02]  /*31c0*/  FMUL.FTZ R49, R46, R115 ;  /* 0x000000732e317220 */ /* 0x000fe40000410000 */
        /* <DEDUP_REMOVED lines=21> */
.L_x_113:
[----:B------:R-:W-:Y:S01]  /*3320*/  FFMA.FTZ R52, R41, R39, R52 ;  /* 0x0000002729347223 */ /* 0x000fe20000010034 */
[----:B------:R-:W-:Y:S01]  /*3330*/  PRMT R41, RZ, 0x5410, R104 ;  /* 0x00005410ff297816 */ /* 0x000fe20000000068 */
[----:B------:R-:W-:Y:S01]  /*3340*/  FADD.FTZ R55, R55, R38 ;  /* 0x0000002637377221 */ /* 0x000fe20000010000 */
[----:B------:R-:W-:Y:S01]  /*3350*/  PRMT R59, RZ, 0x7610, R104 ;  /* 0x00007610ff3b7816 */ /* 0x000fe20000000068 */
[----:B------:R-:W-:Y:S02]  /*3360*/  FFMA.FTZ R53, R36, R48, R53 ;  /* 0x0000003024357223 */ /* 0x000fe40000010035 */
[----:B------:R-:W-:Y:S02]  /*3370*/  FMUL.FTZ R50, R37, R68 ;  /* 0x0000004425327220 */ /* 0x000fe40000410000 */
[----:B------:R-:W-:Y:S01]  /*3380*/  FADD.FTZ R57, R48, R57 ;  /* 0x0000003930397221 */ /* 0x000fe20000010000 */
[----:B------:R-:W-:Y:S01]  /*3390*/  PRMT R48, RZ, 0x5410, R105 ;  /* 0x00005410ff307816 */ /* 0x000fe20000000069 */
[----:B------:R-:W-:-:S02]  /*33a0*/  FADD.FTZ R38, -R70, R41 ;  /* 0x0000002946267221 */ /* 0x000fc40000010100 */
[----:B------:R-:W-:Y:S02]  /*33b0*/  FADD.FTZ R58, -R70, R59 ;  /* 0x0000003b463a7221 */ /* 0x000fe40000010100 */
[----:B------:R-:W-:Y:S02]  /*33c0*/  FFMA.FTZ R53, R49, R50, R53 ;  /* 0x0000003231357223 */ /* 0x000fe40000010035 */
[----:B------:R-:W-:Y:S01]  /*33d0*/  FADD.FTZ R57, R57, R50 ;  /* 0x0000003239397221 */ /* 0x000fe20000010000 */
[----:B------:R-:W-:Y:S01]  /*33e0*/  PRMT R50, RZ, 0x7610, R105 ;  /* 0x00007610ff327816 */ /* 0x000fe20000000069 */
        /* <DEDUP_REMOVED lines=22> */
.L_x_114:
[----:B------:R-:W-:Y:S02]  /*3550*/  FFMA.FTZ R53, R46, R56, R53 ;  /* 0x000000382e357223 */ /* 0x000fe40000010035 */
[----:B------:R-:W-:Y:S02]  /*3560*/  FMUL.FTZ R58, R48, R68 ;  /* 0x00000044303a7220 */ /* 0x000fe40000410000 */
[----:B------:R-:W-:Y:S02]  /*3570*/  FADD.FTZ R59, R56, R57 ;  /* 0x00000039383b7221 */ /* 0x000fe40000010000 */
[----:B------:R-:W-:Y:S01]  /*3580*/  FADD.FTZ R122, R54, R39 ;  /* 0x00000027367a7221 */ /* 0x000fe20000010000 */
[--C-:B------:R-:W-:Y:S01]  /*3590*/  PRMT R39, RZ, 0x5410, R106.reuse ;  /* 0x00005410ff277816 */ /* 0x100fe2000000006a */
[----:B------:R-:W-:Y:S01]  /*35a0*/  FFMA.FTZ R57, R41, R58, R53 ;  /* 0x0000003a29397223 */ /* 0x000fe20000010035 */
[----:B------:R-:W-:Y:S01]  /*35b0*/  PRMT R53, RZ, 0x7610, R106 ;  /* 0x00007610ff357816 */ /* 0x000fe2000000006a */
[----:B------:R-:W-:Y:S01]  /*35c0*/  FFMA.FTZ R54, R44, R42, R51 ;  /* 0x0000002a2c367223 */ /* 0x000fe20000010033 */
[----:B------:R-:W-:Y:S01]  /*35d0*/  PRMT R51, RZ, 0x5410, R107 ;  /* 0x00005410ff337816 */ /* 0x000fe2000000006b */
[----:B------:R-:W-:-:S02]  /*35e0*/  FADD.FTZ R59, R59, R58 ;  /* 0x0000003a3b3b7221 */ /* 0x000fc40000010000 */
[C---:B------:R-:W-:Y:S02]  /*35f0*/  FADD.FTZ R44, -R70.reuse, R39 ;  /* 0x00000027462c7221 */ /* 0x040fe40000010100 */
[----:B------:R-:W-:Y:S01]  /*3600*/  FADD.FTZ R58, -R70, R53 ;  /* 0x00000035463a7221 */ /* 0x000fe20000010100 */
        /* <DEDUP_REMOVED lines=23> */
.L_x_115:
[----:B------:R-:W-:Y:S02]  /*3780*/  FFMA.FTZ R57, R38, R56, R57 ;  /* 0x0000003826397223 */ /* 0x000fe40000010039 */
[----:B------:R-:W-:Y:S02]  /*3790*/  FMUL.FTZ R58, R51, R68 ;  /* 0x00000044333a7220 */ /* 0x000fe40000410000 */
[----:B------:R-:W-:Y:S02]  /*37a0*/  FADD.FTZ R59, R56, R59 ;  /* 0x0000003b383b7221 */ /* 0x000fe40000010000 */
[----:B------:R-:W-:Y:S02]  /*37b0*/  FADD.FTZ R74, R55, R42 ;  /* 0x0000002a374a7221 */ /* 0x000fe40000010000 */
[----:B------:R-:W-:-:S02]  /*37c0*/  FFMA.FTZ R55, R39, R58, R57 ;  /* 0x0000003a27377223 */ /* 0x000fc40000010039 */
[----:B------:R-:W-:Y:S02]  /*37d0*/  FADD.FTZ R57, R59, R58 ;  /* 0x0000003a3b397221 */ /* 0x000fe40000010000 */
[----:B------:R-:W-:Y:S01]  /*37e0*/  FFMA.FTZ R124, R47, R45, R52 ;  /* 0x0000002d2f7c7223 */ /* 0x000fe20000010034 */
[--C-:B------:R-:W-:Y:S01]  /*37f0*/  PRMT R47, RZ, 0x7610, R8.reuse ;  /* 0x00007610ff2f7816 */ /* 0x100fe20000000008 */
[----:B------:R-:W-:Y:S01]  /*3800*/  FADD.FTZ R58, R122, R45 ;  /* 0x0000002d7a3a7221 */ /* 0x000fe20000010000 */
[----:B------:R-:W-:Y:S01]  /*3810*/  PRMT R45, RZ, 0x5410, R8 ;  /* 0x00005410ff2d7816 */ /* 0x000fe20000000008 */
[----:B------:R-:W-:Y:S01]  /*3820*/  FMUL.FTZ R42, R53, R69 ;  /* 0x00000045352a7220 */ /* 0x000fe20000410000 */
[----:B------:R-:W-:Y:S01]  /*3830*/  PRMT R52, RZ, 0x7610, R7 ;  /* 0x00007610ff347816 */ /* 0x000fe20000000007 */
[----:B------:R-:W-:Y:S01]  /*3840*/  FADD.FTZ R56, -R70, R47 ;  /* 0x0000002f46387221 */ /* 0x000fe20000010100 */
[----:B------:R-:W-:Y:S01]  /*3850*/  PRMT R47, RZ, 0x5410, R7 ;  /* 0x00005410ff2f7816 */ /* 0x000fe20000000007 */
[----:B------:R-:W-:-:S02]  /*3860*/  FFMA.FTZ R117, R44, R42, R55 ;  /* 0x0000002a2c757223 */ /* 0x000fc40000010037 */
[----:B------:R-:W-:Y:S02]  /*3870*/  FADD.FTZ R123, R42, R57 ;  /* 0x000000392a7b7221 */ /* 0x000fe40000010000 */
        /* <DEDUP_REMOVED lines=17> */
[----:B-1----:R-:W-:Y:S02]  /*3990*/  FMUL.FTZ R52, R52, R63 ;  /* 0x0000003f34347220 */ /* 0x002fe40000410000 */
[----:B------:R-:W-:Y:S02]  /*39a0*/  FADD.FTZ R63, -R63, 1 ;  /* 0x3f8000003f3f7421 */ /* 0x000fe40000010100 */
[----:B------:R-:W-:Y:S02]  /*39b0*/  FMUL.FTZ R47, R47, R60 ;  /* 0x0000003c2f2f7220 */ /* 0x000fe40000410000 */
[----:B------:R-:W-:-:S04]  /*39c0*/  FFMA.FTZ R63, R56, R63, 1 ;  /* 0x3f800000383f7423 */ /* 0x000fc8000001003f */
[----:B------:R-:W-:Y:S02]  /*39d0*/  FMUL.FTZ R52, R52, R63 ;  /* 0x0000003f34347220 */ /* 0x000fe40000410000 */
.L_x_116:
[----:B------:R-:W-:Y:S02]  /*39e0*/  FMUL.FTZ R56, R47, R68 ;  /* 0x000000442f387220 */ /* 0x000fe40000410000 */
[----:B------:R-:W-:Y:S01]  /*39f0*/  FFMA.FTZ R75, R36, R43, R54 ;  /* 0x0000002b244b7223 */ /* 0x000fe20000010036 */
[----:B------:R-:W-:Y:S01]  /*3a00*/  PRMT R54, RZ, 0x5410, R5 ;  /* 0x00005410ff367816 */ /* 0x000fe20000000005 */
[----:B------:R-:W-:Y:S02]  /*3a10*/  FMUL.FTZ R36, R52, R69 ;  /* 0x0000004534247220 */ /* 0x000fe40000410000 */
[----:B------:R-:W-:Y:S02]  /*3a20*/  FFMA.FTZ R55, R45, R56, R117 ;  /* 0x000000382d377223 */ /* 0x000fe40000010075 */
[----:B------:R-:W-:Y:S01]  /*3a30*/  FADD.FTZ R57, R123, R56 ;  /* 0x000000387b397221 */ /* 0x000fe20000010000 */
[----:B------:R-:W-:Y:S01]  /*3a40*/  PRMT R56, RZ, 0x7610, R5 ;  /* 0x00007610ff387816 */ /* 0x000fe20000000005 */
[----:B------:R-:W-:Y:S01]  /*3a50*/  FFMA.FTZ R117, R42, R36, R55 ;  /* 0x000000242a757223 */ /* 0x000fe20000010037 */
[--C-:B------:R-:W-:Y:S01]  /*3a60*/  PRMT R55, RZ, 0x5410, R6.reuse ;  /* 0x00005410ff377816 */ /* 0x100fe20000000006 */
[----:B------:R-:W-:Y:S01]  /*3a70*/  FADD.FTZ R123, R36, R57 ;  /* 0x00000039247b7221 */ /* 0x000fe20000010000 */
[----:B------:R-:W-:Y:S01]  /*3a80*/  PRMT R57, RZ, 0x7610, R6 ;  /* 0x00007610ff397816 */ /* 0x000fe20000000006 */
[----:B------:R-:W-:-:S02]  /*3a90*/  FADD.FTZ R43, R74, R43 ;  /* 0x0000002b4a2b7221 */ /* 0x000fc40000010000 */
[C---:B------:R-:W-:Y:S02]  /*3aa0*/  FADD.FTZ R36, -R70.reuse, R55 ;  /* 0x0000003746247221 */ /* 0x040fe40000010100 */
[----:B------:R-:W-:Y:S02]  /*3ab0*/  FADD.FTZ R60, -R70, R57 ;  /* 0x00000039463c7221 */ /* 0x000fe40000010100 */
[----:B------:R-:W-:Y:S02]  /*3ac0*/  FMUL.FTZ R55, R36, R115 ;  /* 0x0000007324377220 */ /* 0x000fe40000410000 */
[----:B------:R-:W-:Y:S02]  /*3ad0*/  FFMA.FTZ R49, R49, R37, R124 ;  /* 0x0000002531317223 */ /* 0x000fe4000001007c */
        /* <DEDUP_REMOVED lines=20> */
.L_x_117:
[--C-:B------:R-:W-:Y:S01]  /*3c20*/  PRMT R63, RZ, 0x5410, R4.reuse ;  /* 0x00005410ff3f7816 */ /* 0x100fe20000000004 */
[----:B------:R-:W-:Y:S02]  /*3c30*/  FADD.FTZ R37, R58, R37 ;  /* 0x000000253a257221 */ /* 0x000fe40000010000 */
[----:B------:R-:W-:Y:S02]  /*3c40*/  FMUL.FTZ R60, R54, R68 ;  /* 0x00000044363c7220 */ /* 0x000fe40000410000 */
[----:B------:R-:W-:Y:S01]  /*3c50*/  FADD.FTZ R58, -R70, R63 ;  /* 0x0000003f463a7221 */ /* 0x000fe20000010100 */
[----:B------:R-:W-:Y:S01]  /*3c60*/  PRMT R63, RZ, 0x7610, R4 ;  /* 0x00007610ff3f7816 */ /* 0x000fe20000000004 */
[----:B------:R-:W-:Y:S02]  /*3c70*/  FFMA.FTZ R57, R46, R40, R75 ;  /* 0x000000282e397223 */ /* 0x000fe4000001004b */
[----:B------:R-:W-:-:S02]  /*3c80*/  FFMA.FTZ R59, R55, R60, R117 ;  /* 0x0000003c373b7223 */ /* 0x000fc40000010075 */
[----:B------:R-:W-:Y:S02]  /*3c90*/  FADD.FTZ R61, R123, R60 ;  /* 0x0000003c7b3d7221 */ /* 0x000fe40000010000 */
[----:B------:R-:W-:Y:S02]  /*3ca0*/  FMUL.FTZ R46, R56, R69 ;  /* 0x00000045382e7220 */ /* 0x000fe40000410000 */
[----:B------:R-:W-:Y:S02]  /*3cb0*/  FADD.FTZ R60, -R70, R63 ;  /* 0x0000003f463c7221 */ /* 0x000fe40000010100 */
[----:B------:R-:W-:Y:S02]  /*3cc0*/  FFMA.FTZ R125, R36, R46, R59 ;  /* 0x0000002e247d7223 */ /* 0x000fe4000001003b */
[----:B------:R-:W-:Y:S02]  /*3cd0*/  FADD.FTZ R127, R46, R61 ;  /* 0x0000003d2e7f7221 */ /* 0x000fe40000010000 */
[-C--:B------:R-:W-:Y:S01]  /*3ce0*/  FMUL.FTZ R59, R58, R115.reuse ;  /* 0x000000733a3b7220 */ /* 0x080fe20000410000 */
[--C-:B------:R-:W-:Y:S01]  /*3cf0*/  PRMT R58, RZ, 0x5410, R3.reuse ;  /* 0x00005410ff3a7816 */ /* 0x100fe20000000003 */
[----:B------:R-:W-:Y:S01]  /*3d00*/  FMUL.FTZ R46, R60, R115 ;  /* 0x000000733c2e7220 */ /* 0x000fe20000410000 */
        /* <DEDUP_REMOVED lines=19> */
[----:B------:R-:W-:-:S04]  /*3e40*/  FMUL.FTZ R58, R58, R61 ;  /* 0x0000003d3a3a7220 */ /* 0x000fc80000410000 */
.L_x_118:
[----:B------:R-:W-:-:S04]  /*3e50*/  FMUL.FTZ R62, R58, R68 ;  /* 0x000000443a3e7220 */ /* 0x000fc80000410000 */
[----:B------:R-:W-:Y:S02]  /*3e60*/  FFMA.FTZ R61, R59, R62, R125 ;  /* 0x0000003e3b3d7223 */ /* 0x000fe4000001007d */
[----:B------:R-:W-:Y:S02]  /*3e70*/  FADD.FTZ R63, R127, R62 ;  /* 0x0000003e7f3f7221 */ /* 0x000fe40000010000 */
[----:B------:R-:W-:-:S04]  /*3e80*/  FMUL.FTZ R62, R60, R69 ;  /* 0x000000453c3e7220 */ /* 0x000fc80000410000 */
[----:B------:R-:W-:Y:S01]  /*3e90*/  FFMA.FTZ R125, R46, R62, R61 ;  /* 0x0000003e2e7d7223 */ /* 0x000fe2000001003d */
[----:B------:R-:W-:Y:S01]  /*3ea0*/  PRMT R61, RZ, 0x5410, R2 ;  /* 0x00005410ff3d7816 */ /* 0x000fe20000000002 */
[----:B------:R-:W-:Y:S01]  /*3eb0*/  FADD.FTZ R127, R62, R63 ;  /* 0x0000003f3e7f7221 */ /* 0x000fe20000010000 */
[----:B------:R-:W-:-:S03]  /*3ec0*/  PRMT R63, RZ, 0x7610, R0 ;  /* 0x00007610ff3f7816 */ /* 0x000fc60000000000 */
[----:B------:R-:W-:Y:S01]  /*3ed0*/  FADD.FTZ R62, -R70, R61 ;  /* 0x0000003d463e7221 */ /* 0x000fe20000010100 */
[----:B------:R-:W-:-:S05]  /*3ee0*/  PRMT R61, RZ, 0x7610, R2 ;  /* 0x00007610ff3d7816 */ /* 0x000fca0000000002 */
[----:B------:R-:W-:Y:S02]  /*3ef0*/  FADD.FTZ R74, -R70, R61 ;  /* 0x0000003d464a7221 */ /* 0x000fe40000010100 */
[-C--:B------:R-:W-:Y:S02]  /*3f00*/  FMUL.FTZ R61, R62, R115.reuse ;  /* 0x000000733e3d7220 */ /* 0x080fe40000410000 */
[----:B------:R-:W-:Y:S01]  /*3f10*/  FMUL.FTZ R62, R74, R115 ;  /* 0x000000734a3e7220 */ /* 0x000fe20000410000 */
[----:B------:R-:W-:Y:S01]  /*3f20*/  PRMT R74, RZ, 0x5410, R0 ;  /* 0x00005410ff4a7816 */ /* 0x000fe20000000000 */
        /* <DEDUP_REMOVED lines=19> */
.L_x_119:
[----:B------:R-:W-:Y:S01]  /*4060*/  FMUL.FTZ R122, R74, R68 ;  /* 0x000000444a7a7220 */ /* 0x000fe20000410000 */
[----:B------:R-:W-:Y:S01]  /*4070*/  ISETP.GT.AND P0, PT, R27, 0x1e, PT ;  /* 0x0000001e1b00780c */ /* 0x000fe20003f04270 */
[----:B------:R-:W-:Y:S01]  /*4080*/  FMUL.FTZ R117, R63, R69 ;  /* 0x000000453f757220 */ /* 0x000fe20000410000 */
[----:B------:R-:W-:Y:S01]  /*4090*/  BSSY B0, `(.L_x_120) ;  /* 0x000005a000007945 */ /* 0x000fe20003800000 */
[----:B------:R-:W-:Y:S02]  /*40a0*/  FFMA.FTZ R75, R61, R122, R125 ;  /* 0x0000007a3d4b7223 */ /* 0x000fe4000001007d */
[----:B------:R-:W-:Y:S02]  /*40b0*/  FADD.FTZ R122, R127, R122 ;  /* 0x0000007a7f7a7221 */ /* 0x000fe40000010000 */
[----:B------:R-:W-:Y:S02]  /*40c0*/  FFMA.FTZ R123, R62, R117, R75 ;  /* 0x000000753e7b7223 */ /* 0x000fe4000001004b */
[----:B------:R-:W-:Y:S01]  /*40d0*/  FADD.FTZ R75, R117, R122 ;  /* 0x0000007a754b7221 */ /* 0x000fe20000010000 */
[----:B------:R-:W-:Y:S01]  /*40e0*/  SHF.L.U32 R117, R89, 0x4, RZ ;  /* 0x0000000459757819 */ /* 0x000fe200000006ff */
[----:B------:R-:W-:Y:S01]  /*40f0*/  FADD.FTZ R43, R43, R40 ;  /* 0x000000282b2b7221 */ /* 0x000fe20000010000 */
[----:B------:R-:W0:Y:S01]  /*4100*/  SHFL.DOWN PT, R122, R123, 0x1, 0x1f ;  /* 0x08201f007b7a7f89 */ /* 0x000e2200000e0000 */
[----:B------:R-:W-:-:S02]  /*4110*/  FFMA.FTZ R40, R41, R48, R49 ;  /* 0x0000003029287223 */ /* 0x000fc40000010031 */
[----:B------:R-:W-:Y:S01]  /*4120*/  FFMA.FTZ R57, R38, R50, R57 ;  /* 0x0000003226397223 */ /* 0x000fe20000010039 */
[----:B------:R-:W1:Y:S01]  /*4130*/  SHFL.DOWN PT, R124, R75, 0x1, 0x1f ;  /* 0x08201f004b7c7f89 */ /* 0x000e6200000e0000 */
[----:B------:R-:W-:Y:S02]  /*4140*/  FADD.FTZ R48, R37, R48 ;  /* 0x0000003025307221 */ /* 0x000fe40000010000 */
[----:B------:R-:W-:Y:S02]  /*4150*/  FADD.FTZ R50, R43, R50 ;  /* 0x000000322b327221 */ /* 0x000fe40000010000 */
[----:B------:R-:W-:Y:S02]  /*4160*/  FFMA.FTZ R40, R39, R51, R40 ;  /* 0x0000003327287223 */ /* 0x000fe40000010028 */
[----:B------:R-:W-:Y:S02]  /*4170*/  FFMA.FTZ R57, R44, R53, R57 ;  /* 0x000000352c397223 */ /* 0x000fe40000010039 */
[----:B------:R-:W-:-:S02]  /*4180*/  FADD.FTZ R48, R48, R51 ;  /* 0x0000003330307221 */ /* 0x000fc40000010000 */
[----:B------:R-:W-:Y:S02]  /*4190*/  FADD.FTZ R53, R50, R53 ;  /* 0x0000003532357221 */ /* 0x000fe40000010000 */
[----:B------:R-:W-:Y:S02]  /*41a0*/  FFMA.FTZ R40, R45, R47, R40 ;  /* 0x0000002f2d287223 */ /* 0x000fe40000010028 */
[----:B------:R-:W-:Y:S02]  /*41b0*/  FFMA.FTZ R57, R42, R52, R57 ;  /* 0x000000342a397223 */ /* 0x000fe40000010039 */
[----:B------:R-:W-:Y:S02]  /*41c0*/  FADD.FTZ R47, R48, R47 ;  /* 0x0000002f302f7221 */ /* 0x000fe40000010000 */
[----:B------:R-:W-:Y:S02]  /*41d0*/  FADD.FTZ R53, R53, R52 ;  /* 0x0000003435357221 */ /* 0x000fe40000010000 */
[----:B0-----:R-:W-:-:S02]  /*41e0*/  @!P0 FADD.FTZ R123, R123, R122 ;  /* 0x0000007a7b7b8221 */ /* 0x001fc40000010000 */
[----:B------:R-:W-:Y:S02]  /*41f0*/  FFMA.FTZ R40, R55, R54, R40 ;  /* 0x0000003637287223 */ /* 0x000fe40000010028 */
[----:B-1----:R-:W-:Y:S01]  /*4200*/  @!P0 FADD.FTZ R75, R75, R124 ;  /* 0x0000007c4b4b8221 */ /* 0x002fe20000010000 */
[----:B------:R-:W0:Y:S01]  /*4210*/  SHFL.DOWN PT, R122, R123, 0x2, 0x1f ;  /* 0x08401f007b7a7f89 */ /* 0x000e2200000e0000 */
[----:B------:R-:W-:Y:S01]  /*4220*/  ISETP.GT.AND P0, PT, R27, 0x1d, PT ;  /* 0x0000001d1b00780c */ /* 0x000fe20003f04270 */
[----:B------:R-:W-:Y:S02]  /*4230*/  FFMA.FTZ R57, R36, R56, R57 ;  /* 0x0000003824397223 */ /* 0x000fe40000010039 */
[----:B------:R-:W1:Y:S01]  /*4240*/  SHFL.DOWN PT, R124, R75, 0x2, 0x1f ;  /* 0x08401f004b7c7f89 */ /* 0x000e6200000e0000 */
[----:B------:R-:W-:Y:S02]  /*4250*/  FADD.FTZ R47, R47, R54 ;  /* 0x000000362f2f7221 */ /* 0x000fe40000010000 */
[----:B------:R-:W-:-:S02]  /*4260*/  FADD.FTZ R53, R53, R56 ;  /* 0x0000003835357221 */ /* 0x000fc40000010000 */
[----:B------:R-:W-:Y:S02]  /*4270*/  FFMA.FTZ R40, R59, R58, R40 ;  /* 0x0000003a3b287223 */ /* 0x000fe40000010028 */
[----:B------:R-:W-:Y:S02]  /*4280*/  FFMA.FTZ R57, R46, R60, R57 ;  /* 0x0000003c2e397223 */ /* 0x000fe40000010039 */
[----:B------:R-:W-:Y:S02]  /*4290*/  FADD.FTZ R47, R47, R58 ;  /* 0x0000003a2f2f7221 */ /* 0x000fe40000010000 */
[----:B------:R-:W-:Y:S02]  /*42a0*/  FADD.FTZ R36, R53, R60 ;  /* 0x0000003c35247221 */ /* 0x000fe40000010000 */
[----:B------:R-:W-:Y:S02]  /*42b0*/  FFMA.FTZ R60, R61, R74, R40 ;  /* 0x0000004a3d3c7223 */ /* 0x000fe40000010028 */
[----:B------:R-:W-:-:S02]  /*42c0*/  FFMA.FTZ R61, R62, R63, R57 ;  /* 0x0000003f3e3d7223 */ /* 0x000fc40000010039 */
[----:B------:R-:W-:Y:S02]  /*42d0*/  FADD.FTZ R62, R47, R74 ;  /* 0x0000004a2f3e7221 */ /* 0x000fe40000010000 */
[----:B------:R-:W-:Y:S02]  /*42e0*/  FADD.FTZ R63, R36, R63 ;  /* 0x0000003f243f7221 */ /* 0x000fe40000010000 */
[----:B0-----:R-:W-:Y:S02]  /*42f0*/  @!P0 FADD.FTZ R123, R123, R122 ;  /* 0x0000007a7b7b8221 */ /* 0x001fe40000010000 */
[----:B-1----:R-:W-:Y:S01]  /*4300*/  @!P0 FADD.FTZ R75, R75, R124 ;  /* 0x0000007c4b4b8221 */ /* 0x002fe20000010000 */
[----:B------:R-:W-:Y:S02]  /*4310*/  ISETP.GT.AND P0, PT, R27, 0x1b, PT ;  /* 0x0000001b1b00780c */ /* 0x000fe40003f04270 */
[----:B------:R-:W0:Y:S04]  /*4320*/  SHFL.DOWN PT, R122, R123, 0x4, 0x1f ;  /* 0x08801f007b7a7f89 */ /* 0x000e2800000e0000 */
[----:B------:R-:W1:Y:S04]  /*4330*/  SHFL.DOWN PT, R124, R75, 0x4, 0x1f ;  /* 0x08801f004b7c7f89 */ /* 0x000e6800000e0000 */
[----:B------:R-:W-:Y:S03]  /*4340*/  STS.128 [R89.X16+0x80], R60 ;  /* 0x0000803c59007388 */ /* 0x000fe6000000cc00 */
        /* <DEDUP_REMOVED lines=15> */
[----:B------:R-:W-:Y:S01]  /*4440*/  BAR.SYNC.DEFER_BLOCKING 0x0 ;  /* 0x0000000000007b1d */ /* 0x000fe20000010000 */
[----:B------:R-:W-:-:S13]  /*4450*/  ISETP.NE.AND P0, PT, R89, RZ, PT ;  /* 0x000000ff5900720c */ /* 0x000fda0003f05270 */
[----:B------:R-:W-:Y:S05]  /*4460*/  @P0 BRA `(.L_x_121) ;  /* 0x000001c000000947 */ /* 0x000fea0003800000 */
[----:B0-----:R-:W0:Y:S04]  /*4470*/  LDS.64 R52, [0x18] ;  /* 0x00001800ff347984 */ /* 0x001e280000000a00 */
[----:B------:R-:W1:Y:S04]  /*4480*/  LDS.128 R36, [0x20] ;  /* 0x00002000ff247984 */ /* 0x000e680000000c00 */
[----:B------:R-:W2:Y:S04]  /*4490*/  LDS.128 R40, [0x30] ;  /* 0x00003000ff287984 */ /* 0x000ea80000000c00 */
[----:B------:R-:W3:Y:S04]  /*44a0*/  LDS.128 R44, [0x40] ;  /* 0x00004000ff2c7984 */ /* 0x000ee80000000c00 */
[----:B------:R-:W4:Y:S01]  /*44b0*/  LDS.128 R48, [0x50] ;  /* 0x00005000ff307984 */ /* 0x000f220000000c00 */
[----:B0-----:R-:W-:-:S02]  /*44c0*/  FADD.FTZ R57, R74, R52 ;  /* 0x000000344a397221 */ /* 0x001fc40000010000 */
[----:B------:R-:W-:Y:S02]  /*44d0*/  FADD.FTZ R56, R75, R53 ;  /* 0x000000354b387221 */ /* 0x000fe40000010000 */
[----:B------:R-:W0:Y:S01]  /*44e0*/  LDS.128 R52, [0x60] ;  /* 0x00006000ff347984 */ /* 0x000e220000000c00 */
        /* <DEDUP_REMOVED lines=12> */
[----:B----4-:R-:W-:Y:S02]  /*45b0*/  FADD.FTZ R57, R57, R48 ;  /* 0x0000003039397221 */ /* 0x010fe40000010000 */
[----:B------:R-:W-:Y:S02]  /*45c0*/  FADD.FTZ R56, R56, R49 ;  /* 0x0000003138387221 */ /* 0x000fe40000010000 */
[----:B------:R-:W-:Y:S02]  /*45d0*/  FADD.FTZ R57, R57, R50 ;  /* 0x0000003239397221 */ /* 0x000fe40000010000 */
[----:B------:R-:W-:Y:S02]  /*45e0*/  FADD.FTZ R56, R56, R51 ;  /* 0x0000003338387221 */ /* 0x000fe40000010000 */
[----:B0-----:R-:W-:-:S02]  /*45f0*/  FADD.FTZ R57, R57, R52 ;  /* 0x0000003439397221 */ /* 0x001fc40000010000 */
[----:B------:R-:W-:Y:S02]  /*4600*/  FADD.FTZ R56, R56, R53 ;  /* 0x0000003538387221 */ /* 0x000fe40000010000 */
[----:B------:R-:W-:Y:S02]  /*4610*/  FADD.FTZ R74, R57, R54 ;  /* 0x00000036394a7221 */ /* 0x000fe40000010000 */
[----:B------:R-:W-:Y:S02]  /*4620*/  FADD.FTZ R75, R56, R55 ;  /* 0x00000037384b7221 */ /* 0x000fe40000010000 */
.L_x_121:
[----:B0-----:R-:W-:Y:S05]  /*4630*/  BSYNC B0 ;  /* 0x0000000000007941 */ /* 0x001fea0003800000 */
.L_x_120:
[----:B------:R-:W-:Y:S01]  /*4640*/  BAR.SYNC.DEFER_BLOCKING 0x0 ;  /* 0x0000000000007b1d */ /* 0x000fe20000010000 */
[----:B------:R-:W-:Y:S01]  /*4650*/  ISETP.GT.U32.AND P6, PT, R89, 0x17, PT ;  /* 0x000000175900780c */ /* 0x000fe20003fc4070 */
[----:B------:R-:W-:Y:S01]  /*4660*/  HFMA2.MMA R123, -RZ, RZ, 0, 2.384185791015625e-07 ;  /* 0x00000004ff7b7435 */ /* 0x000fe200000001ff */
[----:B------:R-:W-:Y:S02]  /*4670*/  LOP3.LUT R9, R9, 0xfffffffe, RZ, 0xc0, !PT ;  /* 0xfffffffe09097812 */ /* 0x000fe400078ec0ff */
[----:B------:R-:W-:Y:S01]  /*4680*/  MOV R122, c[0x0][0xc] ;  /* 0x00000300007a7a02 */ /* 0x000fe20000000f00 */
[----:B------:R-:W-:Y:S08]  /*4690*/  BSSY B0, `(.L_x_122) ;  /* 0x000004e000007945 */ /* 0x000ff00003800000 */
[----:B------:R-:W-:Y:S01]  /*46a0*/  @P6 LOP3.LUT R9, R9, 0x1, RZ, 0xfc, !PT ;  /* 0x0000000109096812 */ /* 0x000fe200078efcff */
[----:B------:R-:W-:Y:S05]  /*46b0*/  @P6 BRA `(.L_x_123) ;  /* 0x000004b000006947 */ /* 0x000fea0003800000 */
[----:B------:R-:W0:Y:S04]  /*46c0*/  LDS.128 R48, [R117+0x200] ;  /* 0x0002000075307984 */ /* 0x000e280000000c00 */
[----:B------:R-:W1:Y:S04]  /*46d0*/  LDS.128 R44, [R117+0x380] ;  /* 0x00038000752c7984 */ /* 0x000e680000000c00 */
[----:B------:R-:W2:Y:S04]  /*46e0*/  LDS.128 R36, [R117+0x500] ;  /* 0x0005000075247984 */ /* 0x000ea80000000c00 */
[----:B------:R-:W3:Y:S04]  /*46f0*/  LDS.128 R40, [R117+0x680] ;  /* 0x0006800075287984 */ /* 0x000ee80000000c00 */
[----:B------:R-:W-:Y:S01]  /*4700*/  LDS.128 R56, [R117+0x980] ;  /* 0x0009800075387984 */ /* 0x000fe20000000c00 */
[----:B0-----:R-:W-:-:S02]  /*4710*/  FADD.FTZ R53, R60, R48 ;  /* 0x000000303c357221 */ /* 0x001fc40000010000 */
[----:B------:R-:W-:Y:S02]  /*4720*/  FADD.FTZ R48, R61, R49 ;  /* 0x000000313d307221 */ /* 0x000fe40000010000 */
[----:B------:R-:W-:Y:S02]  /*4730*/  FADD.FTZ R49, R62, R50 ;  /* 0x000000323e317221 */ /* 0x000fe40000010000 */
[----:B------:R-:W-:Y:S02]  /*4740*/  FADD.FTZ R50, R63, R51 ;  /* 0x000000333f327221 */ /* 0x000fe40000010000 */
[----:B-1----:R-:W-:Y:S02]  /*4750*/  FADD.FTZ R51, R53, R44 ;  /* 0x0000002c35337221 */ /* 0x002fe40000010000 */
[----:B------:R-:W0:Y:S01]  /*4760*/  LDS.128 R52, [R117+0x800] ;  /* 0x0008000075347984 */ /* 0x000e220000000c00 */
[----:B------:R-:W-:Y:S02]  /*4770*/  FADD.FTZ R48, R48, R45 ;  /* 0x0000002d30307221 */ /* 0x000fe40000010000 */
[----:B------:R-:W-:-:S02]  /*4780*/  FADD.FTZ R49, R49, R46 ;  /* 0x0000002e31317221 */ /* 0x000fc40000010000 */
[----:B------:R-:W-:Y:S02]  /*4790*/  FADD.FTZ R50, R50, R47 ;  /* 0x0000002f32327221 */ /* 0x000fe40000010000 */
[----:B------:R-:W1:Y:S01]  /*47a0*/  LDS.128 R44, [R117+0xb00] ;  /* 0x000b0000752c7984 */ /* 0x000e620000000c00 */
[----:B--2---:R-:W-:Y:S02]  /*47b0*/  FADD.FTZ R61, R51, R36 ;  /* 0x00000024333d7221 */ /* 0x004fe40000010000 */
[----:B------:R-:W-:Y:S02]  /*47c0*/  FADD.FTZ R60, R48, R37 ;  /* 0x00000025303c7221 */ /* 0x000fe40000010000 */
[----:B------:R-:W-:Y:S02]  /*47d0*/  FADD.FTZ R63, R49, R38 ;  /* 0x00000026313f7221 */ /* 0x000fe40000010000 */
[----:B------:R-:W-:Y:S02]  /*47e0*/  FADD.FTZ R62, R50, R39 ;  /* 0x00000027323e7221 */ /* 0x000fe40000010000 */
[----:B------:R-:W2:Y:S01]  /*47f0*/  LDS.128 R48, [R117+0xc80] ;  /* 0x000c800075307984 */ /* 0x000ea20000000c00 */
[----:B---3--:R-:W-:-:S02]  /*4800*/  FADD.FTZ R61, R61, R40 ;  /* 0x000000283d3d7221 */ /* 0x008fc40000010000 */
[----:B------:R-:W-:Y:S01]  /*4810*/  FADD.FTZ R60, R60, R41 ;  /* 0x000000293c3c7221 */ /* 0x000fe20000010000 */
[----:B------:R-:W3:Y:S01]  /*4820*/  LDS.128 R36, [R117+0xe00] ;  /* 0x000e000075247984 */ /* 0x000ee20000000c00 */
[----:B------:R-:W-:Y:S02]  /*4830*/  FADD.FTZ R63, R63, R42 ;  /* 0x0000002a3f3f7221 */ /* 0x000fe40000010000 */
[----:B------:R-:W-:Y:S02]  /*4840*/  FADD.FTZ R62, R62, R43 ;  /* 0x0000002b3e3e7221 */ /* 0x000fe40000010000 */
[----:B------:R-:W4:Y:S01]  /*4850*/  LDS.128 R40, [R117+0xf80] ;  /* 0x000f800075287984 */ /* 0x000f220000000c00 */
[----:B0-----:R-:W-:Y:S02]  /*4860*/  FADD.FTZ R61, R61, R52 ;  /* 0x000000343d3d7221 */ /* 0x001fe40000010000 */
[----:B------:R-:W-:Y:S02]  /*4870*/  FADD.FTZ R60, R60, R53 ;  /* 0x000000353c3c7221 */ /* 0x000fe40000010000 */
[----:B------:R-:W-:-:S02]  /*4880*/  FADD.FTZ R63, R63, R54 ;  /* 0x000000363f3f7221 */ /* 0x000fc40000010000 */
[----:B------:R-:W-:Y:S02]  /*4890*/  FADD.FTZ R62, R62, R55 ;  /* 0x000000373e3e7221 */ /* 0x000fe40000010000 */
[----:B------:R-:W-:Y:S01]  /*48a0*/  FADD.FTZ R61, R61, R56 ;  /* 0x000000383d3d7221 */ /* 0x000fe20000010000 */
[----:B------:R-:W-:Y:S01]  /*48b0*/  LDS.128 R52, [R117+0x1400] ;  /* 0x0014000075347984 */ /* 0x000fe20000000c00 */
[----:B------:R-:W-:Y:S02]  /*48c0*/  FADD.FTZ R60, R60, R57 ;  /* 0x000000393c3c7221 */ /* 0x000fe40000010000 */
[----:B------:R-:W-:Y:S02]  /*48d0*/  FADD.FTZ R63, R63, R58 ;  /* 0x0000003a3f3f7221 */ /* 0x000fe40000010000 */
[----:B------:R-:W-:Y:S02]  /*48e0*/  FADD.FTZ R62, R62, R59 ;  /* 0x0000003b3e3e7221 */ /* 0x000fe40000010000 */
[----:B-1----:R-:W-:Y:S01]  /*48f0*/  FADD.FTZ R61, R61, R44 ;  /* 0x0000002c3d3d7221 */ /* 0x002fe20000010000 */
[----:B------:R-:W-:Y:S01]  /*4900*/  LDS.128 R56, [R117+0x1580] ;  /* 0x0015800075387984 */ /* 0x000fe20000000c00 */
[----:B------:R-:W-:-:S02]  /*4910*/  FADD.FTZ R60, R60, R45 ;  /* 0x0000002d3c3c7221 */ /* 0x000fc40000010000 */
[----:B------:R-:W-:Y:S02]  /*4920*/  FADD.FTZ R63, R63, R46 ;  /* 0x0000002e3f3f7221 */ /* 0x000fe40000010000 */
[----:B------:R-:W-:Y:S02]  /*4930*/  FADD.FTZ R62, R62, R47 ;  /* 0x0000002f3e3e7221 */ /* 0x000fe40000010000 */
[----:B------:R-:W0:Y:S01]  /*4940*/  LDS.128 R44, [R117+0x1100] ;  /* 0x00110000752c7984 */ /* 0x000e220000000c00 */
[----:B--2---:R-:W-:Y:S02]  /*4950*/  FADD.FTZ R61, R61, R48 ;  /* 0x000000303d3d7221 */ /* 0x004fe40000010000 */
[----:B------:R-:W-:Y:S02]  /*4960*/  FADD.FTZ R60, R60, R49 ;  /* 0x000000313c3c7221 */ /* 0x000fe40000010000 */
[----:B------:R-:W-:Y:S02]  /*4970*/  FADD.FTZ R63, R63, R50 ;  /* 0x000000323f3f7221 */ /* 0x000fe40000010000 */
[----:B------:R-:W-:-:S02]  /*4980*/  FADD.FTZ R124, R62, R51 ;  /* 0x000000333e7c7221 */ /* 0x000fc40000010000 */
[----:B------:R-:W1:Y:S01]  /*4990*/  LDS.128 R48, [R117+0x1280] ;  /* 0x0012800075307984 */ /* 0x000e620000000c00 */
[----:B---3--:R-:W-:Y:S02]  /*49a0*/  FADD.FTZ R125, R61, R36 ;  /* 0x000000243d7d7221 */ /* 0x008fe40000010000 */
[----:B------:R-:W-:Y:S02]  /*49b0*/  FADD.FTZ R36, R60, R37 ;  /* 0x000000253c247221 */ /* 0x000fe40000010000 */
[----:B------:R-:W-:Y:S02]  /*49c0*/  FADD.FTZ R37, R63, R38 ;  /* 0x000000263f257221 */ /* 0x000fe40000010000 */
[----:B------:R-:W2:Y:S01]  /*49d0*/  LDS.128 R60, [R117+0x1700] ;  /* 0x00170000753c7984 */ /* 0x000ea20000000c00 */
[----:B------:R-:W-:Y:S02]  /*49e0*/  FADD.FTZ R124, R124, R39 ;  /* 0x000000277c7c7221 */ /* 0x000fe40000010000 */
[----:B----4-:R-:W-:-:S02]  /*49f0*/  FADD.FTZ R125, R125, R40 ;  /* 0x000000287d7d7221 */ /* 0x010fc40000010000 */
[----:B------:R-:W-:Y:S02]  /*4a00*/  FADD.FTZ R36, R36, R41 ;  /* 0x0000002924247221 */ /* 0x000fe40000010000 */
[----:B------:R-:W-:Y:S02]  /*4a10*/  FADD.FTZ R37, R37, R42 ;  /* 0x0000002a25257221 */ /* 0x000fe40000010000 */
        /* <DEDUP_REMOVED lines=9> */
[----:B------:R-:W-:-:S02]  /*4ab0*/  FADD.FTZ R125, R125, R52 ;  /* 0x000000347d7d7221 */ /* 0x000fc40000010000 */
[----:B------:R-:W-:Y:S02]  /*4ac0*/  FADD.FTZ R36, R36, R53 ;  /* 0x0000003524247221 */ /* 0x000fe40000010000 */
[----:B------:R-:W-:Y:S02]  /*4ad0*/  FADD.FTZ R37, R37, R54 ;  /* 0x0000003625257221 */ /* 0x000fe40000010000 */
[----:B------:R-:W-:Y:S02]  /*4ae0*/  FADD.FTZ R124, R124, R55 ;  /* 0x000000377c7c7221 */ /* 0x000fe40000010000 */
[----:B------:R-:W-:Y:S02]  /*4af0*/  FADD.FTZ R125, R125, R56 ;  /* 0x000000387d7d7221 */ /* 0x000fe40000010000 */
[----:B------:R-:W-:Y:S02]  /*4b00*/  FADD.FTZ R36, R36, R57 ;  /* 0x0000003924247221 */ /* 0x000fe40000010000 */
[----:B------:R-:W-:-:S02]  /*4b10*/  FADD.FTZ R37, R37, R58 ;  /* 0x0000003a25257221 */ /* 0x000fc40000010000 */
[----:B------:R-:W-:Y:S02]  /*4b20*/  FADD.FTZ R124, R124, R59 ;  /* 0x0000003b7c7c7221 */ /* 0x000fe40000010000 */
[----:B--2---:R-:W-:Y:S02]  /*4b30*/  FADD.FTZ R60, R125, R60 ;  /* 0x0000003c7d3c7221 */ /* 0x004fe40000010000 */
[----:B------:R-:W-:Y:S02]  /*4b40*/  FADD.FTZ R61, R36, R61 ;  /* 0x0000003d243d7221 */ /* 0x000fe40000010000 */
[----:B------:R-:W-:Y:S02]  /*4b50*/  FADD.FTZ R62, R37, R62 ;  /* 0x0000003e253e7221 */ /* 0x000fe40000010000 */
[----:B------:R-:W-:Y:S02]  /*4b60*/  FADD.FTZ R63, R124, R63 ;  /* 0x0000003f7c3f7221 */ /* 0x000fe40000010000 */
.L_x_123:
[----:B------:R-:W-:Y:S05]  /*4b70*/  BSYNC B0 ;  /* 0x0000000000007941 */ /* 0x000fea0003800000 */
.L_x_122:
[----:B------:R-:W-:Y:S01]  /*4b80*/  BSSY B0, `(.L_x_124) ;  /* 0x0000010000007945 */ /* 0x000fe20003800000 */
[----:B------:R-:W-:Y:S05]  /*4b90*/  @P6 BRA `(.L_x_125) ;  /* 0x000000e000006947 */ /* 0x000fea0003800000 */
[----:B------:R-:W-:Y:S01]  /*4ba0*/  IMAD R36, R116, 0x18, R89 ;  /* 0x0000001874247824 */ /* 0x000fe200078e0259 */
[----:B------:R-:W-:-:S02]  /*4bb0*/  MOV R39, c[0x0][0x1d8] ;  /* 0x0000760000277a02 */ /* 0x000fc40000000f00 */
        /* <DEDUP_REMOVED lines=12> */
.L_x_125:
[----:B------:R-:W-:Y:S05]  /*4c80*/  BSYNC B0 ;  /* 0x0000000000007941 */ /* 0x000fea0003800000 */
.L_x_124:
        /* <DEDUP_REMOVED lines=15> */
[----:B-1----:R-:W-:Y:S01]  /*4d80*/  HFMA2.MMA R40, -RZ, RZ, 0, 5.9604644775390625e-08 ;  /* 0x00000001ff287435 */ /* 0x002fe200000001ff */
[----:B------:R-:W-:Y:S01]  /*4d90*/  VOTEU.ANY UR5, UPT, PT ;  /* 0x0000000000057886 */ /* 0x000fe200038e0100 */
[----:B------:R-:W-:Y:S01]  /*4da0*/  LOP3.LUT P6, RZ, R26, 0x2, RZ, 0xc0, !PT ;  /* 0x000000021aff7812 */ /* 0x000fe200078cc0ff */
[----:B------:R-:W-:Y:S01]  /*4db0*/  UPOPC UR8, UR5 ;  /* 0x00000005000872bf */ /* 0x000fe20008000000 */
[----:B------:R-:W-:Y:S01]  /*4dc0*/  P2R R42, PR, RZ, 0x1 ;  /* 0x00000001ff2a7803 */ /* 0x000fe20000000000 */
[----:B------:R-:W-:Y:S01]  /*4dd0*/  UFLO.U32 UR5, UR5 ;  /* 0x00000005000572bd */ /* 0x000fe200080e0000 */
[----:B------:R-:W-:Y:S01]  /*4de0*/  SEL R43, RZ, c[0x0][0xc], P6 ;  /* 0x00000300ff2b7a07 */ /* 0x000fe20003000000 */
[----:B------:R-:W-:-:S00]  /*4df0*/  ERRBAR ;  /* 0x00000000000079ab */ /* 0x000fc00000000000 */
[----:B------:R-:W-:Y:S02]  /*4e00*/  SEL R40, R40, 0xffffffff, !P6 ;  /* 0xffffffff28287807 */ /* 0x000fe40007000000 */
[----:B0-----:R-:W-:Y:S02]  /*4e10*/  ISETP.EQ.U32.AND P0, PT, R27, UR5, PT ;  /* 0x000000051b007c0c */ /* 0x001fe4000bf02070 */
[----:B------:R-:W-:Y:S01]  /*4e20*/  ISETP.NE.AND P6, PT, R43, -0x1, PT ;  /* 0xffffffff2b00780c */ /* 0x000fe20003fc5270 */
[----:B------:R-:W-:-:S10]  /*4e30*/  IMAD R41, R40, UR8, RZ ;  /* 0x0000000828297c24 */ /* 0x000fd4000f8e02ff */
[----:B------:R0:W-:Y:S01]  /*4e40*/  @P0 RED.E.ADD.S32.STRONG.GPU [R36.64], R41 ;  /* 0x000000292400098e */ /* 0x0001e2000c10e386 */
[----:B------:R-:W-:Y:S01]  /*4e50*/  ISETP.NE.AND P0, PT, R42, RZ, PT ;  /* 0x000000ff2a00720c */ /* 0x000fe20003f05270 */
[----:B------:R-:W-:Y:S05]  /*4e60*/  @!P6 BRA `(.L_x_127) ;  /* 0x000000500000e947 */ /* 0x000fea0003800000 */
.L_x_128:
[----:B------:R-:W2:Y:S01]  /*4e70*/  LDG.E.STRONG.GPU R40, [R36.64] ;  /* 0x0000000624287981 */ /* 0x000ea2000c1ef900 */
[----:B------:R-:W-:Y:S01]  /*4e80*/  YIELD ;  /* 0x0000000000007946 */ /* 0x000fe20003800000 */
[----:B--2---:R-:W-:Y:S01]  /*4e90*/  ISETP.NE.AND P6, PT, R40, R43, PT ;  /* 0x0000002b2800720c */ /* 0x004fe20003fc5270 */
[----:B------:R-:W-:-:S12]  /*4ea0*/  CCTL.IVALL ;  /* 0x00000000ff00798f */ /* 0x000fd80002000000 */
[----:B------:R-:W-:Y:S05]  /*4eb0*/  @P6 BRA `(.L_x_128) ;  /* 0xffffffb000006947 */ /* 0x000fea000383ffff */
.L_x_127:
[----:B------:R-:W-:Y:S01]  /*4ec0*/  ISETP.NE.AND P6, PT, RZ, c[0x0][0xc], PT ;  /* 0x00000300ff007a0c */ /* 0x000fe20003fc5270 */
[----:B------:R-:W-:Y:S01]  /*4ed0*/  WARPSYNC 0xffffffff ;  /* 0xffffffff00007948 */ /* 0x000fe20003800000 */
[----:B------:R-:W-:Y:S11]  /*4ee0*/  BAR.SYNC.DEFER_BLOCKING 0x0 ;  /* 0x0000000000007b1d */ /* 0x000ff60000010000 */
[----:B------:R-:W-:Y:S05]  /*4ef0*/  @!P6 BRA `(.L_x_126) ;  /* 0x000010200000e947 */ /* 0x000fea0003800000 */
[----:B------:R-:W-:Y:S02]  /*4f00*/  IADD3 R122, R122, -0x1, RZ ;  /* 0xffffffff7a7a7810 */ /* 0x000fe40007ffe0ff */
[----:B------:R-:W-:-:S02]  /*4f10*/  MOV R45, RZ ;  /* 0x000000ff002d7202 */ /* 0x000fc40000000f00 */
[----:B------:R-:W-:-:S13]  /*4f20*/  ISETP.GE.U32.AND P6, PT, R122, 0x3, PT ;  /* 0x000000037a00780c */ /* 0x000fda0003fc6070 */
[----:B------:R-:W-:Y:S05]  /*4f30*/  @!P6 BRA `(.L_x_129) ;  /* 0x00000e200000e947 */ /* 0x000fea0003800000 */
[----:B------:R-:W-:Y:S01]  /*4f40*/  IADD3 R44, -R24, c[0x0][0xc], RZ ;  /* 0x00000300182c7a10 */ /* 0x000fe20007ffe1ff */
[----:B------:R-:W-:-:S03]  /*4f50*/  HFMA2.MMA R45, -RZ, RZ, 0, 0 ;  /* 0x00000000ff2d7435 */ /* 0x000fc600000001ff */
[----:B------:R-:W-:-:S13]  /*4f60*/  ISETP.GT.AND P6, PT, R44, RZ, PT ;  /* 0x000000ff2c00720c */ /* 0x000fda0003fc4270 */
[----:B------:R-:W-:Y:S05]  /*4f70*/  @!P6 BRA `(.L_x_130) ;  /* 0x00000bf00000e947 */ /* 0x000fea0003800000 */
[----:B0-----:R-:W-:Y:S02]  /*4f80*/  P2R R36, PR, RZ, 0x1 ;  /* 0x00000001ff247803 */ /* 0x001fe40000000000 */
        /* <DEDUP_REMOVED lines=9> */
.L_x_132:
        /* <DEDUP_REMOVED lines=115> */
.L_x_131:
        /* <DEDUP_REMOVED lines=63> */
.L_x_133:
[----:B------:R-:W-:-:S04]  /*5b40*/  LOP3.LUT P6, RZ, R9, 0x1, RZ, 0xc0, !PT ;  /* 0x0000000109ff7812 */ /* 0x000fc800078cc0ff */
[----:B------:R-:W-:-:S13]  /*5b50*/  ISETP.NE.OR P6, PT, R44, RZ, P6 ;  /* 0x000000ff2c00720c */ /* 0x000fda00037c5670 */
[----:B------:R-:W-:Y:S05]  /*5b60*/  @!P6 BRA `(.L_x_129) ;  /* 0x000001f00000e947 */ /* 0x000fea0003800000 */
.L_x_130:
[----:B------:R-:W-:-:S13]  /*5b70*/  ISETP.EQ.OR P6, PT, R45, R90, P0 ;  /* 0x0000005a2d00720c */ /* 0x000fda00007c2670 */
[----:B0-----:R-:W-:-:S04]  /*5b80*/  @!P6 IMAD R41, R45, c[0x0][0x10], R91 ;  /* 0x000004002d29ea24 */ /* 0x001fc800078e025b */
        /* <DEDUP_REMOVED lines=29> */
.L_x_129:
[----:B------:R-:W-:-:S13]  /*5d60*/  ISETP.NE.AND P6, PT, R24, RZ, PT ;  /* 0x000000ff1800720c */ /* 0x000fda0003fc5270 */
[----:B------:R-:W-:Y:S05]  /*5d70*/  @!P6 BRA `(.L_x_126) ;  /* 0x000001a00000e947 */ /* 0x000fea0003800000 */
[----:B------:R-:W-:Y:S01]  /*5d80*/  ISETP.EQ.OR P6, PT, R45, R90, P0 ;  /* 0x0000005a2d00720c */ /* 0x000fe200007c2670 */
[----:B------:R-:W-:-:S12]  /*5d90*/  BSSY B0, `(.L_x_134) ;  /* 0x0000007000007945 */ /* 0x000fd80003800000 */
[----:B------:R-:W-:Y:S05]  /*5da0*/  @P6 BRA `(.L_x_135) ;  /* 0x0000005000006947 */ /* 0x000fea0003800000 */
[----:B0-----:R-:W-:-:S04]  /*5db0*/  IMAD R37, R45, c[0x0][0x10], R91 ;  /* 0x000004002d257a24 */ /* 0x001fc800078e025b */
[----:B------:R-:W-:-:S06]  /*5dc0*/  IMAD.WIDE.U32 R36, R37, 0x8, R38 ;  /* 0x0000000825247825 */ /* 0x000fcc00078e0026 */
[----:B------:R-:W2:Y:S02]  /*5dd0*/  LDG.E.64 R36, [R36.64] ;  /* 0x0000000624247981 */ /* 0x000ea4000c1e1b00 */
[----:B--2---:R-:W-:Y:S02]  /*5de0*/  FADD.FTZ R74, R74, R36 ;  /* 0x000000244a4a7221 */ /* 0x004fe40000010000 */
[----:B------:R-:W-:Y:S02]  /*5df0*/  FADD.FTZ R75, R75, R37 ;  /* 0x000000254b4b7221 */ /* 0x000fe40000010000 */
.L_x_135:
[----:B------:R-:W-:Y:S05]  /*5e00*/  BSYNC B0 ;  /* 0x0000000000007941 */ /* 0x000fea0003800000 */
.L_x_134:
[----:B------:R-:W-:-:S13]  /*5e10*/  ISETP.NE.AND P6, PT, R24, 0x1, PT ;  /* 0x000000011800780c */ /* 0x000fda0003fc5270 */
[----:B------:R-:W-:Y:S05]  /*5e20*/  @!P6 BRA `(.L_x_126) ;  /* 0x000000f00000e947 */ /* 0x000fea0003800000 */
[----:B0-----:R-:W-:-:S04]  /*5e30*/  IADD3 R41, R45, 0x1, RZ ;  /* 0x000000012d297810 */ /* 0x001fc80007ffe0ff */
        /* <DEDUP_REMOVED lines=14> */
.L_x_126:
[----:B------:R-:W-:Y:S04]  /*5f20*/  @!P0 STS.64 [0x78], R74 ;  /* 0x0000784aff008388 */ /* 0x000fe80000000a00 */
[----:B------:R-:W-:Y:S01]  /*5f30*/  BAR.SYNC.DEFER_BLOCKING 0x0 ;  /* 0x0000000000007b1d */ /* 0x000fe20000010000 */
[----:B------:R-:W-:Y:S01]  /*5f40*/  ISETP.NE.AND P6, PT, RZ, UR9, PT ;  /* 0x00000009ff007c0c */ /* 0x000fe2000bfc5270 */
[----:B0-----:R-:W-:Y:S01]  /*5f50*/  IMAD.WIDE.U32 R38, R89, -0x55555555, RZ ;  /* 0xaaaaaaab59267825 */ /* 0x001fe200078e00ff */
[----:B------:R-:W-:-:S02]  /*5f60*/  PRMT R45, RZ, 0x5410, R112 ;  /* 0x00005410ff2d7816 */ /* 0x000fc40000000070 */
[----:B------:R-:W-:Y:S02]  /*5f70*/  PRMT R112, RZ, 0x7610, R112 ;  /* 0x00007610ff707816 */ /* 0x000fe40000000070 */
[----:B------:R-:W-:Y:S02]  /*5f80*/  SHF.R.U32.HI R43, RZ, 0x4, R39 ;  /* 0x00000004ff2b7819 */ /* 0x000fe40000011627 */
[----:B------:R-:W-:Y:S01]  /*5f90*/  PRMT R53, RZ, 0x5410, R114 ;  /* 0x00005410ff357816 */ /* 0x000fe20000000072 */
[----:B------:R-:W0:Y:S02]  /*5fa0*/  LDS.64 R36, [0x78] ;  /* 0x00007800ff247984 */ /* 0x000e240000000a00 */
[----:B0-----:R-:W-:Y:S01]  /*5fb0*/  FMUL.FTZ R41, R37, c[0x0][0x20c] ;  /* 0x0000830025297a20 */ /* 0x001fe20000410000 */
[--C-:B------:R-:W-:Y:S01]  /*5fc0*/  PRMT R37, RZ, 0x5410, R113.reuse ;  /* 0x00005410ff257816 */ /* 0x100fe20000000071 */
[----:B------:R-:W-:Y:S01]  /*5fd0*/  FMUL.FTZ R40, R36, c[0x0][0x20c] ;  /* 0x0000830024287a20 */ /* 0x000fe20000410000 */
[----:B------:R-:W-:-:S03]  /*5fe0*/  PRMT R113, RZ, 0x7610, R113 ;  /* 0x00007610ff717816 */ /* 0x000fc60000000071 */
[C---:B------:R-:W-:Y:S02]  /*5ff0*/  FADD.FTZ R36, -R70.reuse, R37 ;  /* 0x0000002546247221 */ /* 0x040fe40000010100 */
[----:B------:R-:W-:Y:S02]  /*6000*/  FADD.FTZ R38, -R70, R113 ;  /* 0x0000007146267221 */ /* 0x000fe40000010100 */
[-C--:B------:R-:W-:Y:S02]  /*6010*/  FMUL.FTZ R51, R36, R115.reuse ;  /* 0x0000007324337220 */ /* 0x080fe40000410000 */
[----:B------:R-:W-:Y:S01]  /*6020*/  FMUL.FTZ R50, R38, R115 ;  /* 0x0000007326327220 */ /* 0x000fe20000410000 */
[----:B------:R-:W-:Y:S05]  /*6030*/  @!P6 BRA `(.L_x_136) ;  /* 0x000001200000e947 */ /* 0x000fea0003800000 */
[----:B------:R-:W-:Y:S02]  /*6040*/  FFMA.FTZ R36, R51, R68, R66 ;  /* 0x0000004433247223 */ /* 0x000fe40000010042 */
[----:B------:R-:W-:Y:S02]  /*6050*/  FFMA.FTZ R37, R50, R69, R67 ;  /* 0x0000004532257223 */ /* 0x000fe40000010043 */
[----:B------:R-:W-:-:S02]  /*6060*/  FMUL.FTZ R38, R36, -1.4426950216293334961 ;  /* 0xbfb8aa3b24267820 */ /* 0x000fc40000410000 */
        /* <DEDUP_REMOVED lines=15> */
.L_x_136:
[----:B------:R-:W-:Y:S01]  /*6160*/  LOP3.LUT P0, RZ, R9, 0x80, RZ, 0xc0, !PT ;  /* 0x0000008009ff7812 */ /* 0x000fe2000780c0ff */
[----:B------:R-:W-:-:S12]  /*6170*/  BSSY B0, `(.L_x_137) ;  /* 0x0000012000007945 */ /* 0x000fd80003800000 */
        /* <DEDUP_REMOVED lines=17> */
.L_x_138:
[----:B------:R-:W-:Y:S05]  /*6290*/  BSYNC B0 ;  /* 0x0000000000007941 */ /* 0x000fea0003800000 */
.L_x_137:
[----:B------:R-:W-:Y:S01]  /*62a0*/  ISETP.NE.AND P0, PT, RZ, UR9, PT ;  /* 0x00000009ff007c0c */ /* 0x000fe2000bf05270 */
[----:B------:R-:W-:Y:S01]  /*62b0*/  FADD.FTZ R36, -R70, R53 ;  /* 0x0000003546247221 */ /* 0x000fe20000010100 */
[----:B0-----:R-:W-:Y:S02]  /*62c0*/  PRMT R37, RZ, 0x7610, R114 ;  /* 0x00007610ff257816 */ /* 0x001fe40000000072 */
        /* <DEDUP_REMOVED lines=25> */
.L_x_139:
        /* <DEDUP_REMOVED lines=19> */
.L_x_141:
[----:B------:R-:W-:Y:S05]  /*6590*/  BSYNC B0 ;  /* 0x0000000000007941 */ /* 0x000fea0003800000 */
.L_x_140:
[----:B------:R-:W-:Y:S01]  /*65a0*/  ISETP.NE.AND P0, PT, RZ, UR9, PT ;  /* 0x00000009ff007c0c */ /* 0x000fe2000bf05270 */
[----:B------:R-:W-:Y:S01]  /*65b0*/  FADD.FTZ R36, -R70, R53 ;  /* 0x0000003546247221 */ /* 0x000fe20000010100 */
[----:B------:R-:W-:Y:S02]  /*65c0*/  PRMT R109, RZ, 0x7610, R109 ;  /* 0x00007610ff6d7816 */ /* 0x000fe4000000006d */
[--C-:B------:R-:W-:Y:S01]  /*65d0*/  PRMT R45, RZ, 0x5410, R108.reuse ;  /* 0x00005410ff2d7816 */ /* 0x100fe2000000006c */
[----:B------:R-:W-:Y:S01]  /*65e0*/  FMUL.FTZ R51, R36, R115 ;  /* 0x0000007324337220 */ /* 0x000fe20000410000 */
[----:B------:R-:W-:Y:S01]  /*65f0*/  PRMT R108, RZ, 0x7610, R108 ;  /* 0x00007610ff6c7816 */ /* 0x000fe2000000006c */
[----:B0-----:R-:W-:Y:S01]  /*6600*/  FADD.FTZ R38, -R70, R109 ;  /* 0x0000006d46267221 */ /* 0x001fe20000010100 */
        /* <DEDUP_REMOVED lines=21> */
.L_x_142:
        /* <DEDUP_REMOVED lines=19> */
.L_x_144:
[----:B------:R-:W-:Y:S05]  /*6890*/  BSYNC B0 ;  /* 0x0000000000007941 */ /* 0x000fea0003800000 */
.L_x_143:
        /* <DEDUP_REMOVED lines=28> */
.L_x_145:
        /* <DEDUP_REMOVED lines=19> */
.L_x_147:
[----:B------:R-:W-:Y:S05]  /*6b90*/  BSYNC B0 ;  /* 0x0000000000007941 */ /* 0x000fea0003800000 */
.L_x_146:
        /* <DEDUP_REMOVED lines=28> */
.L_x_148:
        /* <DEDUP_REMOVED lines=19> */
.L_x_150:
[----:B------:R-:W-:Y:S05]  /*6e90*/  BSYNC B0 ;  /* 0x0000000000007941 */ /* 0x000fea0003800000 */
.L_x_149:
[----:B------:R-:W-:Y:S01]  /*6ea0*/  ISETP.NE.AND P0, PT, RZ, UR9, PT ;  /* 0x00000009ff007c0c */ /* 0x000fe2000bf05270 */
[----:B0-----:R-:W-:Y:S01]  /*6eb0*/  FADD.FTZ R36, -R70, R53 ;  /* 0x0000003546247221 */ /* 0x001fe20000010100 */
        /* <DEDUP_REMOVED lines=26> */
.L_x_151:
        /* <DEDUP_REMOVED lines=19> */
.L_x_153:
[----:B------:R-:W-:Y:S05]  /*7190*/  BSYNC B0 ;  /* 0x0000000000007941 */ /* 0x000fea0003800000 */
.L_x_152:
        /* <DEDUP_REMOVED lines=28> */
.L_x_154:
        /* <DEDUP_REMOVED lines=19> */
.L_x_156:
[----:B------:R-:W-:Y:S05]  /*7490*/  BSYNC B0 ;  /* 0x0000000000007941 */ /* 0x000fea0003800000 */
.L_x_155:
        /* <DEDUP_REMOVED lines=28> */
.L_x_157:
[----:B------:R-:W-:Y:S01]  /*7660*/  BSSY B0, `(.L_x_158) ;  /* 0x0000012000007945 */ /* 0x000fe20003800000 */
        /* <DEDUP_REMOVED lines=17> */
.L_x_159:
[----:B------:R-:W-:Y:S05]  /*7780*/  BSYNC B0 ;  /* 0x0000000000007941 */ /* 0x000fea0003800000 */
.L_x_158:
        /* <DEDUP_REMOVED lines=27> */
.L_x_160:
[----:B------:R-:W-:Y:S01]  /*7940*/  BSSY B0, `(.L_x_161) ;  /* 0x0000012000007945 */ /* 0x000fe20003800000 */
[----:B------:R-:W-:Y:S05]  /*7950*/  @!P4 BRA `(.L_x_162) ;  /* 0x000001000000c947 */ /* 0x000fea0003800000 */
[----:B------:R-:W-:Y:S01]  /*7960*/  MOV R36, R120 ;  /* 0x0000007800247202 */ /* 0x000fe20000000f00 */
[----:B------:R-:W-:Y:S01]  /*7970*/  IMAD R44, R32, c[0x0][0x1d8], RZ ;  /* 0x00007600202c7a24 */ /* 0x000fe200078e02ff */
[----:B------:R-:W-:-:S05]  /*7980*/  MOV R37, R119 ;  /* 0x0000007700257202 */ /* 0x000fca0000000f00 */
[----:B------:R-:W-:-:S04]  /*7990*/  IMAD.WIDE.U32 R38, R79, c[0x0][0x1d8], R36 ;  /* 0x000076004f267a25 */ /* 0x000fc800078e0024 */
[----:B------:R-:W-:Y:S01]  /*79a0*/  IMAD R37, R79, c[0x0][0x1dc], R44 ;  /* 0x000077004f257a24 */ /* 0x000fe200078e022c */
[----:B------:R-:W-:-:S04]  /*79b0*/  LEA R36, P0, R38, c[0x0][0x160], 0x1 ;  /* 0x0000580026247a11 */ /* 0x000fc800078008ff */
[----:B------:R-:W-:Y:S01]  /*79c0*/  IADD3 R37, R39, R37, RZ ;  /* 0x0000002527257210 */ /* 0x000fe20007ffe0ff */
[----:B------:R-:W-:-:S03]  /*79d0*/  FFMA.FTZ R39, R40, R50, R41 ;  /* 0x0000003228277223 */ /* 0x000fc60000010029 */
[----:B------:R-:W-:Y:S01]  /*79e0*/  LEA.HI.X R37, R38, c[0x0][0x164], R37, 0x1, P0 ;  /* 0x0000590026257a11 */ /* 0x000fe200000f0c25 */
[----:B------:R-:W-:Y:S02]  /*79f0*/  FFMA.FTZ R38, R40, R51, R41 ;  /* 0x0000003328267223 */ /* 0x000fe40000010029 */
[----:B------:R-:W-:Y:S02]  /*7a00*/  FFMA.FTZ R42, R42, R69, -R39 ;  /* 0x000000452a2a7223 */ /* 0x000fe40000010827 */
[----:B------:R-:W-:-:S04]  /*7a10*/  FFMA.FTZ R38, R45, R68, -R38 ;  /* 0x000000442d267223 */ /* 0x000fc80000010826 */
[-C--:B------:R-:W-:Y:S02]  /*7a20*/  FMUL.FTZ R39, R38, R115.reuse ;  /* 0x0000007326277220 */ /* 0x080fe40000410000 */
[----:B------:R-:W-:-:S05]  /*7a30*/  FMUL.FTZ R38, R42, R115 ;  /* 0x000000732a267220 */ /* 0x000fca0000410000 */
[----:B------:R-:W-:-:S05]  /*7a40*/  F2FP.BF16.PACK_AB R39, R38, R39 ;  /* 0x000000272627723e */ /* 0x000fca00000010ff */
[----:B------:R0:W-:Y:S02]  /*7a50*/  STG.E [R36.64], R39 ;  /* 0x0000002724007986 */ /* 0x0001e4000c101906 */
.L_x_162:
[----:B------:R-:W-:Y:S05]  /*7a60*/  BSYNC B0 ;  /* 0x0000000000007941 */ /* 0x000fea0003800000 */
.L_x_161:
        /* <DEDUP_REMOVED lines=27> */
.L_x_163:
        /* <DEDUP_REMOVED lines=18> */
.L_x_165:
[----:B------:R-:W-:Y:S05]  /*7d40*/  BSYNC B0 ;  /* 0x0000000000007941 */ /* 0x000fea0003800000 */
.L_x_164:
        /* <DEDUP_REMOVED lines=27> */
.L_x_166:
        /* <DEDUP_REMOVED lines=18> */
.L_x_168:
[----:B------:R-:W-:Y:S05]  /*8020*/  BSYNC B0 ;  /* 0x0000000000007941 */ /* 0x000fea0003800000 */
.L_x_167:
        /* <DEDUP_REMOVED lines=28> */
.L_x_169:
        /* <DEDUP_REMOVED lines=18> */
.L_x_171:
[----:B------:R-:W-:Y:S05]  /*8310*/  BSYNC B0 ;  /* 0x0000000000007941 */ /* 0x000fea0003800000 */
.L_x_170:
[----:B0-----:R-:W-:Y:S01]  /*8320*/  PRMT R37, RZ, 0x7610, R8 ;  /* 0x00007610ff257816 */ /* 0x001fe20000000008 */
[C---:B------:R-:W-:Y:S01]  /*8330*/  FADD.FTZ R36, -R70.reuse, R53 ;  /* 0x0000003546247221 */ /* 0x040fe20000010100 */
[----:B------:R-:W-:Y:S02]  /*8340*/  IADD3 R50, R43, 0xc0, RZ ;  /* 0x000000c02b327810 */ /* 0x000fe40007ffe0ff */
[----:B------:R-:W-:Y:S01]  /*8350*/  PRMT R39, RZ, 0x5410, R7 ;  /* 0x00005410ff277816 */ /* 0x000fe20000000007 */
[----:B------:R-:W-:Y:S01]  /*8360*/  FADD.FTZ R38, -R70, R37 ;  /* 0x0000002546267221 */ /* 0x000fe20000010100 */
        /* <DEDUP_REMOVED lines=23> */
.L_x_172:
[----:B------:R-:W-:Y:S01]  /*84e0*/  ISETP.GE.U32.AND P0, PT, R50, c[0x0][0x1e0], PT ;  /* 0x0000780032007a0c */ /* 0x000fe20003f06070 */
[----:B------:R-:W-:Y:S01]  /*84f0*/  BSSY B0, `(.L_x_173) ;  /* 0x0000016000007945 */ /* 0x000fe20003800000 */
[--C-:B------:R-:W-:Y:S02]  /*8500*/  PRMT R47, RZ, 0x5410, R6.reuse ;  /* 0x00005410ff2f7816 */ /* 0x100fe40000000006 */
[----:B------:R-:W-:Y:S02]  /*8510*/  ISETP.GE.AND.EX P0, PT, R51, c[0x0][0x1e4], PT, P0 ;  /* 0x0000790033007a0c */ /* 0x000fe40003f06300 */
[----:B------:R-:W-:Y:S02]  /*8520*/  PRMT R51, RZ, 0x7610, R6 ;  /* 0x00007610ff337816 */ /* 0x000fe40000000006 */
        /* <DEDUP_REMOVED lines=12> */
[----:B------:R-:W-:Y:S02]  /*85f0*/  FFMA.FTZ R36, R40, R49, R41 ;  /* 0x0000003128247223 */ /* 0x000fe40000010029 */
[----:B------:R-:W-:Y:S02]  /*8600*/  FMUL.FTZ R8, R8, R115 ;  /* 0x0000007308087220 */ /* 0x000fe40000410000 */
[----:B------:R-:W-:-:S04]  /*8610*/  FFMA.FTZ R36, R39, R68, -R36 ;  /* 0x0000004427247223 */ /* 0x000fc80000010824 */
[----:B------:R-:W-:-:S05]  /*8620*/  FMUL.FTZ R37, R36, R115 ;  /* 0x0000007324257220 */ /* 0x000fca0000410000 */
[----:B------:R-:W-:-:S05]  /*8630*/  F2FP.BF16.PACK_AB R37, R8, R37 ;  /* 0x000000250825723e */ /* 0x000fca00000010ff */
[----:B------:R0:W-:Y:S02]  /*8640*/  STG.E [R6.64], R37 ;  /* 0x0000002506007986 */ /* 0x0001e4000c101906 */
.L_x_174:
[----:B------:R-:W-:Y:S05]  /*8650*/  BSYNC B0 ;  /* 0x0000000000007941 */ /* 0x000fea0003800000 */
.L_x_173:
[C---:B0-----:R-:W-:Y:S01]  /*8660*/  FADD.FTZ R6, -R70.reuse, R47 ;  /* 0x0000002f46067221 */ /* 0x041fe20000010100 */
[----:B------:R-:W-:Y:S01]  /*8670*/  IADD3 R46, R43, 0xd0, RZ ;  /* 0x000000d02b2e7810 */ /* 0x000fe20007ffe0ff */
[----:B------:R-:W-:Y:S01]  /*8680*/  FADD.FTZ R36, -R70, R51 ;  /* 0x0000003346247221 */ /* 0x000fe20000010100 */
[--C-:B------:R-:W-:Y:S01]  /*8690*/  PRMT R37, RZ, 0x5410, R5.reuse ;  /* 0x00005410ff257816 */ /* 0x100fe20000000005 */
[-C--:B------:R-:W-:Y:S01]  /*86a0*/  FMUL.FTZ R47, R6, R115.reuse ;  /* 0x00000073062f7220 */ /* 0x080fe20000410000 */
[----:B------:R-:W-:Y:S01]  /*86b0*/  PRMT R8, RZ, 0x7610, R5 ;  /* 0x00007610ff087816 */ /* 0x000fe20000000005 */
[----:B------:R-:W-:Y:S01]  /*86c0*/  FMUL.FTZ R44, R36, R115 ;  /* 0x00000073242c7220 */ /* 0x000fe20000410000 */
[----:B------:R-:W-:Y:S01]  /*86d0*/  SHF.R.S32.HI R48, RZ, 0x1f, R46 ;  /* 0x0000001fff307819 */ /* 0x000fe2000001142e */
        /* <DEDUP_REMOVED lines=19> */
.L_x_175:
        /* <DEDUP_REMOVED lines=23> */
.L_x_177:
[----:B------:R-:W-:Y:S05]  /*8980*/  BSYNC B0 ;  /* 0x0000000000007941 */ /* 0x000fea0003800000 */
.L_x_176:
        /* <DEDUP_REMOVED lines=27> */
.L_x_178:
[----:B------:R-:W-:Y:S01]  /*8b40*/  ISETP.GE.U32.AND P0, PT, R44, c[0x0][0x1e0], PT ;  /* 0x000078002c007a0c */ /* 0x000fe20003f06070 */
[----:B------:R-:W-:Y:S01]  /*8b50*/  BSSY B0, `(.L_x_179) ;  /* 0x0000018000007945 */ /* 0x000fe20003800000 */
[--C-:B------:R-:W-:Y:S02]  /*8b60*/  PRMT R3, RZ, 0x5410, R2.reuse ;  /* 0x00005410ff037816 */ /* 0x100fe40000000002 */
[----:B------:R-:W-:Y:S02]  /*8b70*/  ISETP.GE.AND.EX P0, PT, R46, c[0x0][0x1e4], PT, P0 ;  /* 0x000079002e007a0c */ /* 0x000fe40003f06300 */
[----:B------:R-:W-:Y:S01]  /*8b80*/  PRMT R5, RZ, 0x7610, R2 ;  /* 0x00007610ff057816 */ /* 0x000fe20000000002 */
[----:B------:R-:W-:Y:S01]  /*8b90*/  FADD.FTZ R8, -R70, R3 ;  /* 0x0000000346087221 */ /* 0x000fe20000010100 */
[----:B------:R-:W-:-:S03]  /*8ba0*/  ISETP.LT.U32.AND P0, PT, R89, 0x180, !P0 ;  /* 0x000001805900780c */ /* 0x000fc60004701070 */
[----:B------:R-:W-:-:S10]  /*8bb0*/  FADD.FTZ R70, -R70, R5 ;  /* 0x0000000546467221 */ /* 0x000fd40000010100 */
        /* <DEDUP_REMOVED lines=17> */
.L_x_180:
[----:B------:R-:W-:Y:S05]  /*8cd0*/  BSYNC B0 ;  /* 0x0000000000007941 */ /* 0x000fea0003800000 */
.L_x_179:
[----:B------:R-:W-:Y:S01]  /*8ce0*/  IADD3 R43, R43, 0xf0, RZ ;  /* 0x000000f02b2b7810 */ /* 0x000fe20007ffe0ff */
[-C--:B------:R-:W-:Y:S01]  /*8cf0*/  FMUL.FTZ R39, R8, R115.reuse ;  /* 0x0000007308277220 */ /* 0x080fe20000410000 */
[--C-:B0-----:R-:W-:Y:S01]  /*8d00*/  PRMT R5, RZ, 0x5410, R0.reuse ;  /* 0x00005410ff057816 */ /* 0x101fe20000000000 */
[----:B------:R-:W-:Y:S01]  /*8d10*/  FMUL.FTZ R70, R70, R115 ;  /* 0x0000007346467220 */ /* 0x000fe20000410000 */
[----:B------:R-:W-:Y:S02]  /*8d20*/  PRMT R0, RZ, 0x7610, R0 ;  /* 0x00007610ff007816 */ /* 0x000fe40000000000 */
[----:B------:R-:W-:Y:S01]  /*8d30*/  SHF.R.S32.HI R36, RZ, 0x1f, R43 ;  /* 0x0000001fff247819 */ /* 0x000fe2000001142b */
        /* <DEDUP_REMOVED lines=19> */
.L_x_181:
[----:B------:R-:W-:Y:S01]  /*8e70*/  ISETP.GE.U32.AND P0, PT, R43, c[0x0][0x1e0], PT ;  /* 0x000078002b007a0c */ /* 0x000fe20003f06070 */
[----:B------:R-:W-:Y:S03]  /*8e80*/  BSSY B0, `(.L_x_182) ;  /* 0x0000013000007945 */ /* 0x000fe60003800000 */
[----:B------:R-:W-:-:S04]  /*8e90*/  ISETP.GE.AND.EX P0, PT, R36, c[0x0][0x1e4], PT, P0 ;  /* 0x0000790024007a0c */ /* 0x000fc80003f06300 */
[----:B------:R-:W-:-:S13]  /*8ea0*/  ISETP.LT.U32.AND P0, PT, R89, 0x180, !P0 ;  /* 0x000001805900780c */ /* 0x000fda0004701070 */
[----:B------:R-:W-:Y:S05]  /*8eb0*/  @!P0 BRA `(.L_x_183) ;  /* 0x000000f000008947 */ /* 0x000fea0003800000 */
[----:B------:R-:W-:Y:S01]  /*8ec0*/  MOV R118, R120 ;  /* 0x0000007800767202 */ /* 0x000fe20000000f00 */
[C-C-:B------:R-:W-:Y:S02]  /*8ed0*/  FFMA.FTZ R4, R40.reuse, R39, R41.reuse ;  /* 0x0000002728047223 */ /* 0x140fe40000010029 */
[----:B------:R-:W-:Y:S02]  /*8ee0*/  IMAD R2, R11, c[0x0][0x1d8], RZ ;  /* 0x000076000b027a24 */ /* 0x000fe400078e02ff */
[----:B------:R-:W-:Y:S02]  /*8ef0*/  FFMA.FTZ R40, R40, R70, R41 ;  /* 0x0000004628287223 */ /* 0x000fe40000010029 */
[----:B------:R-:W-:-:S04]  /*8f00*/  IMAD.WIDE.U32 R118, R17, c[0x0][0x1d8], R118 ;  /* 0x0000760011767a25 */ /* 0x000fc800078e0076 */
[----:B------:R-:W-:Y:S01]  /*8f10*/  IMAD R3, R17, c[0x0][0x1dc], R2 ;  /* 0x0000770011037a24 */ /* 0x000fe200078e0202 */
[----:B------:R-:W-:Y:S01]  /*8f20*/  LEA R2, P0, R118, c[0x0][0x160], 0x1 ;  /* 0x0000580076027a11 */ /* 0x000fe200078008ff */
[----:B------:R-:W-:Y:S02]  /*8f30*/  FFMA.FTZ R4, R5, R68, -R4 ;  /* 0x0000004405047223 */ /* 0x000fe40000010804 */
[----:B------:R-:W-:Y:S01]  /*8f40*/  FFMA.FTZ R40, R0, R69, -R40 ;  /* 0x0000004500287223 */ /* 0x000fe20000010828 */
[----:B------:R-:W-:Y:S01]  /*8f50*/  IADD3 R3, R119, R3, RZ ;  /* 0x0000000377037210 */ /* 0x000fe20007ffe0ff */
[-C--:B------:R-:W-:Y:S02]  /*8f60*/  FMUL.FTZ R4, R4, R115.reuse ;  /* 0x0000007304047220 */ /* 0x080fe40000410000 */
[----:B------:R-:W-:Y:S01]  /*8f70*/  FMUL.FTZ R5, R40, R115 ;  /* 0x0000007328057220 */ /* 0x000fe20000410000 */
[----:B------:R-:W-:-:S04]  /*8f80*/  LEA.HI.X R3, R118, c[0x0][0x164], R3, 0x1, P0 ;  /* 0x0000590076037a11 */ /* 0x000fc800000f0c03 */
[----:B------:R-:W-:-:S05]  /*8f90*/  F2FP.BF16.PACK_AB R5, R5, R4 ;  /* 0x000000040505723e */ /* 0x000fca00000010ff */
[----:B------:R0:W-:Y:S02]  /*8fa0*/  STG.E [R2.64], R5 ;  /* 0x0000000502007986 */ /* 0x0001e4000c101906 */
.L_x_183:
[----:B------:R-:W-:Y:S05]  /*8fb0*/  BSYNC B0 ;  /* 0x0000000000007941 */ /* 0x000fea0003800000 */
.L_x_182:
[----:B------:R-:W-:Y:S02]  /*8fc0*/  IADD3 R25, R25, c[0x0][0x10], RZ ;  /* 0x0000040019197a10 */ /* 0x000fe40007ffe0ff */
[----:B------:R-:W-:Y:S02]  /*8fd0*/  IADD3 R26, R26, 0x1, RZ ;  /* 0x000000011a1a7810 */ /* 0x000fe40007ffe0ff */
[----:B------:R-:W-:-:S13]  /*8fe0*/  ISETP.GE.AND P0, PT, R25, UR4, PT ;  /* 0x0000000419007c0c */ /* 0x000fda000bf06270 */
[----:B------:R-:W-:Y:S01]  /*8ff0*/  @P0 CALL.REL.NOINC `(.L_x_101) ;  /* 0x0000001000000944 */ /* 0x000fe20003c00000 */
[----:B------:R-:W-:Y:S05]  /*9000*/  BRA `(.L_x_184) ;  /* 0xffff76c000007947 */ /* 0x000fea000383ffff */
.L_x_101:
[----:B-12---:R-:W-:Y:S01]  /*9010*/  ISETP.NE.AND P2, PT, R89, RZ, PT ;  /* 0x000000ff5900720c */ /* 0x006fe20003f45270 */
[----:B------:R-:W-:Y:S01]  /*9020*/  HFMA2.MMA R25, -RZ, RZ, 0, 2.384185791015625e-07 ;  /* 0x00000004ff197435 */ /* 0x000fe200000001ff */
[----:B------:R-:W-:Y:S01]  /*9030*/  MOV R0, c[0x0][0x10] ;  /* 0x0000040000007a02 */ /* 0x000fe20000000f00 */
[----:B------:R-:W-:Y:S01]  /*9040*/  BSSY B0, `(.L_x_185) ;  /* 0x0000013000007945 */ /* 0x000fe20003800000 */
[----:B------:R-:W-:Y:S02]  /*9050*/  MOV R4, c[0x0][0xc] ;  /* 0x0000030000047a02 */ /* 0x000fe40000000f00 */
[----:B0-----:R-:W-:Y:S02]  /*9060*/  IADD3 R2, R0, -0x1, RZ ;  /* 0xffffffff00027810 */ /* 0x001fe40007ffe0ff */
        /* <DEDUP_REMOVED lines=16> */
.L_x_186:
[----:B------:R-:W-:Y:S05]  /*9170*/  BSYNC B0 ;  /* 0x0000000000007941 */ /* 0x000fea0003800000 */
.L_x_185:
[----:B------:R-:W-:Y:S05]  /*9180*/  @P0 EXIT ;  /* 0x000000000000094d */ /* 0x000fea0003800000 */
[----:B------:R-:W-:Y:S05]  /*9190*/  @P2 BRA `(.L_x_187) ;  /* 0x0000008000002947 */ /* 0x000fea0003800000 */
[----:B------:R-:W-:-:S05]  /*91a0*/  IMAD R0, R4, c[0x0][0x10], RZ ;  /* 0x0000040004007a24 */ /* 0x000fca00078e02ff */
[----:B------:R-:W-:-:S13]  /*91b0*/  ISETP.NE.AND P0, PT, R0, -0x1, PT ;  /* 0xffffffff0000780c */ /* 0x000fda0003f05270 */
[----:B------:R-:W-:Y:S05]  /*91c0*/  @!P0 BRA `(.L_x_187) ;  /* 0x0000005000008947 */ /* 0x000fea0003800000 */
.L_x_188:
[----:B0-----:R-:W2:Y:S01]  /*91d0*/  LDG.E.STRONG.GPU R5, [R2.64] ;  /* 0x0000000602057981 */ /* 0x001ea2000c1ef900 */
[----:B------:R-:W-:Y:S01]  /*91e0*/  YIELD ;  /* 0x0000000000007946 */ /* 0x000fe20003800000 */
[----:B--2---:R-:W-:Y:S01]  /*91f0*/  ISETP.NE.AND P0, PT, R5, R0, PT ;  /* 0x000000000500720c */ /* 0x004fe20003f05270 */
[----:B------:R-:W-:-:S12]  /*9200*/  CCTL.IVALL ;  /* 0x00000000ff00798f */ /* 0x000fd80002000000 */
[----:B------:R-:W-:Y:S05]  /*9210*/  @P0 BRA `(.L_x_188) ;  /* 0xffffffb000000947 */ /* 0x000fea000383ffff */
.L_x_187:
[----:B------:R-:W-:Y:S02]  /*9220*/  WARPSYNC 0xffffffff ;  /* 0xffffffff00007948 */ /* 0x000fe40003800000 */
[----:B------:R-:W-:Y:S01]  /*9230*/  MOV R19, c[0x0][0x1dc] ;  /* 0x0000770000137a02 */ /* 0x000fe20000000f00 */
[----:B------:R-:W-:Y:S03]  /*9240*/  BAR.SYNC.DEFER_BLOCKING 0x0 ;  /* 0x0000000000007b1d */ /* 0x000fe60000010000 */
[----:B------:R-:W-:-:S04]  /*9250*/  LEA.HI R0, P0, R19, c[0x0][0x1d8], RZ, 0x1 ;  /* 0x0000760013007a11 */ /* 0x000fc800078108ff */
[----:B0-----:R-:W-:-:S04]  /*9260*/  IADD3.X R3, RZ, c[0x0][0x1dc], RZ, P0, !PT ;  /* 0x00007700ff037a10 */ /* 0x001fc800007fe4ff */
        /* <DEDUP_REMOVED lines=20> */
.L_x_189:
[----:B------:R-:W-:-:S04]  /*93b0*/  LEA R6, P0, R89, c[0x0][0x1b8], 0x2 ;  /* 0x00006e0059067a11 */ /* 0x000fc800078010ff */
[----:B------:R-:W-:Y:S02]  /*93c0*/  LEA.HI.X R7, R89, c[0x0][0x1bc], R18, 0x2, P0 ;  /* 0x00006f0059077a11 */ /* 0x000fe400000f1412 */
[-C--:B------:R-:W-:Y:S02]  /*93d0*/  LEA R8, P0, R20, R6.reuse, 0x2 ;  /* 0x0000000614087211 */ /* 0x080fe400078010ff */
[-C--:B------:R-:W-:Y:S01]  /*93e0*/  LEA R12, P1, R22, R6.reuse, 0x2 ;  /* 0x00000006160c7211 */ /* 0x080fe200078210ff */
[----:B0-----:R-:W2:Y:S01]  /*93f0*/  LDG.E R14, [R6.64] ;  /* 0x00000006060e7981 */ /* 0x001ea2000c1e1900 */
        /* <DEDUP_REMOVED lines=18> */
.L_x_190:
        /* <DEDUP_REMOVED lines=14> */
.L_x_5170:


//--------------------- .text._Z35group_norm_nhwc_bwd_one_pass_kernelI11Bf16IOFp32WLi512ELi48ELi384EEv26Group_norm_nhwc_bwd_params --------------------------
	.section	.text._Z35group_norm_nhwc_bwd_one_pass_kernelI11Bf16IOFp32WLi512ELi48ELi384EEv26Group_norm_nhwc_bwd_params,"ax",@progbits
	.sectioninfo	@"SHI_REGISTERS=168"
	.align	128
        .global         _Z35group_norm_nhwc_bwd_one_pass_kernelI11Bf16IOFp32WLi512ELi48ELi384EEv26Group_norm_nhwc_bwd_params
        .type           _Z35group_norm_nhwc_bwd_one_pass_kernelI11Bf16IOFp32WLi512ELi48ELi384EEv26Group_norm_nhwc_bwd_params,@function
        .size           _Z35group_norm_nhwc_bwd_one_pass_kernelI11Bf16IOFp32WLi512ELi48ELi384EEv26Group_norm_nhwc_bwd_params,(.L_x_5171 - _Z35group_norm_nhwc_bwd_one_pass_kernelI11Bf16IOFp32WLi512ELi48ELi384EEv26Group_norm_nhwc_bwd_params)
        .other          _Z35group_norm_nhwc_bwd_one_pass_kernelI11Bf16IOFp32WLi512ELi48ELi384EEv26Group_norm_nhwc_bwd_params,@"STO_CUDA_ENTRY STV_DEFAULT"
_Z35group_norm_nhwc_bwd_one_pass_kernelI11Bf16IOFp32WLi512ELi48ELi384EEv26Group_norm_nhwc_bwd_params:
.text._Z35group_norm_nhwc_bwd_one_pass_kernelI11Bf16IOFp32WLi512ELi48ELi384EEv26Group_norm_nhwc_bwd_params:
        /* <DEDUP_REMOVED lines=11> */
[C---:B------:R-:W-:Y:S01]  /*00b0*/  IMAD.WIDE.U32 R4, R0.reuse, -0x55555555, RZ ;  /* 0xaaaaaaab00047825 */ /* 0x040fe200078e00ff */
[----:B------:R-:W-:Y:S01]  /*00c0*/  ISETP.GE.U32.AND P1, PT, R0, 0x180, PT ;  /* 0x000001800000780c */ /* 0x000fe20003f26070 */
[----:B------:R-:W-:Y:S01]  /*00d0*/  UMOV UR8, 0x3 ;  /* 0x0000000300087882 */ /* 0x000fe20000000000 */
[----:B------:R-:W-:Y:S01]  /*00e0*/  LOP3.LUT R6, R6, 0xffdfffff, RZ, 0xc0, !PT ;  /* 0xffdfffff06067812 */ /* 0x000fe200078ec0ff */
[----:B------:R-:W-:Y:S01]  /*00f0*/  ULDC.64 UR12, c[0x0][0x1d8] ;  /* 0x00007600000c7ab9 */ /* 0x000fe20000000a00 */
[----:B------:R-:W-:Y:S01]  /*0100*/  SHF.R.U32.HI R5, RZ, 0x4, R5 ;  /* 0x00000004ff057819 */ /* 0x000fe20000011605 */
[----:B------:R-:W1:Y:S01]  /*0110*/  S2R R165, SR_LANEID ;  /* 0x0000000000a57919 */ /* 0x000e620000000000 */
[----:B------:R-:W-:Y:S01]  /*0120*/  UIMAD.WIDE.U32 UR4, UR8, UR12, URZ ;  /* 0x0000000c080472a5 */ /* 0x000fe2000f8e003f */
[----:B------:R-:W-:Y:S01]  /*0130*/  SHF.R.S32.HI R7, RZ, 0x1f, R0 ;  /* 0x0000001fff077819 */ /* 0x000fe20000011400 */
[----:B------:R-:W-:Y:S01]  /*0140*/  UIMAD UR8, UR8, UR13, URZ ;  /* 0x0000000d080872a4 */ /* 0x000fe2000f8e023f */
[----:B------:R-:W-:Y:S01]  /*0150*/  HFMA2.MMA R4, -RZ, RZ, 0, 0 ;  /* 0x00000000ff047435 */ /* 0x000fe200000001ff */
[----:B------:R-:W-:Y:S01]  /*0160*/  ULEA.HI UR11, UP0, UR13, UR12, URZ, 0x1 ;  /* 0x0000000c0d0b7291 */ /* 0x000fe2000f81083f */
[----:B------:R-:W-:Y:S01]  /*0170*/  LEA.HI R7, R7, R0, RZ, 0x5 ;  /* 0x0000000007077211 */ /* 0x000fe200078f28ff */
[----:B------:R-:W-:-:S02]  /*0180*/  UIADD3 UR8, UR5, UR8, URZ ;  /* 0x0000000805087290 */ /* 0x000fc4000fffe03f */
[----:B------:R-:W-:Y:S01]  /*0190*/  UIADD3.X UR9, URZ, UR13, URZ, UP0, !UPT ;  /* 0x0000000d3f097290 */ /* 0x000fe200087fe43f */
[----:B------:R-:W-:Y:S01]  /*01a0*/  SHF.R.S32.HI R103, RZ, 0x5, R7 ;  /* 0x00000005ff677819 */ /* 0x000fe20000011407 */
[----:B------:R-:W-:Y:S02]  /*01b0*/  ULEA.HI UR10, UP0, UR8, UR4, URZ, 0x1 ;  /* 0x00000004080a7291 */ /* 0x000fe4000f81083f */
[----:B------:R-:W-:Y:S02]  /*01c0*/  USHF.R.S64 UR11, UR11, 0x1, UR9 ;  /* 0x000000010b0b7899 */ /* 0x000fe40008001009 */
[----:B------:R-:W-:Y:S01]  /*01d0*/  UIADD3.X UR8, URZ, UR8, URZ, UP0, !UPT ;  /* 0x000000083f087290 */ /* 0x000fe200087fe43f */
[----:B0-----:R-:W-:Y:S01]  /*01e0*/  IMAD R3, R2, c[0x0][0x1fc], R5 ;  /* 0x00007f0002037a24 */ /* 0x001fe200078e0205 */
[----:B------:R-:W-:Y:S01]  /*01f0*/  USHF.R.S32.HI UR9, URZ, 0x1, UR9 ;  /* 0x000000013f097899 */ /* 0x000fe20008011409 */
[----:B------:R-:W-:Y:S01]  /*0200*/  IMAD R5, R5, -0x18, R0 ;  /* 0xffffffe805057824 */ /* 0x000fe200078e0200 */
[----:B------:R-:W-:-:S02]  /*0210*/  USHF.R.S64 UR10, UR10, 0x1, UR8 ;  /* 0x000000010a0a7899 */ /* 0x000fc40008001008 */
[C---:B------:R-:W-:Y:S01]  /*0220*/  ISETP.LT.U32.AND P0, PT, R3.reuse, c[0x0][0x1e0], PT ;  /* 0x0000780003007a0c */ /* 0x040fe20003f01070 */
[----:B------:R-:W-:Y:S01]  /*0230*/  USHF.R.S32.HI UR8, URZ, 0x1, UR8 ;  /* 0x000000013f087899 */ /* 0x000fe20008011408 */
[----:B------:R-:W-:Y:S01]  /*0240*/  SHF.R.S32.HI R164, RZ, 0x1f, R3 ;  /* 0x0000001fffa47819 */ /* 0x000fe20000011403 */
[----:B------:R-:W-:Y:S01]  /*0250*/  USHF.L.U64.HI UR9, UR11, 0x2, UR9 ;  /* 0x000000020b097899 */ /* 0x000fe20008010209 */
[----:B------:R-:W-:Y:S01]  /*0260*/  IADD3 R133, R3, 0x10, RZ ;  /* 0x0000001003857810 */ /* 0x000fe20007ffe0ff */
[----:B------:R-:W-:Y:S01]  /*0270*/  USHF.L.U64.HI UR8, UR10, 0x2, UR8 ;  /* 0x000000020a087899 */ /* 0x000fe20008010208 */
[----:B------:R-:W-:Y:S01]  /*0280*/  ISETP.LT.AND.EX P0, PT, R164, c[0x0][0x1e4], !P1, P0 ;  /* 0x00007900a4007a0c */ /* 0x000fe20004f01300 */
[----:B------:R-:W-:Y:S01]  /*0290*/  ULDC.U8 UR13, c[0x0][0x1f4] ;  /* 0x00007d00000d7ab9 */ /* 0x000fe20000000000 */
[----:B------:R-:W-:Y:S02]  /*02a0*/  ISETP.LT.U32.AND P5, PT, R133, c[0x0][0x1e0], PT ;  /* 0x0000780085007a0c */ /* 0x000fe40003fa1070 */
[----:B------:R-:W-:-:S02]  /*02b0*/  SHF.R.S32.HI R157, RZ, 0x1f, R133 ;  /* 0x0000001fff9d7819 */ /* 0x000fc40000011485 */
[----:B------:R-:W-:Y:S02]  /*02c0*/  IADD3 R132, R3, 0x20, RZ ;  /* 0x0000002003847810 */ /* 0x000fe40007ffe0ff */
[----:B------:R-:W-:Y:S02]  /*02d0*/  ISETP.LT.AND.EX P6, PT, R157, c[0x0][0x1e4], !P1, P5 ;  /* 0x000079009d007a0c */ /* 0x000fe40004fc1350 */
        /* <DEDUP_REMOVED lines=123> */
[----:B------:R-:W-:-:S02]  /*0a90*/  SHF.R.S32.HI R134, RZ, 0x1f, R110 ;  /* 0x0000001fff867819 */ /* 0x000fc4000001146e */
[----:B------:R-:W-:Y:S02]  /*0aa0*/  ISETP.LT.U32.AND P0, PT, R110, c[0x0][0x1e0], PT ;  /* 0x000078006e007a0c */ /* 0x000fe40003f01070 */
[C---:B------:R-:W-:Y:S02]  /*0ab0*/  IADD3 R109, R3.reuse, 0x190, RZ ;  /* 0x00000190036d7810 */ /* 0x040fe40007ffe0ff */
[C---:B------:R-:W-:Y:S02]  /*0ac0*/  IADD3 R108, R3.reuse, 0x1a0, RZ ;  /* 0x000001a0036c7810 */ /* 0x040fe40007ffe0ff */
[C---:B------:R-:W-:Y:S02]  /*0ad0*/  IADD3 R107, R3.reuse, 0x1b0, RZ ;  /* 0x000001b0036b7810 */ /* 0x040fe40007ffe0ff */
[C---:B------:R-:W-:Y:S02]  /*0ae0*/  IADD3 R106, R3.reuse, 0x1c0, RZ ;  /* 0x000001c0036a7810 */ /* 0x040fe40007ffe0ff */
[----:B------:R-:W-:-:S02]  /*0af0*/  IADD3 R105, R3, 0x1d0, RZ ;  /* 0x000001d003697810 */ /* 0x000fc40007ffe0ff */
[----:B------:R-:W-:Y:S02]  /*0b00*/  IADD3 R104, R3, 0x1e0, RZ ;  /* 0x000001e003687810 */ /* 0x000fe40007ffe0ff */
[----:B------:R-:W-:Y:S02]  /*0b10*/  ISETP.LT.AND.EX P5, PT, R138, c[0x0][0x1e4], !P1, P5 ;  /* 0x000079008a007a0c */ /* 0x000fe40004fa1350 */
[----:B------:R-:W-:Y:S02]  /*0b20*/  ISETP.LT.AND.EX P4, PT, R137, c[0x0][0x1e4], !P1, P4 ;  /* 0x0000790089007a0c */ /* 0x000fe40004f81340 */
[----:B------:R-:W-:Y:S02]  /*0b30*/  ISETP.LT.AND.EX P3, PT, R136, c[0x0][0x1e4], !P1, P3 ;  /* 0x0000790088007a0c */ /* 0x000fe40004f61330 */
[----:B------:R-:W-:Y:S02]  /*0b40*/  ISETP.LT.AND.EX P2, PT, R135, c[0x0][0x1e4], !P1, P2 ;  /* 0x0000790087007a0c */ /* 0x000fe40004f41320 */
[----:B------:R-:W-:-:S02]  /*0b50*/  ISETP.LT.AND.EX P1, PT, R134, c[0x0][0x1e4], !P1, P0 ;  /* 0x0000790086007a0c */ /* 0x000fc40004f21300 */
[----:B------:R-:W-:Y:S02]  /*0b60*/  SHF.L.U32 R5, R5, 0x1, RZ ;  /* 0x0000000105057819 */ /* 0x000fe400000006ff */
[----:B------:R-:W-:Y:S02]  /*0b70*/  IADD3 R100, R3, 0x1f0, RZ ;  /* 0x000001f003647810 */ /* 0x000fe40007ffe0ff */
[----:B------:R-:W-:Y:S02]  /*0b80*/  SHF.R.S32.HI R163, RZ, 0x1f, R109 ;  /* 0x0000001fffa37819 */ /* 0x000fe4000001146d */
[----:B------:R-:W-:Y:S02]  /*0b90*/  SHF.R.S32.HI R162, RZ, 0x1f, R108 ;  /* 0x0000001fffa27819 */ /* 0x000fe4000001146c */
[----:B------:R-:W-:Y:S02]  /*0ba0*/  SHF.R.S32.HI R161, RZ, 0x1f, R107 ;  /* 0x0000001fffa17819 */ /* 0x000fe4000001146b */
[----:B------:R-:W-:-:S02]  /*0bb0*/  SHF.R.S32.HI R160, RZ, 0x1f, R106 ;  /* 0x0000001fffa07819 */ /* 0x000fc4000001146a */
[----:B------:R-:W-:Y:S02]  /*0bc0*/  SHF.R.S32.HI R159, RZ, 0x1f, R105 ;  /* 0x0000001fff9f7819 */ /* 0x000fe40000011469 */
[----:B-1----:R-:W-:Y:S02]  /*0bd0*/  SHF.R.S32.HI R158, RZ, 0x1f, R104 ;  /* 0x0000001fff9e7819 */ /* 0x002fe40000011468 */
.L_x_338:
[----:B------:R-:W-:Y:S01]  /*0be0*/  IABS R10, c[0x0][0x1f0] ;  /* 0x00007c00000a7a13 */ /* 0x000fe20000000000 */
[----:B------:R-:W-:Y:S01]  /*0bf0*/  ULDC UR4, c[0x0][0x1f0] ;  /* 0x00007c0000047ab9 */ /* 0x000fe20000000800 */
[----:B------:R-:W-:Y:S01]  /*0c00*/  IABS R12, UR7 ;  /* 0x00000007000c7c13 */ /* 0x000fe20008000000 */
[----:B------:R-:W-:Y:S01]  /*0c10*/  ULOP3.LUT UR4, UR7, UR4, URZ, 0x3c, !UPT ;  /* 0x0000000407047292 */ /* 0x000fe2000f8e3c3f */
[----:B0-----:R-:W0:Y:S01]  /*0c20*/  I2F.RP R7, R10 ;  /* 0x0000000a00077306 */ /* 0x001e220000209400 */
[----:B------:R-:W-:-:S04]  /*0c30*/  LOP3.LUT R6, R6, 0xbfffffff, RZ, 0xc0, !PT ;  /* 0xbfffffff06067812 */ /* 0x000fc800078ec0ff */
[----:B------:R-:W-:Y:S01]  /*0c40*/  @P5 LOP3.LUT R6, R6, 0x40000000, RZ, 0xfc, !PT ;  /* 0x4000000006065812 */ /* 0x000fe200078efcff */
[----:B------:R-:W-:Y:S01]  /*0c50*/  UMOV UR12, 0x8 ;  /* 0x00000008000c7882 */ /* 0x000fe20000000000 */
[----:B------:R-:W-:Y:S02]  /*0c60*/  SHF.R.S32.HI R102, RZ, 0x1f, R100 ;  /* 0x0000001fff667819 */ /* 0x000fe40000011464 */
[----:B------:R-:W-:-:S04]  /*0c70*/  LOP3.LUT R6, R6, 0xdfffffff, RZ, 0xc0, !PT ;  /* 0xdfffffff06067812 */ /* 0x000fc800078ec0ff */
[----:B------:R-:W-:Y:S01]  /*0c80*/  @P4 LOP3.LUT R6, R6, 0x20000000, RZ, 0xfc, !PT ;  /* 0x2000000006064812 */ /* 0x000fe200078efcff */
[----:B0-----:R-:W0:Y:S03]  /*0c90*/  MUFU.RCP R7, R7 ;  /* 0x0000000700077308 */ /* 0x001e260000001000 */
[----:B------:R-:W-:-:S04]  /*0ca0*/  LOP3.LUT R6, R6, 0xefffffff, RZ, 0xc0, !PT ;  /* 0xefffffff06067812 */ /* 0x000fc800078ec0ff */
[----:B------:R-:W-:-:S04]  /*0cb0*/  @P3 LOP3.LUT R6, R6, 0x10000000, RZ, 0xfc, !PT ;  /* 0x1000000006063812 */ /* 0x000fc800078efcff */
[----:B------:R-:W-:-:S04]  /*0cc0*/  LOP3.LUT R6, R6, 0xf7ffffff, RZ, 0xc0, !PT ;  /* 0xf7ffffff06067812 */ /* 0x000fc800078ec0ff */
[----:B------:R-:W-:Y:S02]  /*0cd0*/  @P2 LOP3.LUT R6, R6, 0x8000000, RZ, 0xfc, !PT ;  /* 0x0800000006062812 */ /* 0x000fe400078efcff */
[----:B0-----:R-:W-:Y:S02]  /*0ce0*/  IADD3 R8, R7, 0xffffffe, RZ ;  /* 0x0ffffffe07087810 */ /* 0x001fe40007ffe0ff */
[----:B------:R-:W-:Y:S02]  /*0cf0*/  LOP3.LUT R6, R6, 0xfbffffff, RZ, 0xc0, !PT ;  /* 0xfbffffff06067812 */ /* 0x000fe400078ec0ff */
[----:B------:R0:W1:Y:S02]  /*0d00*/  F2I.FTZ.U32.TRUNC.NTZ R9, R8 ;  /* 0x0000000800097305 */ /* 0x000064000021f000 */
[----:B------:R-:W-:Y:S02]  /*0d10*/  @P1 LOP3.LUT R6, R6, 0x4000000, RZ, 0xfc, !PT ;  /* 0x0400000006061812 */ /* 0x000fe400078efcff */
[----:B------:R-:W-:-:S02]  /*0d20*/  LOP3.LUT R21, R21, 0xfffffffe, RZ, 0xc0, !PT ;  /* 0xfffffffe15157812 */ /* 0x000fc400078ec0ff */
[C---:B------:R-:W-:Y:S02]  /*0d30*/  LOP3.LUT P4, RZ, R6.reuse, 0x10000, RZ, 0xc0, !PT ;  /* 0x0001000006ff7812 */ /* 0x040fe4000788c0ff */
[C---:B------:R-:W-:Y:S02]  /*0d40*/  LOP3.LUT P3, RZ, R6.reuse, 0x4000, RZ, 0xc0, !PT ;  /* 0x0000400006ff7812 */ /* 0x040fe4000786c0ff */
[----:B0-----:R-:W-:Y:S02]  /*0d50*/  MOV R8, RZ ;  /* 0x000000ff00087202 */ /* 0x001fe40000000f00 */
[C---:B------:R-:W-:Y:S02]  /*0d60*/  LOP3.LUT P2, RZ, R6.reuse, 0x1000, RZ, 0xc0, !PT ;  /* 0x0000100006ff7812 */ /* 0x040fe4000784c0ff */
[----:B------:R-:W-:Y:S02]  /*0d70*/  LOP3.LUT P1, RZ, R6, 0x200, RZ, 0xc0, !PT ;  /* 0x0000020006ff7812 */ /* 0x000fe4000782c0ff */
[----:B-1----:R-:W-:-:S05]  /*0d80*/  IADD3 R11, RZ, -R9, RZ ;  /* 0x80000009ff0b7210 */ /* 0x002fca0007ffe0ff */
[----:B------:R-:W-:-:S04]  /*0d90*/  IMAD R11, R11, R10, RZ ;  /* 0x0000000a0b0b7224 */ /* 0x000fc800078e02ff */
[----:B------:R-:W-:Y:S01]  /*0da0*/  IMAD.HI.U32 R9, R9, R11, R8 ;  /* 0x0000000b09097227 */ /* 0x000fe200078e0008 */
[----:B------:R-:W-:-:S05]  /*0db0*/  MOV R11, R12 ;  /* 0x0000000c000b7202 */ /* 0x000fca0000000f00 */
        /* <DEDUP_REMOVED lines=10> */
[----:B------:R-:W-:-:S11]  /*0e60*/  LOP3.LUT R7, RZ, c[0x0][0x1f0], RZ, 0x33, !PT ;  /* 0x00007c00ff077a12 */ /* 0x000fd600078e33ff */
[----:B------:R-:W-:Y:S02]  /*0e70*/  @P0 IADD3 R9, R9, 0x1, RZ ;  /* 0x0000000109090810 */ /* 0x000fe40007ffe0ff */
[----:B------:R-:W-:-:S13]  /*0e80*/  ISETP.LE.AND P0, PT, RZ, UR7, PT ;  /* 0x00000007ff007c0c */ /* 0x000fda000bf03270 */
[----:B------:R-:W-:Y:S02]  /*0e90*/  @!P0 IADD3 R8, -R8, RZ, RZ ;  /* 0x000000ff08088210 */ /* 0x000fe40007ffe1ff */
[----:B------:R-:W-:-:S13]  /*0ea0*/  ISETP.LE.AND P0, PT, RZ, UR4, PT ;  /* 0x00000004ff007c0c */ /* 0x000fda000bf03270 */
[----:B------:R-:W-:Y:S02]  /*0eb0*/  @!P0 IADD3 R9, -R9, RZ, RZ ;  /* 0x000000ff09098210 */ /* 0x000fe40007ffe1ff */
[----:B------:R-:W-:-:S04]  /*0ec0*/  ISETP.NE.AND P0, PT, RZ, c[0x0][0x1f0], PT ;  /* 0x00007c00ff007a0c */ /* 0x000fc80003f05270 */
[C---:B------:R-:W-:Y:S02]  /*0ed0*/  SEL R99, R7.reuse, R8, !P0 ;  /* 0x0000000807637207 */ /* 0x040fe40004000000 */
[----:B------:R-:W-:Y:S02]  /*0ee0*/  SEL R7, R7, R9, !P0 ;  /* 0x0000000907077207 */ /* 0x000fe40004000000 */
[----:B------:R-:W-:Y:S01]  /*0ef0*/  SHF.R.S32.HI R8, RZ, 0x1f, R5 ;  /* 0x0000001fff087819 */ /* 0x000fe20000011405 */
[----:B------:R-:W-:-:S05]  /*0f00*/  IMAD R101, R99, 0x30, RZ ;  /* 0x0000003063657824 */ /* 0x000fca00078e02ff */
[----:B------:R-:W-:-:S04]  /*0f10*/  IADD3 R60, P0, R5, R101, RZ ;  /* 0x00000065053c7210 */ /* 0x000fc80007f1e0ff */
[----:B------:R-:W-:Y:S01]  /*0f20*/  LEA.HI.X.SX32 R61, R101, R8, 0x1, P0 ;  /* 0x00000008653d7211 */ /* 0x000fe200000f0eff */
[----:B------:R-:W-:-:S04]  /*0f30*/  IMAD.WIDE.U32 R8, R0, -0x55555555, RZ ;  /* 0xaaaaaaab00087825 */ /* 0x000fc800078e00ff */
[----:B------:R-:W-:Y:S01]  /*0f40*/  IMAD.WIDE.U32 R60, R7, c[0x0][0x1e8], R60 ;  /* 0x00007a00073c7a25 */ /* 0x000fe200078e003c */
[----:B------:R-:W-:-:S05]  /*0f50*/  SHF.R.U32.HI R9, RZ, 0x4, R9 ;  /* 0x00000004ff097819 */ /* 0x000fca0000011609 */
[----:B------:R-:W-:-:S05]  /*0f60*/  IMAD R20, R2, c[0x0][0x1fc], R9 ;  /* 0x00007f0002147a24 */ /* 0x000fca00078e0209 */
        /* <DEDUP_REMOVED lines=16> */
[----:B------:R-:W-:Y:S02]  /*1070*/  @P6 IADD3 R18, P0, R16, c[0x0][0x180], RZ ;  /* 0x0000600010126a10 */ /* 0x000fe40007f1e0ff */
[----:B------:R-:W-:Y:S02]  /*1080*/  IADD3 R7, R20, 0x1a0, RZ ;  /* 0x000001a014077810 */ /* 0x000fe40007ffe0ff */
[----:B------:R-:W-:-:S02]  /*1090*/  @P6 IADD3.X R19, R8, c[0x0][0x184], RZ, P0, !PT ;  /* 0x0000610008136a10 */ /* 0x000fc400007fe4ff */
[----:B------:R-:W-:-:S04]  /*10a0*/  @P6 IADD3 R16, P0, R16, c[0x0][0x178], RZ ;  /* 0x00005e0010106a10 */ /* 0x000fc80007f1e0ff */
[----:B------:R-:W-:Y:S02]  /*10b0*/  @P6 IADD3.X R17, R8, c[0x0][0x17c], RZ, P0, !PT ;  /* 0x00005f0008116a10 */ /* 0x000fe400007fe4ff */
[----:B------:R-:W-:Y:S02]  /*10c0*/  SHF.R.S32.HI R8, RZ, 0x1f, R7 ;  /* 0x0000001fff087819 */ /* 0x000fe40000011407 */
[----:B------:R-:W-:-:S04]  /*10d0*/  ISETP.GE.U32.AND P0, PT, R7, c[0x0][0x1e0], PT ;  /* 0x0000780007007a0c */ /* 0x000fc80003f06070 */
[----:B------:R-:W-:-:S04]  /*10e0*/  ISETP.GE.AND.EX P0, PT, R8, c[0x0][0x1e4], PT, P0 ;  /* 0x0000790008007a0c */ /* 0x000fc80003f06300 */
[----:B------:R-:W-:-:S13]  /*10f0*/  ISETP.LT.U32.AND P0, PT, R0, 0x180, !P0 ;  /* 0x000001800000780c */ /* 0x000fda0004701070 */
[----:B------:R-:W-:Y:S01]  /*1100*/  @P0 MOV R8, R60 ;  /* 0x0000003c00080202 */ /* 0x000fe20000000f00 */
[----:B------:R-:W-:Y:S01]  /*1110*/  @P0 IMAD R7, R162, c[0x0][0x1d8], RZ ;  /* 0x00007600a2070a24 */ /* 0x000fe200078e02ff */
[----:B------:R-:W-:-:S03]  /*1120*/  @P0 MOV R9, R59 ;  /* 0x0000003b00090202 */ /* 0x000fc60000000f00 */
[C---:B------:R-:W-:Y:S02]  /*1130*/  @P0 IMAD R7, R108.reuse, c[0x0][0x1dc], R7 ;  /* 0x000077006c070a24 */ /* 0x040fe400078e0207 */
[----:B------:R-:W-:-:S05]  /*1140*/  @P0 IMAD.WIDE.U32 R8, R108, c[0x0][0x1d8], R8 ;  /* 0x000076006c080a25 */ /* 0x000fca00078e0008 */
[----:B------:R-:W-:Y:S02]  /*1150*/  @P0 IADD3 R9, R9, R7, RZ ;  /* 0x0000000709090210 */ /* 0x000fe40007ffe0ff */
[C---:B------:R-:W-:Y:S02]  /*1160*/  @P0 SHF.L.U32 R14, R8.reuse, 0x1, RZ ;  /* 0x00000001080e0819 */ /* 0x040fe400000006ff */
[----:B------:R-:W-:Y:S02]  /*1170*/  @P0 SHF.L.U64.HI R9, R8, 0x1, R9 ;  /* 0x0000000108090819 */ /* 0x000fe40000010209 */
[----:B------:R-:W-:Y:S02]  /*1180*/  MOV R7, RZ ;  /* 0x000000ff00077202 */ /* 0x000fe40000000f00 */
[----:B------:R-:W-:Y:S02]  /*1190*/  MOV R8, RZ ;  /* 0x000000ff00087202 */ /* 0x000fe40000000f00 */
[----:B------:R-:W-:-:S02]  /*11a0*/  @P0 IADD3 R12, P5, R14, c[0x0][0x180], RZ ;  /* 0x000060000e0c0a10 */ /* 0x000fc40007fbe0ff */
[----:B------:R0:W5:Y:S01]  /*11b0*/  @P6 LDG.E R7, [R18.64] ;  /* 0x0000000e12076981 */ /* 0x000162000c1e1900 */
[----:B------:R-:W-:Y:S02]  /*11c0*/  MOV R10, RZ ;  /* 0x000000ff000a7202 */ /* 0x000fe40000000f00 */
[C---:B------:R-:W-:Y:S01]  /*11d0*/  @P0 IADD3.X R13, R9.reuse, c[0x0][0x184], RZ, P5, !PT ;  /* 0x00006100090d0a10 */ /* 0x040fe20002ffe4ff */
[----:B------:R1:W5:Y:S01]  /*11e0*/  @P6 LDG.E R8, [R16.64] ;  /* 0x0000000e10086981 */ /* 0x000362000c1e1900 */
[----:B------:R-:W-:Y:S02]  /*11f0*/  @P0 IADD3 R14, P6, R14, c[0x0][0x178], RZ ;  /* 0x00005e000e0e0a10 */ /* 0x000fe40007fde0ff */
[----:B------:R-:W-:Y:S02]  /*1200*/  IADD3 R11, R20, 0x1b0, RZ ;  /* 0x000001b0140b7810 */ /* 0x000fe40007ffe0ff */
[----:B------:R-:W-:Y:S02]  /*1210*/  @P0 IADD3.X R15, R9, c[0x0][0x17c], RZ, P6, !PT ;  /* 0x00005f00090f0a10 */ /* 0x000fe400037fe4ff */
[----:B------:R-:W-:-:S02]  /*1220*/  MOV R9, RZ ;  /* 0x000000ff00097202 */ /* 0x000fc40000000f00 */
[----:B------:R-:W-:Y:S01]  /*1230*/  SHF.R.S32.HI R22, RZ, 0x1f, R11 ;  /* 0x0000001fff167819 */ /* 0x000fe2000001140b */
[----:B------:R2:W5:Y:S01]  /*1240*/  @P0 LDG.E R10, [R14.64] ;  /* 0x0000000e0e0a0981 */ /* 0x000562000c1e1900 */
[----:B------:R-:W-:Y:S01]  /*1250*/  ULDC.64 UR4, c[0x0][0x198] ;  /* 0x0000660000047ab9 */ /* 0x000fe20000000a00 */
[----:B------:R-:W-:Y:S02]  /*1260*/  LOP3.LUT P5, RZ, R6, 0x40000, RZ, 0xc0, !PT ;  /* 0x0004000006ff7812 */ /* 0x000fe400078ac0ff */
[----:B------:R3:W5:Y:S01]  /*1270*/  @P0 LDG.E R9, [R12.64] ;  /* 0x0000000e0c090981 */ /* 0x000762000c1e1900 */
[----:B------:R-:W-:Y:S01]  /*1280*/  ISETP.GE.U32.AND P0, PT, R11, c[0x0][0x1e0], PT ;  /* 0x000078000b007a0c */ /* 0x000fe20003f06070 */
[----:B------:R-:W-:Y:S01]  /*1290*/  UIMAD.WIDE UR4, UR7, UR12, UR4 ;  /* 0x0000000c070472a5 */ /* 0x000fe2000f8e0204 */
[----:B------:R-:W-:Y:S02]  /*12a0*/  P2R R28, PR, RZ, 0x20 ;  /* 0x00000020ff1c7803 */ /* 0x000fe40000000000 */
[----:B------:R-:W-:-:S02]  /*12b0*/  ISETP.GE.AND.EX P0, PT, R22, c[0x0][0x1e4], PT, P0 ;  /* 0x0000790016007a0c */ /* 0x000fc40003f06300 */
[----:B------:R-:W-:Y:S02]  /*12c0*/  LOP3.LUT P5, RZ, R6, 0x80000, RZ, 0xc0, !PT ;  /* 0x0008000006ff7812 */ /* 0x000fe400078ac0ff */
[----:B------:R-:W-:Y:S02]  /*12d0*/  ISETP.LT.U32.AND P0, PT, R0, 0x180, !P0 ;  /* 0x000001800000780c */ /* 0x000fe40004701070 */
[----:B------:R-:W-:Y:S02]  /*12e0*/  P2R R26, PR, RZ, 0x20 ;  /* 0x00000020ff1a7803 */ /* 0x000fe40000000000 */
[----:B------:R-:W-:-:S09]  /*12f0*/  LOP3.LUT P5, RZ, R6, 0x200000, RZ, 0xc0, !PT ;  /* 0x0020000006ff7812 */ /* 0x000fd200078ac0ff */
[----:B-1----:R-:W-:Y:S01]  /*1300*/  @P0 IMAD R16, R161, c[0x0][0x1d8], RZ ;  /* 0x00007600a1100a24 */ /* 0x002fe200078e02ff */
[----:B---3--:R-:W-:Y:S02]  /*1310*/  @P0 MOV R12, R60 ;  /* 0x0000003c000c0202 */ /* 0x008fe40000000f00 */
[----:B------:R-:W-:Y:S01]  /*1320*/  @P0 MOV R13, R59 ;  /* 0x0000003b000d0202 */ /* 0x000fe20000000f00 */
[----:B------:R-:W-:-:S04]  /*1330*/  @P0 IMAD R11, R107, c[0x0][0x1dc], R16 ;  /* 0x000077006b0b0a24 */ /* 0x000fc800078e0210 */
[----:B------:R-:W-:-:S05]  /*1340*/  @P0 IMAD.WIDE.U32 R16, R107, c[0x0][0x1d8], R12 ;  /* 0x000076006b100a25 */ /* 0x000fca00078e000c */
[----:B------:R-:W-:Y:S02]  /*1350*/  @P0 IADD3 R11, R17, R11, RZ ;  /* 0x0000000b110b0210 */ /* 0x000fe40007ffe0ff */
[C---:B------:R-:W-:Y:S02]  /*1360*/  @P0 SHF.L.U32 R17, R16.reuse, 0x1, RZ ;  /* 0x0000000110110819 */ /* 0x040fe400000006ff */
[----:B------:R-:W-:Y:S02]  /*1370*/  @P0 SHF.L.U64.HI R11, R16, 0x1, R11 ;  /* 0x00000001100b0819 */ /* 0x000fe4000001020b */
[----:B--2---:R-:W-:-:S04]  /*1380*/  @P0 IADD3 R14, P6, R17, c[0x0][0x180], RZ ;  /* 0x00006000110e0a10 */ /* 0x004fc80007fde0ff */
[----:B------:R-:W-:Y:S02]  /*1390*/  @P0 IADD3.X R15, R11, c[0x0][0x184], RZ, P6, !PT ;  /* 0x000061000b0f0a10 */ /* 0x000fe400037fe4ff */
[----:B------:R-:W-:Y:S02]  /*13a0*/  @P0 IADD3 R16, P6, R17, c[0x0][0x178], RZ ;  /* 0x00005e0011100a10 */ /* 0x000fe40007fde0ff */
[----:B------:R-:W-:Y:S02]  /*13b0*/  MOV R12, RZ ;  /* 0x000000ff000c7202 */ /* 0x000fe40000000f00 */
[----:B------:R-:W-:Y:S02]  /*13c0*/  @P0 IADD3.X R17, R11, c[0x0][0x17c], RZ, P6, !PT ;  /* 0x00005f000b110a10 */ /* 0x000fe400037fe4ff */
[----:B------:R-:W-:Y:S02]  /*13d0*/  MOV R11, RZ ;  /* 0x000000ff000b7202 */ /* 0x000fe40000000f00 */
[----:B------:R-:W-:Y:S01]  /*13e0*/  IADD3 R13, R20, 0x1c0, RZ ;  /* 0x000001c0140d7810 */ /* 0x000fe20007ffe0ff */
[----:B------:R1:W5:Y:S03]  /*13f0*/  @P0 LDG.E R12, [R16.64] ;  /* 0x0000000e100c0981 */ /* 0x000366000c1e1900 */
[----:B0-----:R-:W-:Y:S01]  /*1400*/  SHF.R.S32.HI R18, RZ, 0x1f, R13 ;  /* 0x0000001fff127819 */ /* 0x001fe2000001140d */
[----:B------:R0:W5:Y:S01]  /*1410*/  @P0 LDG.E R11, [R14.64] ;  /* 0x0000000e0e0b0981 */ /* 0x000162000c1e1900 */
[----:B------:R-:W-:-:S04]  /*1420*/  ISETP.GE.U32.AND P0, PT, R13, c[0x0][0x1e0], PT ;  /* 0x000078000d007a0c */ /* 0x000fc80003f06070 */
[----:B------:R-:W-:-:S04]  /*1430*/  ISETP.GE.AND.EX P0, PT, R18, c[0x0][0x1e4], PT, P0 ;  /* 0x0000790012007a0c */ /* 0x000fc80003f06300 */
[----:B------:R-:W-:-:S13]  /*1440*/  ISETP.LT.U32.AND P0, PT, R0, 0x180, !P0 ;  /* 0x000001800000780c */ /* 0x000fda0004701070 */
[----:B0-----:R-:W-:Y:S01]  /*1450*/  @P0 MOV R14, R60 ;  /* 0x0000003c000e0202 */ /* 0x001fe20000000f00 */
[----:B------:R-:W-:Y:S01]  /*1460*/  @P0 IMAD R13, R160, c[0x0][0x1d8], RZ ;  /* 0x00007600a00d0a24 */ /* 0x000fe200078e02ff */
[----:B------:R-:W-:-:S03]  /*1470*/  @P0 MOV R15, R59 ;  /* 0x0000003b000f0202 */ /* 0x000fc60000000f00 */
[C---:B------:R-:W-:Y:S02]  /*1480*/  @P0 IMAD R13, R106.reuse, c[0x0][0x1dc], R13 ;  /* 0x000077006a0d0a24 */ /* 0x040fe400078e020d */
[----:B------:R-:W-:-:S05]  /*1490*/  @P0 IMAD.WIDE.U32 R18, R106, c[0x0][0x1d8], R14 ;  /* 0x000076006a120a25 */ /* 0x000fca00078e000e */
[----:B------:R-:W-:Y:S02]  /*14a0*/  @P0 IADD3 R13, R19, R13, RZ ;  /* 0x0000000d130d0210 */ /* 0x000fe40007ffe0ff */
[C---:B------:R-:W-:Y:S02]  /*14b0*/  @P0 SHF.L.U32 R19, R18.reuse, 0x1, RZ ;  /* 0x0000000112130819 */ /* 0x040fe400000006ff */
[----:B------:R-:W-:Y:S02]  /*14c0*/  @P0 SHF.L.U64.HI R13, R18, 0x1, R13 ;  /* 0x00000001120d0819 */ /* 0x000fe4000001020d */
[----:B-1----:R-:W-:-:S04]  /*14d0*/  @P0 IADD3 R16, P6, R19, c[0x0][0x180], RZ ;  /* 0x0000600013100a10 */ /* 0x002fc80007fde0ff */
[----:B------:R-:W-:Y:S02]  /*14e0*/  @P0 IADD3.X R17, R13, c[0x0][0x184], RZ, P6, !PT ;  /* 0x000061000d110a10 */ /* 0x000fe400037fe4ff */
[----:B------:R-:W-:Y:S02]  /*14f0*/  @P0 IADD3 R18, P6, R19, c[0x0][0x178], RZ ;  /* 0x00005e0013120a10 */ /* 0x000fe40007fde0ff */
[----:B------:R-:W-:Y:S02]  /*1500*/  MOV R14, RZ ;  /* 0x000000ff000e7202 */ /* 0x000fe40000000f00 */
[----:B------:R-:W-:Y:S02]  /*1510*/  @P0 IADD3.X R19, R13, c[0x0][0x17c], RZ, P6, !PT ;  /* 0x00005f000d130a10 */ /* 0x000fe400037fe4ff */
[----:B------:R-:W-:Y:S02]  /*1520*/  MOV R13, RZ ;  /* 0x000000ff000d7202 */ /* 0x000fe40000000f00 */
[----:B------:R-:W-:Y:S01]  /*1530*/  IADD3 R15, R20, 0x1d0, RZ ;  /* 0x000001d0140f7810 */ /* 0x000fe20007ffe0ff */
[----:B------:R0:W5:Y:S03]  /*1540*/  @P0 LDG.E R14, [R18.64] ;  /* 0x0000000e120e0981 */ /* 0x000166000c1e1900 */
[----:B------:R-:W-:Y:S01]  /*1550*/  SHF.R.S32.HI R22, RZ, 0x1f, R15 ;  /* 0x0000001fff167819 */ /* 0x000fe2000001140f */
[----:B------:R1:W5:Y:S01]  /*1560*/  @P0 LDG.E R13, [R16.64] ;  /* 0x0000000e100d0981 */ /* 0x000362000c1e1900 */
[----:B------:R-:W-:-:S04]  /*1570*/  ISETP.GE.U32.AND P0, PT, R15, c[0x0][0x1e0], PT ;  /* 0x000078000f007a0c */ /* 0x000fc80003f06070 */
[----:B------:R-:W-:-:S04]  /*1580*/  ISETP.GE.AND.EX P0, PT, R22, c[0x0][0x1e4], PT, P0 ;  /* 0x0000790016007a0c */ /* 0x000fc80003f06300 */
[----:B------:R-:W-:-:S13]  /*1590*/  ISETP.LT.U32.AND P0, PT, R0, 0x180, !P0 ;  /* 0x000001800000780c */ /* 0x000fda0004701070 */
[----:B-1----:R-:W-:Y:S01]  /*15a0*/  @P0 MOV R16, R60 ;  /* 0x0000003c00100202 */ /* 0x002fe20000000f00 */
[----:B------:R-:W-:Y:S01]  /*15b0*/  @P0 IMAD R22, R159, c[0x0][0x1d8], RZ ;  /* 0x000076009f160a24 */ /* 0x000fe200078e02ff */
[----:B------:R-:W-:-:S03]  /*15c0*/  @P0 MOV R17, R59 ;  /* 0x0000003b00110202 */ /* 0x000fc60000000f00 */
[C---:B------:R-:W-:Y:S02]  /*15d0*/  @P0 IMAD R15, R105.reuse, c[0x0][0x1dc], R22 ;  /* 0x00007700690f0a24 */ /* 0x040fe400078e0216 */
[----:B------:R-:W-:-:S05]  /*15e0*/  @P0 IMAD.WIDE.U32 R16, R105, c[0x0][0x1d8], R16 ;  /* 0x0000760069100a25 */ /* 0x000fca00078e0010 */
[----:B------:R-:W-:Y:S02]  /*15f0*/  @P0 IADD3 R15, R17, R15, RZ ;  /* 0x0000000f110f0210 */ /* 0x000fe40007ffe0ff */
[C---:B------:R-:W-:Y:S02]  /*1600*/  @P0 SHF.L.U32 R22, R16.reuse, 0x1, RZ ;  /* 0x0000000110160819 */ /* 0x040fe400000006ff */
[----:B------:R-:W-:Y:S02]  /*1610*/  @P0 SHF.L.U64.HI R16, R16, 0x1, R15 ;  /* 0x0000000110100819 */ /* 0x000fe4000001020f */
[----:B0-----:R-:W-:-:S04]  /*1620*/  @P0 IADD3 R18, P6, R22, c[0x0][0x180], RZ ;  /* 0x0000600016120a10 */ /* 0x001fc80007fde0ff */
        /* <DEDUP_REMOVED lines=20> */
[----:B-1----:R-:W-:Y:S02]  /*1770*/  @P0 IADD3 R22, P6, R24, c[0x0][0x180], RZ ;  /* 0x0000600018160a10 */ /* 0x002fe40007fde0ff */
[----:B------:R-:W-:Y:S02]  /*1780*/  MOV R17, RZ ;  /* 0x000000ff00117202 */ /* 0x000fe40000000f00 */
[----:B------:R-:W-:-:S05]  /*1790*/  @P0 IADD3.X R23, R18, c[0x0][0x184], RZ, P6, !PT ;  /* 0x0000610012170a10 */ /* 0x000fca00037fe4ff */
[----:B------:R0:W5:Y:S02]  /*17a0*/  @P0 LDG.E R17, [R22.64] ;  /* 0x0000000e16110981 */ /* 0x000164000c1e1900 */
[----:B0-----:R-:W-:Y:S02]  /*17b0*/  MOV R22, UR4 ;  /* 0x0000000400167c02 */ /* 0x001fe40008000f00 */
[----:B------:R-:W-:-:S06]  /*17c0*/  MOV R23, UR5 ;  /* 0x0000000500177c02 */ /* 0x000fcc0008000f00 */
[----:B------:R-:W2:Y:S01]  /*17d0*/  LDG.E.64 R22, [R22.64] ;  /* 0x0000000e16167981 */ /* 0x000ea2000c1e1b00 */
[----:B------:R-:W-:-:S04]  /*17e0*/  @P0 IADD3 R24, P6, R24, c[0x0][0x178], RZ ;  /* 0x00005e0018180a10 */ /* 0x000fc80007fde0ff */
[----:B------:R-:W-:Y:S02]  /*17f0*/  @P0 IADD3.X R25, R18, c[0x0][0x17c], RZ, P6, !PT ;  /* 0x00005f0012190a10 */ /* 0x000fe400037fe4ff */
[----:B------:R-:W-:-:S06]  /*1800*/  MOV R18, RZ ;  /* 0x000000ff00127202 */ /* 0x000fcc0000000f00 */
[----:B------:R0:W5:Y:S01]  /*1810*/  @P0 LDG.E R18, [R24.64] ;  /* 0x0000000e18120981 */ /* 0x000162000c1e1900 */
[----:B------:R-:W-:-:S04]  /*1820*/  @P5 IMAD R30, R164, c[0x0][0x1d8], RZ ;  /* 0x00007600a41e5a24 */ /* 0x000fc800078e02ff */
[----:B------:R-:W-:Y:S01]  /*1830*/  @P5 IMAD R27, R3, c[0x0][0x1dc], R30 ;  /* 0x00007700031b5a24 */ /* 0x000fe200078e021e */
[----:B------:R-:W-:Y:S01]  /*1840*/  UMOV UR5, 0x3f800000 ;  /* 0x3f80000000057882 */ /* 0x000fe20000000000 */
[----:B--2---:R-:W1:Y:S02]  /*1850*/  R2UR UR16, R22 ;  /* 0x00000000161073c2 */ /* 0x004e6400000e0000 */
[----:B-1----:R-:W-:-:S05]  /*1860*/  MOV R20, UR16 ;  /* 0x0000001000147c02 */ /* 0x002fca0008000f00 */
[----:B------:R-:W-:-:S05]  /*1870*/  FFMA.FTZ R19, -R20, UR16, R23 ;  /* 0x0000001014137c23 */ /* 0x000fca0008010117 */
[----:B------:R-:W-:-:S13]  /*1880*/  FSETP.GTU.FTZ.AND P0, PT, R19, RZ, PT ;  /* 0x000000ff1300720b */ /* 0x000fda0003f1c000 */
[----:B------:R-:W-:Y:S01]  /*1890*/  VOTEU.ANY UP0, P0 ;  /* 0x00000000003f7886 */ /* 0x000fe20000000100 */
[----:B------:R-:W-:-:S13]  /*18a0*/  PLOP3.LUT P0, PT, PT, PT, UP0, 0x80, 0x0 ;  /* 0x000000000000781c */ /* 0x000fda0003f0f008 */
[----:B------:R-:W-:Y:S01]  /*18b0*/  @P0 FADD.FTZ R19, R19, c[0x0][0x1a0] ;  /* 0x0000680013130621 */ /* 0x000fe20000010000 */
[----:B------:R-:W-:-:S13]  /*18c0*/  PLOP3.LUT P0, PT, PT, PT, UP0, 0x80, 0x0 ;  /* 0x000000000000781c */ /* 0x000fda0003f0f008 */
[----:B------:R1:W2:Y:S01]  /*18d0*/  @P0 MUFU.RSQ R29, R19 ;  /* 0x00000013001d0308 */ /* 0x0002a20000001400 */
[----:B------:R-:W-:-:S04]  /*18e0*/  ISETP.GE.U32.AND P0, PT, R100, c[0x0][0x1e0], PT ;  /* 0x0000780064007a0c */ /* 0x000fc80003f06070 */
[----:B------:R-:W-:-:S04]  /*18f0*/  ISETP.GE.AND.EX P0, PT, R102, c[0x0][0x1e4], PT, P0 ;  /* 0x0000790066007a0c */ /* 0x000fc80003f06300 */
[----:B------:R-:W-:-:S13]  /*1900*/  ISETP.GT.U32.OR P0, PT, R0, 0x17f, P0 ;  /* 0x0000017f0000780c */ /* 0x000fda0000704470 */
[----:B------:R-:W-:Y:S01]  /*1910*/  @!P0 IMAD R23, R102, c[0x0][0x1d8], RZ ;  /* 0x0000760066178a24 */ /* 0x000fe200078e02ff */
[----:B------:R-:W-:-:S03]  /*1920*/  @!P0 MOV R22, R60 ;  /* 0x0000003c00168202 */ /* 0x000fc60000000f00 */
[----:B0-----:R-:W-:Y:S01]  /*1930*/  @!P0 IMAD R25, R100, c[0x0][0x1dc], R23 ;  /* 0x0000770064198a24 */ /* 0x001fe200078e0217 */
[----:B------:R-:W-:-:S05]  /*1940*/  @!P0 MOV R23, R59 ;  /* 0x0000003b00178202 */ /* 0x000fca0000000f00 */
[----:B------:R-:W-:-:S05]  /*1950*/  @!P0 IMAD.WIDE.U32 R22, R100, c[0x0][0x1d8], R22 ;  /* 0x0000760064168a25 */ /* 0x000fca00078e0016 */
[----:B------:R-:W-:Y:S02]  /*1960*/  @!P0 IADD3 R23, R23, R25, RZ ;  /* 0x0000001917178210 */ /* 0x000fe40007ffe0ff */
[C---:B------:R-:W-:Y:S02]  /*1970*/  @!P0 SHF.L.U32 R24, R22.reuse, 0x1, RZ ;  /* 0x0000000116188819 */ /* 0x040fe400000006ff */
[----:B-1----:R-:W-:Y:S02]  /*1980*/  @!P0 SHF.L.U64.HI R19, R22, 0x1, R23 ;  /* 0x0000000116138819 */ /* 0x002fe40000010217 */
[----:B------:R-:W-:-:S04]  /*1990*/  @!P0 IADD3 R22, P6, R24, c[0x0][0x180], RZ ;  /* 0x0000600018168a10 */ /* 0x000fc80007fde0ff */
[C---:B------:R-:W-:Y:S02]  /*19a0*/  @!P0 IADD3.X R23, R19.reuse, c[0x0][0x184], RZ, P6, !PT ;  /* 0x0000610013178a10 */ /* 0x040fe400037fe4ff */
[----:B------:R-:W-:Y:S02]  /*19b0*/  @!P0 IADD3 R24, P6, R24, c[0x0][0x178], RZ ;  /* 0x00005e0018188a10 */ /* 0x000fe40007fde0ff */
[----:B------:R-:W-:Y:S02]  /*19c0*/  MOV R20, RZ ;  /* 0x000000ff00147202 */ /* 0x000fe40000000f00 */
[----:B------:R-:W-:Y:S02]  /*19d0*/  @!P0 IADD3.X R25, R19, c[0x0][0x17c], RZ, P6, !PT ;  /* 0x00005f0013198a10 */ /* 0x000fe400037fe4ff */
[----:B------:R-:W-:-:S03]  /*19e0*/  MOV R19, RZ ;  /* 0x000000ff00137202 */ /* 0x000fc60000000f00 */
[----:B------:R0:W5:Y:S04]  /*19f0*/  @!P0 LDG.E R20, [R24.64] ;  /* 0x0000000e18148981 */ /* 0x000168000c1e1900 */
[----:B------:R1:W5:Y:S01]  /*1a00*/  @!P0 LDG.E R19, [R22.64] ;  /* 0x0000000e16138981 */ /* 0x000362000c1e1900 */
[----:B------:R-:W-:Y:S02]  /*1a10*/  PLOP3.LUT P0, PT, PT, PT, UP0, 0x80, 0x0 ;  /* 0x000000000000781c */ /* 0x000fe40003f0f008 */
[----:B-1----:R-:W-:Y:S02]  /*1a20*/  @P5 MOV R22, R60 ;  /* 0x0000003c00165202 */ /* 0x002fe40000000f00 */
[----:B------:R-:W-:Y:S02]  /*1a30*/  @P5 MOV R23, R59 ;  /* 0x0000003b00175202 */ /* 0x000fe40000000f00 */
[----:B------:R-:W-:-:S03]  /*1a40*/  LOP3.LUT P6, RZ, R6, 0x100000, RZ, 0xc0, !PT ;  /* 0x0010000006ff7812 */ /* 0x000fc600078cc0ff */
[----:B------:R-:W-:-:S04]  /*1a50*/  @P5 IMAD.WIDE.U32 R22, R3, c[0x0][0x1d8], R22 ;  /* 0x0000760003165a25 */ /* 0x000fc800078e0016 */
[----:B--2---:R1:W2:Y:S01]  /*1a60*/  @P0 R2UR UR5, R29 ;  /* 0x000000001d0503c2 */ /* 0x0042a200000e0000 */
[----:B------:R-:W-:Y:S02]  /*1a70*/  @P5 IADD3 R27, R23, R27, RZ ;  /* 0x0000001b171b5210 */ /* 0x000fe40007ffe0ff */
[C---:B------:R-:W-:Y:S02]  /*1a80*/  @P5 SHF.L.U32 R88, R22.reuse, 0x1, RZ ;  /* 0x0000000116585819 */ /* 0x040fe400000006ff */
[----:B------:R-:W-:Y:S02]  /*1a90*/  @P5 SHF.L.U64.HI R27, R22, 0x1, R27 ;  /* 0x00000001161b5819 */ /* 0x000fe4000001021b */
[----:B------:R-:W-:Y:S01]  /*1aa0*/  @P5 IADD3 R22, P0, R88, c[0x0][0x180], RZ ;  /* 0x0000600058165a10 */ /* 0x000fe20007f1e0ff */
[----:B0-----:R-:W-:-:S03]  /*1ab0*/  @P6 IMAD R24, R157, c[0x0][0x1d8], RZ ;  /* 0x000076009d186a24 */ /* 0x001fc600078e02ff */
[C---:B------:R-:W-:Y:S02]  /*1ac0*/  @P5 IADD3.X R23, R27.reuse, c[0x0][0x184], RZ, P0, !PT ;  /* 0x000061001b175a10 */ /* 0x040fe400007fe4ff */
[----:B------:R-:W-:Y:S02]  /*1ad0*/  @P5 IADD3 R88, P0, R88, c[0x0][0x178], RZ ;  /* 0x00005e0058585a10 */ /* 0x000fe40007f1e0ff */
[----:B------:R-:W-:Y:S02]  /*1ae0*/  @P6 MOV R25, R59 ;  /* 0x0000003b00196202 */ /* 0x000fe40000000f00 */
[----:B------:R-:W-:Y:S01]  /*1af0*/  @P5 IADD3.X R89, R27, c[0x0][0x17c], RZ, P0, !PT ;  /* 0x00005f001b595a10 */ /* 0x000fe200007fe4ff */
        /* <DEDUP_REMOVED lines=22> */
[----:B------:R-:W-:Y:S02]  /*1c60*/  @P5 IADD3.X R65, R29, c[0x0][0x17c], RZ, P0, !PT ;  /* 0x00005f001d415a10 */ /* 0x000fe400007fe4ff */
[----:B------:R-:W-:Y:S02]  /*1c70*/  ISETP.NE.AND P5, PT, R28, RZ, PT ;  /* 0x000000ff1c00720c */ /* 0x000fe40003fa5270 */
[----:B------:R-:W-:-:S11]  /*1c80*/  @P6 LOP3.LUT R21, R21, 0x1, RZ, 0xfc, !PT ;  /* 0x0000000115156812 */ /* 0x000fd600078efcff */
        /* <DEDUP_REMOVED lines=26> */
[----:B------:R-:W-:Y:S02]  /*1e30*/  LOP3.LUT R6, R6, 0x7fffffff, RZ, 0xc0, !PT ;  /* 0x7fffffff06067812 */ /* 0x000fe400078ec0ff */
[----:B------:R-:W-:Y:S01]  /*1e40*/  @P4 MOV R33, R59 ;  /* 0x0000003b00214202 */ /* 0x000fe20000000f00 */
[----:B------:R-:W-:Y:S01]  /*1e50*/  @P4 IMAD R35, R129, c[0x0][0x1dc], R32 ;  /* 0x0000770081234a24 */ /* 0x000fe200078e0220 */
[----:B------:R-:W-:Y:S02]  /*1e60*/  @P4 MOV R32, R60 ;  /* 0x0000003c00204202 */ /* 0x000fe40000000f00 */
[----:B------:R-:W-:-:S03]  /*1e70*/  @P5 LOP3.LUT R6, R6, 0x80000000, RZ, 0xfc, !PT ;  /* 0x8000000006065812 */ /* 0x000fc600078efcff */
[----:B------:R-:W-:Y:S01]  /*1e80*/  @P4 IMAD.WIDE.U32 R32, R129, c[0x0][0x1d8], R32 ;  /* 0x0000760081204a25 */ /* 0x000fe200078e0020 */
[----:B------:R-:W-:-:S04]  /*1e90*/  LOP3.LUT P5, RZ, R6, 0x8000, RZ, 0xc0, !PT ;  /* 0x0000800006ff7812 */ /* 0x000fc800078ac0ff */
[----:B------:R-:W-:Y:S02]  /*1ea0*/  @P4 IADD3 R33, R33, R35, RZ ;  /* 0x0000002321214210 */ /* 0x000fe40007ffe0ff */
[C---:B------:R-:W-:Y:S02]  /*1eb0*/  @P4 SHF.L.U32 R52, R32.reuse, 0x1, RZ ;  /* 0x0000000120344819 */ /* 0x040fe400000006ff */
[----:B------:R-:W-:Y:S02]  /*1ec0*/  @P4 SHF.L.U64.HI R34, R32, 0x1, R33 ;  /* 0x0000000120224819 */ /* 0x000fe40000010221 */
[----:B------:R-:W-:-:S03]  /*1ed0*/  @P4 IADD3 R32, P0, R52, c[0x0][0x180], RZ ;  /* 0x0000600034204a10 */ /* 0x000fc60007f1e0ff */
[----:B------:R-:W-:Y:S01]  /*1ee0*/  @P5 IMAD R35, R152, c[0x0][0x1d8], RZ ;  /* 0x0000760098235a24 */ /* 0x000fe200078e02ff */
        /* <DEDUP_REMOVED lines=57> */
[----:B------:R-:W-:Y:S02]  /*2280*/  P2R R82, PR, RZ, 0x10 ;  /* 0x00000010ff527803 */ /* 0x000fe40000000000 */
[----:B------:R-:W-:Y:S02]  /*2290*/  LOP3.LUT P4, RZ, R6, 0x400, RZ, 0xc0, !PT ;  /* 0x0000040006ff7812 */ /* 0x000fe4000788c0ff */
        /* <DEDUP_REMOVED lines=72> */
[----:B------:R-:W-:Y:S02]  /*2720*/  ISETP.NE.AND P4, PT, R82, RZ, PT ;  /* 0x000000ff5200720c */ /* 0x000fe40003f85270 */
[----:B------:R-:W-:Y:S01]  /*2730*/  @P5 MOV R82, R60 ;  /* 0x0000003c00525202 */ /* 0x000fe20000000f00 */
        /* <DEDUP_REMOVED lines=23> */
[C---:B------:R-:W-:Y:S02]  /*28b0*/  LOP3.LUT P0, RZ, R6.reuse, 0x200000, RZ, 0xc0, !PT ;  /* 0x0020000006ff7812 */ /* 0x040fe4000780c0ff */
[----:B------:R-:W-:Y:S02]  /*28c0*/  LOP3.LUT P6, RZ, R21, 0x1, RZ, 0xc0, !PT ;  /* 0x0000000115ff7812 */ /* 0x000fe400078cc0ff */
[----:B------:R-:W-:Y:S02]  /*28d0*/  MOV R21, RZ ;  /* 0x000000ff00157202 */ /* 0x000fe40000000f00 */
[----:B------:R-:W-:-:S07]  /*28e0*/  LOP3.LUT P5, RZ, R6, 0x8, RZ, 0xc0, !PT ;  /* 0x0000000806ff7812 */ /* 0x000fce00078ac0ff */
[----:B------:R0:W5:Y:S02]  /*28f0*/  @P0 LDG.E R21, [R22.64] ;  /* 0x0000000e16150981 */ /* 0x000164000c1e1900 */
[----:B0-----:R-:W-:-:S06]  /*2900*/  CS2R R22, SRZ ;  /* 0x0000000000167805 */ /* 0x001fcc000001ff00 */
[----:B------:R0:W5:Y:S01]  /*2910*/  @P6 LDG.E R23, [R24.64] ;  /* 0x0000000e18176981 */ /* 0x000162000c1e1900 */
[----:B------:R-:W-:-:S03]  /*2920*/  @P5 IMAD R98, R140, c[0x0][0x1d8], RZ ;  /* 0x000076008c625a24 */ /* 0x000fc600078e02ff */
[----:B------:R1:W5:Y:S01]  /*2930*/  @P0 LDG.E R22, [R88.64] ;  /* 0x0000000e58160981 */ /* 0x000362000c1e1900 */
[----:B0-----:R-:W-:-:S06]  /*2940*/  MOV R24, RZ ;  /* 0x000000ff00187202 */ /* 0x001fcc0000000f00 */
[----:B------:R0:W5:Y:S01]  /*2950*/  @P6 LDG.E R24, [R86.64] ;  /* 0x0000000e56186981 */ /* 0x000162000c1e1900 */
[----:B------:R-:W-:Y:S01]  /*2960*/  @P5 IMAD R98, R116, c[0x0][0x1dc], R98 ;  /* 0x0000770074625a24 */ /* 0x000fe200078e0262 */
[----:B0-----:R-:W-:Y:S02]  /*2970*/  @P5 MOV R86, R60 ;  /* 0x0000003c00565202 */ /* 0x001fe40000000f00 */
[----:B------:R-:W-:-:S05]  /*2980*/  @P5 MOV R87, R59 ;  /* 0x0000003b00575202 */ /* 0x000fca0000000f00 */
[----:B------:R-:W-:-:S05]  /*2990*/  @P5 IMAD.WIDE.U32 R86, R116, c[0x0][0x1d8], R86 ;  /* 0x0000760074565a25 */ /* 0x000fca00078e0056 */
[----:B------:R-:W-:Y:S02]  /*29a0*/  @P5 IADD3 R98, R87, R98, RZ ;  /* 0x0000006257625210 */ /* 0x000fe40007ffe0ff */
[C---:B-1----:R-:W-:Y:S02]  /*29b0*/  @P5 SHF.L.U32 R88, R86.reuse, 0x1, RZ ;  /* 0x0000000156585819 */ /* 0x042fe400000006ff */
[----:B------:R-:W-:Y:S02]  /*29c0*/  @P5 SHF.L.U64.HI R25, R86, 0x1, R98 ;  /* 0x0000000156195819 */ /* 0x000fe40000010262 */
[----:B------:R-:W-:-:S04]  /*29d0*/  @P5 IADD3 R86, P0, R88, c[0x0][0x180], RZ ;  /* 0x0000600058565a10 */ /* 0x000fc80007f1e0ff */
[----:B------:R-:W-:Y:S02]  /*29e0*/  @P5 IADD3.X R87, R25, c[0x0][0x184], RZ, P0, !PT ;  /* 0x0000610019575a10 */ /* 0x000fe400007fe4ff */
[----:B------:R-:W-:-:S04]  /*29f0*/  @P5 IADD3 R88, P0, R88, c[0x0][0x178], RZ ;  /* 0x00005e0058585a10 */ /* 0x000fc80007f1e0ff */
[----:B------:R-:W-:Y:S02]  /*2a00*/  @P5 IADD3.X R89, R25, c[0x0][0x17c], RZ, P0, !PT ;  /* 0x00005f0019595a10 */ /* 0x000fe400007fe4ff */
[C---:B------:R-:W-:Y:S02]  /*2a10*/  LOP3.LUT P0, RZ, R6.reuse, 0x80000, RZ, 0xc0, !PT ;  /* 0x0008000006ff7812 */ /* 0x040fe4000780c0ff */
[C---:B------:R-:W-:Y:S02]  /*2a20*/  LOP3.LUT P5, RZ, R6.reuse, 0x80000000, RZ, 0xc0, !PT ;  /* 0x8000000006ff7812 */ /* 0x040fe400078ac0ff */
        /* <DEDUP_REMOVED lines=13> */
[----:B------:R-:W-:-:S04]  /*2b00*/  @P6 IADD3 R98, R63, R98, RZ ;  /* 0x000000623f626210 */ /* 0x000fc80007ffe0ff */
[C---:B------:R-:W-:Y:S02]  /*2b10*/  @P6 SHF.L.U64.HI R29, R62.reuse, 0x1, R98 ;  /* 0x000000013e1d6819 */ /* 0x040fe40000010262 */
[----:B------:R-:W-:-:S04]  /*2b20*/  @P6 SHF.L.U32 R98, R62, 0x1, RZ ;  /* 0x000000013e626819 */ /* 0x000fc800000006ff */
[----:B-1----:R-:W-:-:S04]  /*2b30*/  @P6 IADD3 R64, P0, R98, c[0x0][0x180], RZ ;  /* 0x0000600062406a10 */ /* 0x002fc80007f1e0ff */
[----:B------:R-:W-:Y:S02]  /*2b40*/  @P6 IADD3.X R65, R29, c[0x0][0x184], RZ, P0, !PT ;  /* 0x000061001d416a10 */ /* 0x000fe400007fe4ff */
[----:B------:R-:W-:-:S04]  /*2b50*/  @P6 IADD3 R62, P0, R98, c[0x0][0x178], RZ ;  /* 0x00005e00623e6a10 */ /* 0x000fc80007f1e0ff */
[----:B------:R-:W-:Y:S02]  /*2b60*/  @P6 IADD3.X R63, R29, c[0x0][0x17c], RZ, P0, !PT ;  /* 0x00005f001d3f6a10 */ /* 0x000fe400007fe4ff */
[C---:B------:R-:W-:Y:S02]  /*2b70*/  LOP3.LUT P0, RZ, R6.reuse, 0x20000, RZ, 0xc0, !PT ;  /* 0x0002000006ff7812 */ /* 0x040fe4000780c0ff */
[----:B------:R-:W-:Y:S02]  /*2b80*/  MOV R29, RZ ;  /* 0x000000ff001d7202 */ /* 0x000fe40000000f00 */
[----:B------:R-:W-:-:S09]  /*2b90*/  LOP3.LUT P5, RZ, R6, 0x40000000, RZ, 0xc0, !PT ;  /* 0x4000000006ff7812 */ /* 0x000fd200078ac0ff */
[----:B------:R0:W5:Y:S02]  /*2ba0*/  @P0 LDG.E R29, [R30.64] ;  /* 0x0000000e1e1d0981 */ /* 0x000164000c1e1900 */
[----:B0-----:R-:W-:-:S06]  /*2bb0*/  CS2R R30, SRZ ;  /* 0x00000000001e7805 */ /* 0x001fcc000001ff00 */
[----:B------:R0:W5:Y:S01]  /*2bc0*/  @P4 LDG.E R31, [R32.64] ;  /* 0x0000000e201f4981 */ /* 0x000162000c1e1900 */
[----:B------:R-:W-:Y:S01]  /*2bd0*/  @P5 IMAD R98, R138, c[0x0][0x1d8], RZ ;  /* 0x000076008a625a24 */ /* 0x000fe200078e02ff */
[----:B------:R-:W-:Y:S02]  /*2be0*/  LOP3.LUT R6, R6, 0xffbfffff, RZ, 0xc0, !PT ;  /* 0xffbfffff06067812 */ /* 0x000fe400078ec0ff */
        /* <DEDUP_REMOVED lines=9> */
[----:B------:R-:W-:Y:S02]  /*2c80*/  @P5 SHF.L.U32 R98, R52, 0x1, RZ ;  /* 0x0000000134625819 */ /* 0x000fe400000006ff */
[----:B------:R-:W-:Y:S02]  /*2c90*/  @P6 LOP3.LUT R6, R6, 0x400000, RZ, 0xfc, !PT ;  /* 0x0040000006066812 */ /* 0x000fe400078efcff */
[----:B-1----:R-:W-:Y:S02]  /*2ca0*/  @P5 IADD3 R54, P0, R98, c[0x0][0x180], RZ ;  /* 0x0000600062365a10 */ /* 0x002fe40007f1e0ff */
[----:B------:R-:W-:Y:S02]  /*2cb0*/  LOP3.LUT P6, RZ, R6, 0x8000, RZ, 0xc0, !PT ;  /* 0x0000800006ff7812 */ /* 0x000fe400078cc0ff */
[----:B------:R-:W-:-:S02]  /*2cc0*/  @P5 IADD3.X R55, R33, c[0x0][0x184], RZ, P0, !PT ;  /* 0x0000610021375a10 */ /* 0x000fc400007fe4ff */
[----:B------:R-:W-:-:S04]  /*2cd0*/  @P5 IADD3 R52, P0, R98, c[0x0][0x178], RZ ;  /* 0x00005e0062345a10 */ /* 0x000fc80007f1e0ff */
[----:B------:R-:W-:Y:S02]  /*2ce0*/  @P5 IADD3.X R53, R33, c[0x0][0x17c], RZ, P0, !PT ;  /* 0x00005f0021355a10 */ /* 0x000fe400007fe4ff */
[----:B------:R-:W-:Y:S02]  /*2cf0*/  MOV R33, RZ ;  /* 0x000000ff00217202 */ /* 0x000fe40000000f00 */
[----:B------:R-:W-:-:S04]  /*2d00*/  LOP3.LUT P4, RZ, R6, 0x20000000, RZ, 0xc0, !PT ;  /* 0x2000000006ff7812 */ /* 0x000fc8000788c0ff */
        /* <DEDUP_REMOVED lines=12> */
[C---:B------:R-:W-:Y:S02]  /*2dd0*/  @P4 SHF.L.U32 R57, R48.reuse, 0x1, RZ ;  /* 0x0000000130394819 */ /* 0x040fe400000006ff */
[----:B------:R-:W-:Y:S02]  /*2de0*/  @P4 SHF.L.U64.HI R49, R48, 0x1, R98 ;  /* 0x0000000130314819 */ /* 0x000fe40000010262 */
[----:B-1----:R-:W-:Y:S02]  /*2df0*/  @P4 IADD3 R50, P0, R57, c[0x0][0x180], RZ ;  /* 0x0000600039324a10 */ /* 0x002fe40007f1e0ff */
[----:B------:R-:W-:Y:S02]  /*2e00*/  LOP3.LUT R6, R6, 0xff7fffff, RZ, 0xc0, !PT ;  /* 0xff7fffff06067812 */ /* 0x000fe400078ec0ff */
[----:B------:R-:W-:-:S02]  /*2e10*/  @P4 IADD3.X R51, R49, c[0x0][0x184], RZ, P0, !PT ;  /* 0x0000610031334a10 */ /* 0x000fc400007fe4ff */
[----:B------:R-:W-:Y:S02]  /*2e20*/  @P4 IADD3 R48, P0, R57, c[0x0][0x178], RZ ;  /* 0x00005e0039304a10 */ /* 0x000fe40007f1e0ff */
[----:B------:R-:W-:Y:S02]  /*2e30*/  @P5 LOP3.LUT R6, R6, 0x800000, RZ, 0xfc, !PT ;  /* 0x0080000006065812 */ /* 0x000fe400078efcff */
        /* <DEDUP_REMOVED lines=8> */
[----:B------:R-:W-:Y:S02]  /*2ec0*/  LOP3.LUT P5, RZ, R6, 0x800, RZ, 0xc0, !PT ;  /* 0x0000080006ff7812 */ /* 0x000fe400078ac0ff */
        /* <DEDUP_REMOVED lines=11> */
[----:B------:R-:W-:Y:S02]  /*2f80*/  LOP3.LUT P6, RZ, R6, 0x400, RZ, 0xc0, !PT ;  /* 0x0000040006ff7812 */ /* 0x000fe400078cc0ff */
[----:B------:R-:W-:-:S02]  /*2f90*/  @P3 IADD3.X R47, R45, c[0x0][0x184], RZ, P0, !PT ;  /* 0x000061002d2f3a10 */ /* 0x000fc400007fe4ff */
[----:B------:R-:W-:Y:S02]  /*2fa0*/  @P3 IADD3 R44, P0, R69, c[0x0][0x178], RZ ;  /* 0x00005e00452c3a10 */ /* 0x000fe40007f1e0ff */
[----:B------:R-:W-:Y:S02]  /*2fb0*/  LOP3.LUT R6, R6, 0xfeffffff, RZ, 0xc0, !PT ;  /* 0xfeffffff06067812 */ /* 0x000fe400078ec0ff */
[----:B------:R-:W-:Y:S02]  /*2fc0*/  MOV R69, RZ ;  /* 0x000000ff00457202 */ /* 0x000fe40000000f00 */
[----:B------:R-:W-:-:S04]  /*2fd0*/  @P4 LOP3.LUT R6, R6, 0x1000000, RZ, 0xfc, !PT ;  /* 0x0100000006064812 */ /* 0x000fc800078efcff */
[----:B------:R0:W5:Y:S01]  /*2fe0*/  @P5 LDG.E R69, [R70.64] ;  /* 0x0000000e46455981 */ /* 0x000162000c1e1900 */
[----:B------:R-:W-:Y:S01]  /*2ff0*/  LOP3.LUT P2, RZ, R6, 0x8000000, RZ, 0xc0, !PT ;  /* 0x0800000006ff7812 */ /* 0x000fe2000784c0ff */
[----:B0-----:R-:W-:-:S06]  /*3000*/  CS2R R70, SRZ ;  /* 0x0000000000467805 */ /* 0x001fcc000001ff00 */
[----:B------:R0:W5:Y:S06]  /*3010*/  @P5 LDG.E R70, [R72.64] ;  /* 0x0000000e48465981 */ /* 0x00016c000c1e1900 */
[----:B------:R-:W-:Y:S01]  /*3020*/  @P2 IMAD R98, R135, c[0x0][0x1d8], RZ ;  /* 0x0000760087622a24 */ /* 0x000fe200078e02ff */
[----:B------:R-:W-:Y:S01]  /*3030*/  @P3 IADD3.X R45, R45, c[0x0][0x17c], RZ, P0, !PT ;  /* 0x00005f002d2d3a10 */ /* 0x000fe200007fe4ff */
        /* <DEDUP_REMOVED lines=14> */
[----:B------:R-:W-:-:S04]  /*3120*/  LOP3.LUT R6, R6, 0xfdffffff, RZ, 0xc0, !PT ;  /* 0xfdffffff06067812 */ /* 0x000fc800078ec0ff */
[----:B------:R0:W5:Y:S01]  /*3130*/  @P1 LDG.E R73, [R74.64] ;  /* 0x0000000e4a491981 */ /* 0x000162000c1e1900 */
[----:B------:R-:W-:Y:S02]  /*3140*/  @P3 LOP3.LUT R6, R6, 0x2000000, RZ, 0xfc, !PT ;  /* 0x0200000006063812 */ /* 0x000fe400078efcff */
[----:B------:R-:W-:Y:S01]  /*3150*/  @P2 IADD3.X R37, R37, c[0x0][0x17c], RZ, P0, !PT ;  /* 0x00005f0025252a10 */ /* 0x000fe200007fe4ff */
[----:B0-----:R-:W-:Y:S01]  /*3160*/  CS2R R74, SRZ ;  /* 0x00000000004a7805 */ /* 0x001fe2000001ff00 */
[----:B------:R-:W-:-:S05]  /*3170*/  LOP3.LUT P0, RZ, R6, 0x100, RZ, 0xc0, !PT ;  /* 0x0000010006ff7812 */ /* 0x000fca000780c0ff */
[----:B------:R0:W5:Y:S01]  /*3180*/  @P1 LDG.E R74, [R76.64] ;  /* 0x0000000e4c4a1981 */ /* 0x000162000c1e1900 */
[C---:B------:R-:W-:Y:S02]  /*3190*/  LOP3.LUT P1, RZ, R6.reuse, 0x4000000, RZ, 0xc0, !PT ;  /* 0x0400000006ff7812 */ /* 0x040fe4000782c0ff */
[----:B------:R-:W-:-:S05]  /*31a0*/  LOP3.LUT P3, RZ, R6, 0x80, RZ, 0xc0, !PT ;  /* 0x0000008006ff7812 */ /* 0x000fca000786c0ff */
[----:B------:R1:W5:Y:S01]  /*31b0*/  @P0 LDG.E R75, [R40.64] ;  /* 0x0000000e284b0981 */ /* 0x000362000c1e1900 */
[----:B0-----:R-:W-:-:S05]  /*31c0*/  MOV R76, RZ ;  /* 0x000000ff004c7202 */ /* 0x001fca0000000f00 */
[----:B------:R-:W-:Y:S01]  /*31d0*/  @P1 IMAD R98, R134, c[0x0][0x1d8], RZ ;  /* 0x0000760086621a24 */ /* 0x000fe200078e02ff */
[----:B------:R0:W5:Y:S03]  /*31e0*/  @P0 LDG.E R76, [R38.64] ;  /* 0x0000000e264c0981 */ /* 0x000166000c1e1900 */
[----:B------:R-:W-:Y:S01]  /*31f0*/  @P1 IMAD R98, R110, c[0x0][0x1dc], R98 ;  /* 0x000077006e621a24 */ /* 0x000fe200078e0262 */
[----:B0-----:R-:W-:Y:S02]  /*3200*/  @P1 MOV R38, R60 ;  /* 0x0000003c00261202 */ /* 0x001fe40000000f00 */
[----:B------:R-:W-:-:S05]  /*3210*/  @P1 MOV R39, R59 ;  /* 0x0000003b00271202 */ /* 0x000fca0000000f00 */
[----:B------:R-:W-:-:S05]  /*3220*/  @P1 IMAD.WIDE.U32 R38, R110, c[0x0][0x1d8], R38 ;  /* 0x000076006e261a25 */ /* 0x000fca00078e0026 */
[----:B------:R-:W-:Y:S02]  /*3230*/  @P1 IADD3 R98, R39, R98, RZ ;  /* 0x0000006227621210 */ /* 0x000fe40007ffe0ff */
[C---:B------:R-:W-:Y:S02]  /*3240*/  @P1 SHF.L.U32 R77, R38.reuse, 0x1, RZ ;  /* 0x00000001264d1819 */ /* 0x040fe400000006ff */
[----:B-1----:R-:W-:Y:S02]  /*3250*/  @P1 SHF.L.U64.HI R41, R38, 0x1, R98 ;  /* 0x0000000126291819 */ /* 0x002fe40000010262 */
[----:B------:R-:W-:Y:S02]  /*3260*/  @P1 IADD3 R38, P0, R77, c[0x0][0x180], RZ ;  /* 0x000060004d261a10 */ /* 0x000fe40007f1e0ff */
[----:B------:R-:W-:Y:S02]  /*3270*/  LOP3.LUT P4, RZ, R6, 0x40, RZ, 0xc0, !PT ;  /* 0x0000004006ff7812 */ /* 0x000fe4000788c0ff */
[----:B------:R-:W-:-:S02]  /*3280*/  @P1 IADD3.X R39, R41, c[0x0][0x184], RZ, P0, !PT ;  /* 0x0000610029271a10 */ /* 0x000fc400007fe4ff */
[----:B------:R-:W-:Y:S02]  /*3290*/  @P1 IADD3 R40, P0, R77, c[0x0][0x178], RZ ;  /* 0x00005e004d281a10 */ /* 0x000fe40007f1e0ff */
[----:B------:R-:W-:Y:S02]  /*32a0*/  MOV R77, RZ ;  /* 0x000000ff004d7202 */ /* 0x000fe40000000f00 */
[----:B------:R-:W-:-:S04]  /*32b0*/  LOP3.LUT P5, RZ, R6, 0x20, RZ, 0xc0, !PT ;  /* 0x0000002006ff7812 */ /* 0x000fc800078ac0ff */
[----:B------:R0:W5:Y:S01]  /*32c0*/  @P3 LDG.E R77, [R78.64] ;  /* 0x0000000e4e4d3981 */ /* 0x000162000c1e1900 */
[----:B------:R-:W-:Y:S01]  /*32d0*/  LOP3.LUT P6, RZ, R6, 0x10, RZ, 0xc0, !PT ;  /* 0x0000001006ff7812 */ /* 0x000fe200078cc0ff */
[----:B0-----:R-:W-:-:S06]  /*32e0*/  CS2R R78, SRZ ;  /* 0x00000000004e7805 */ /* 0x001fcc000001ff00 */
[----:B------:R0:W5:Y:S01]  /*32f0*/  @P4 LDG.E R79, [R80.64] ;  /* 0x0000000e504f4981 */ /* 0x000162000c1e1900 */
[----:B------:R-:W-:Y:S02]  /*3300*/  @P1 IADD3.X R41, R41, c[0x0][0x17c], RZ, P0, !PT ;  /* 0x00005f0029291a10 */ /* 0x000fe400007fe4ff */
[----:B------:R-:W-:Y:S01]  /*3310*/  LOP3.LUT P0, RZ, R6, 0x8, RZ, 0xc0, !PT ;  /* 0x0000000806ff7812 */ /* 0x000fe2000780c0ff */
[----:B------:R1:W5:Y:S01]  /*3320*/  @P3 LDG.E R78, [R96.64] ;  /* 0x0000000e604e3981 */ /* 0x000362000c1e1900 */
[----:B0-----:R-:W-:-:S06]  /*3330*/  CS2R R80, SRZ ;  /* 0x0000000000507805 */ /* 0x001fcc000001ff00 */
[----:B------:R0:W5:Y:S01]  /*3340*/  @P5 LDG.E R81, [R82.64] ;  /* 0x0000000e52515981 */ /* 0x000162000c1e1900 */
[----:B------:R-:W-:-:S03]  /*3350*/  LOP3.LUT P3, RZ, R6, 0x2000000, RZ, 0xc0, !PT ;  /* 0x0200000006ff7812 */ /* 0x000fc6000786c0ff */
[----:B------:R3:W5:Y:S01]  /*3360*/  @P4 LDG.E R80, [R94.64] ;  /* 0x0000000e5e504981 */ /* 0x000762000c1e1900 */
[----:B0-----:R-:W-:-:S06]  /*3370*/  CS2R R82, SRZ ;  /* 0x0000000000527805 */ /* 0x001fcc000001ff00 */
[----:B------:R0:W5:Y:S01]  /*3380*/  @P6 LDG.E R83, [R84.64] ;  /* 0x0000000e54536981 */ /* 0x000162000c1e1900 */
[----:B------:R-:W-:-:S03]  /*3390*/  LOP3.LUT P4, RZ, R6, 0x1000000, RZ, 0xc0, !PT ;  /* 0x0100000006ff7812 */ /* 0x000fc6000788c0ff */
[----:B------:R4:W5:Y:S01]  /*33a0*/  @P5 LDG.E R82, [R92.64] ;  /* 0x0000000e5c525981 */ /* 0x000962000c1e1900 */
[----:B0-----:R-:W-:Y:S01]  /*33b0*/  CS2R R84, SRZ ;  /* 0x0000000000547805 */ /* 0x001fe2000001ff00 */
[----:B------:R-:W-:-:S05]  /*33c0*/  LOP3.LUT P5, RZ, R6, 0x800000, RZ, 0xc0, !PT ;  /* 0x0080000006ff7812 */ /* 0x000fca00078ac0ff */
[----:B------:R0:W5:Y:S01]  /*33d0*/  @P0 LDG.E R85, [R86.64] ;  /* 0x0000000e56550981 */ /* 0x000162000c1e1900 */
[----:B----4-:R-:W-:Y:S01]  /*33e0*/  CS2R R92, SRZ ;  /* 0x00000000005c7805 */ /* 0x010fe2000001ff00 */
[----:B---3--:R-:W-:Y:S01]  /*33f0*/  CS2R R94, SRZ ;  /* 0x00000000005e7805 */ /* 0x008fe2000001ff00 */
[----:B-1----:R-:W-:Y:S01]  /*3400*/  CS2R R96, SRZ ;  /* 0x0000000000607805 */ /* 0x002fe2000001ff00 */
[----:B------:R1:W5:Y:S01]  /*3410*/  @P6 LDG.E R84, [R90.64] ;  /* 0x0000000e5a546981 */ /* 0x000362000c1e1900 */
[----:B------:R-:W-:-:S03]  /*3420*/  MOV R98, RZ ;  /* 0x000000ff00627202 */ /* 0x000fc60000000f00 */
[----:B------:R3:W5:Y:S01]  /*3430*/  @P4 LDG.E R92, [R48.64] ;  /* 0x0000000e305c4981 */ /* 0x000762000c1e1900 */
[----:B0-----:R-:W-:-:S03]  /*3440*/  CS2R R86, SRZ ;  /* 0x0000000000567805 */ /* 0x001fc6000001ff00 */
[----:B------:R3:W5:Y:S01]  /*3450*/  @P3 LDG.E R93, [R46.64] ;  /* 0x0000000e2e5d3981 */ /* 0x000762000c1e1900 */
[----:B-1----:R-:W-:-:S03]  /*3460*/  CS2R R90, SRZ ;  /* 0x00000000005a7805 */ /* 0x002fc6000001ff00 */
[----:B------:R0:W5:Y:S04]  /*3470*/  @P0 LDG.E R86, [R88.64] ;  /* 0x0000000e58560981 */ /* 0x000168000c1e1900 */
[----:B------:R3:W5:Y:S04]  /*3480*/  @P5 LDG.E R90, [R52.64] ;  /* 0x0000000e345a5981 */ /* 0x000768000c1e1900 */
[----:B------:R3:W5:Y:S01]  /*3490*/  @P4 LDG.E R91, [R50.64] ;  /* 0x0000000e325b4981 */ /* 0x000762000c1e1900 */
[----:B0-----:R-:W-:-:S03]  /*34a0*/  CS2R R88, SRZ ;  /* 0x0000000000587805 */ /* 0x001fc6000001ff00 */
[----:B------:R3:W5:Y:S04]  /*34b0*/  @P3 LDG.E R94, [R44.64] ;  /* 0x0000000e2c5e3981 */ /* 0x000768000c1e1900 */
[----:B------:R3:W5:Y:S04]  /*34c0*/  @P5 LDG.E R89, [R54.64] ;  /* 0x0000000e36595981 */ /* 0x000768000c1e1900 */
[----:B------:R3:W5:Y:S04]  /*34d0*/  @P2 LDG.E R95, [R42.64] ;  /* 0x0000000e2a5f2981 */ /* 0x000768000c1e1900 */
[----:B------:R3:W5:Y:S04]  /*34e0*/  @P2 LDG.E R96, [R36.64] ;  /* 0x0000000e24602981 */ /* 0x000768000c1e1900 */
[----:B------:R3:W5:Y:S04]  /*34f0*/  @P1 LDG.E R97, [R38.64] ;  /* 0x0000000e26611981 */ /* 0x000768000c1e1900 */
[----:B------:R3:W5:Y:S01]  /*3500*/  @P1 LDG.E R98, [R40.64] ;  /* 0x0000000e28621981 */ /* 0x000762000c1e1900 */
[----:B------:R-:W-:-:S02]  /*3510*/  ISETP.GT.U32.AND P0, PT, R0, 0x17f, PT ;  /* 0x0000017f0000780c */ /* 0x000fc40003f04070 */
[----:B------:R-:W-:Y:S01]  /*3520*/  LOP3.LUT P6, RZ, R6, 0x400000, RZ, 0xc0, !PT ;  /* 0x0040000006ff7812 */ /* 0x000fe200078cc0ff */
[----:B------:R-:W-:-:S12]  /*3530*/  BSSY B0, `(.L_x_192) ;  /* 0x000000f000007945 */ /* 0x000fd80003800000 */
[----:B------:R0:W5:Y:S04]  /*3540*/  @P6 LDG.E R87, [R64.64] ;  /* 0x0000000e40576981 */ /* 0x000168000c1e1900 */
[----:B------:R1:W5:Y:S01]  /*3550*/  @P6 LDG.E R88, [R62.64] ;  /* 0x0000000e3e586981 */ /* 0x000362000c1e1900 */
[----:B0-----:R-:W-:Y:S01]  /*3560*/  CS2R R64, SRZ ;  /* 0x0000000000407805 */ /* 0x001fe2000001ff00 */
[----:B-1----:R-:W-:Y:S01]  /*3570*/  CS2R R62, SRZ ;  /* 0x00000000003e7805 */ /* 0x002fe2000001ff00 */
[----:B------:R-:W-:Y:S05]  /*3580*/  @P0 BRA `(.L_x_193) ;  /* 0x0000009000000947 */ /* 0x000fea0003800000 */
[----:B--23--:R-:W-:Y:S01]  /*3590*/  ISETP.NE.AND P0, PT, RZ, UR13, PT ;  /* 0x0000000dff007c0c */ /* 0x00cfe2000bf05270 */
        /* <DEDUP_REMOVED lines=8> */
.L_x_193:
[----:B--23--:R-:W-:Y:S05]  /*3620*/  BSYNC B0 ;  /* 0x0000000000007941 */ /* 0x00cfea0003800000 */
.L_x_192:
[----:B------:R-:W-:Y:S02]  /*3630*/  ISETP.NE.AND P0, PT, RZ, UR13, PT ;  /* 0x0000000dff007c0c */ /* 0x000fe4000bf05270 */
[--C-:B0----5:R-:W-:Y:S02]  /*3640*/  PRMT R36, RZ, 0x5410, R21.reuse ;  /* 0x00005410ff247816 */ /* 0x121fe40000000015 */
[----:B------:R-:W-:Y:S02]  /*3650*/  PRMT R37, RZ, 0x7610, R21 ;  /* 0x00007610ff257816 */ /* 0x000fe40000000015 */
[----:B------:R-:W-:Y:S01]  /*3660*/  LOP3.LUT R6, R6, 0xfffffffb, RZ, 0xc0, !PT ;  /* 0xfffffffb06067812 */ /* 0x000fe200078ec0ff */
[----:B------:R-:W-:Y:S01]  /*3670*/  FADD.FTZ R39, R36, -UR16 ;  /* 0x8000001024277e21 */ /* 0x000fe20008010000 */
[--C-:B------:R-:W-:Y:S01]  /*3680*/  PRMT R36, RZ, 0x7610, R22.reuse ;  /* 0x00007610ff247816 */ /* 0x100fe20000000016 */
[----:B------:R-:W-:Y:S01]  /*3690*/  FADD.FTZ R38, R37, -UR16 ;  /* 0x8000001025267e21 */ /* 0x000fe20008010000 */
[----:B------:R-:W-:Y:S01]  /*36a0*/  PRMT R37, RZ, 0x5410, R22 ;  /* 0x00005410ff257816 */ /* 0x000fe20000000016 */
[----:B------:R-:W-:-:S02]  /*36b0*/  FMUL.FTZ R39, R39, UR5 ;  /* 0x0000000527277c20 */ /* 0x000fc40008410000 */
[----:B------:R-:W-:Y:S01]  /*36c0*/  FMUL.FTZ R38, R38, UR5 ;  /* 0x0000000526267c20 */ /* 0x000fe20008410000 */
        /* <DEDUP_REMOVED lines=20> */
.L_x_194:
[----:B------:R-:W-:Y:S01]  /*3810*/  FMUL.FTZ R40, R37, R64 ;  /* 0x0000004025287220 */ /* 0x000fe20000410000 */
[--C-:B------:R-:W-:Y:S01]  /*3820*/  PRMT R45, RZ, 0x7610, R23.reuse ;  /* 0x00007610ff2d7816 */ /* 0x100fe20000000017 */
[----:B------:R-:W-:Y:S01]  /*3830*/  FMUL.FTZ R42, R36, R65 ;  /* 0x00000041242a7220 */ /* 0x000fe20000410000 */
[----:B------:R-:W-:Y:S01]  /*3840*/  PRMT R44, RZ, 0x5410, R23 ;  /* 0x00005410ff2c7816 */ /* 0x000fe20000000017 */
[----:B------:R-:W-:-:S02]  /*3850*/  FFMA.FTZ R41, R39, R40, RZ ;  /* 0x0000002827297223 */ /* 0x000fc400000100ff */
[----:B------:R-:W-:Y:S02]  /*3860*/  FADD.FTZ R43, RZ, R40 ;  /* 0x00000028ff2b7221 */ /* 0x000fe40000010000 */
[----:B------:R-:W-:Y:S02]  /*3870*/  FADD.FTZ R45, R45, -UR16 ;  /* 0x800000102d2d7e21 */ /* 0x000fe40008010000 */
[----:B------:R-:W-:Y:S01]  /*3880*/  FADD.FTZ R46, R44, -UR16 ;  /* 0x800000102c2e7e21 */ /* 0x000fe20008010000 */
[----:B------:R-:W-:Y:S01]  /*3890*/  PRMT R44, RZ, 0x5410, R24 ;  /* 0x00005410ff2c7816 */ /* 0x000fe20000000018 */
[----:B------:R-:W-:Y:S02]  /*38a0*/  FFMA.FTZ R40, R38, R42, R41 ;  /* 0x0000002a26287223 */ /* 0x000fe40000010029 */
[----:B------:R-:W-:Y:S02]  /*38b0*/  FADD.FTZ R41, R42, R43 ;  /* 0x0000002b2a297221 */ /* 0x000fe40000010000 */
[----:B------:R-:W-:-:S02]  /*38c0*/  FMUL.FTZ R42, R45, UR5 ;  /* 0x000000052d2a7c20 */ /* 0x000fc40008410000 */
[----:B------:R-:W-:Y:S01]  /*38d0*/  FFMA.FTZ R45, R39, R37, RZ ;  /* 0x00000025272d7223 */ /* 0x000fe200000100ff */
[----:B------:R-:W-:Y:S01]  /*38e0*/  PRMT R39, RZ, 0x7610, R24 ;  /* 0x00007610ff277816 */ /* 0x000fe20000000018 */
        /* <DEDUP_REMOVED lines=19> */
[----:B------:R-:W-:Y:S02]  /*3a20*/  FMUL.FTZ R39, R39, R52 ;  /* 0x0000003427277220 */ /* 0x000fe40000410000 */
.L_x_195:
[----:B------:R-:W-:Y:S02]  /*3a30*/  FMUL.FTZ R46, R44, R64 ;  /* 0x000000402c2e7220 */ /* 0x000fe40000410000 */
[C---:B------:R-:W-:Y:S02]  /*3a40*/  FFMA.FTZ R45, R43.reuse, R44, R45 ;  /* 0x0000002c2b2d7223 */ /* 0x040fe4000001002d */
[----:B------:R-:W-:Y:S02]  /*3a50*/  FADD.FTZ R37, RZ, R37 ;  /* 0x00000025ff257221 */ /* 0x000fe40000010000 */
[----:B------:R-:W-:Y:S02]  /*3a60*/  FFMA.FTZ R43, R43, R46, R40 ;  /* 0x0000002e2b2b7223 */ /* 0x000fe40000010028 */
[----:B------:R-:W-:Y:S02]  /*3a70*/  FFMA.FTZ R40, R38, R36, RZ ;  /* 0x0000002426287223 */ /* 0x000fe400000100ff */
[----:B------:R-:W-:-:S02]  /*3a80*/  FADD.FTZ R38, RZ, R36 ;  /* 0x00000024ff267221 */ /* 0x000fc40000010000 */
[----:B------:R-:W-:Y:S02]  /*3a90*/  FADD.FTZ R44, R37, R44 ;  /* 0x0000002c252c7221 */ /* 0x000fe40000010000 */
[----:B------:R-:W-:Y:S02]  /*3aa0*/  FMUL.FTZ R37, R39, R65 ;  /* 0x0000004127257220 */ /* 0x000fe40000410000 */
[----:B------:R-:W-:Y:S01]  /*3ab0*/  FFMA.FTZ R36, R42, R39, R40 ;  /* 0x000000272a247223 */ /* 0x000fe20000010028 */
[----:B------:R-:W-:Y:S01]  /*3ac0*/  PRMT R40, RZ, 0x7610, R25 ;  /* 0x00007610ff287816 */ /* 0x000fe20000000019 */
[----:B------:R-:W-:Y:S01]  /*3ad0*/  FADD.FTZ R39, R38, R39 ;  /* 0x0000002726277221 */ /* 0x000fe20000010000 */
[----:B------:R-:W-:Y:S01]  /*3ae0*/  PRMT R38, RZ, 0x5410, R25 ;  /* 0x00005410ff267816 */ /* 0x000fe20000000019 */
[----:B------:R-:W-:Y:S02]  /*3af0*/  FADD.FTZ R46, R41, R46 ;  /* 0x0000002e292e7221 */ /* 0x000fe40000010000 */
[----:B------:R-:W-:-:S02]  /*3b00*/  FADD.FTZ R40, R40, -UR16 ;  /* 0x8000001028287e21 */ /* 0x000fc40008010000 */
[----:B------:R-:W-:Y:S02]  /*3b10*/  FADD.FTZ R38, R38, -UR16 ;  /* 0x8000001026267e21 */ /* 0x000fe40008010000 */
[----:B------:R-:W-:Y:S01]  /*3b20*/  FFMA.FTZ R42, R42, R37, R43 ;  /* 0x000000252a2a7223 */ /* 0x000fe2000001002b */
[--C-:B------:R-:W-:Y:S01]  /*3b30*/  PRMT R43, RZ, 0x5410, R26.reuse ;  /* 0x00005410ff2b7816 */ /* 0x100fe2000000001a */
[----:B------:R-:W-:Y:S02]  /*3b40*/  FMUL.FTZ R41, R38, UR5 ;  /* 0x0000000526297c20 */ /* 0x000fe40008410000 */
[----:B------:R-:W-:Y:S01]  /*3b50*/  FMUL.FTZ R38, R40, UR5 ;  /* 0x0000000528267c20 */ /* 0x000fe20008410000 */
[----:B------:R-:W-:Y:S01]  /*3b60*/  PRMT R40, RZ, 0x7610, R26 ;  /* 0x00007610ff287816 */ /* 0x000fe2000000001a */
[----:B------:R-:W-:Y:S01]  /*3b70*/  FADD.FTZ R37, R37, R46 ;  /* 0x0000002e25257221 */ /* 0x000fe20000010000 */
        /* <DEDUP_REMOVED lines=19> */
.L_x_196:
[----:B------:R-:W-:Y:S02]  /*3cb0*/  FMUL.FTZ R46, R43, R64 ;  /* 0x000000402b2e7220 */ /* 0x000fe40000410000 */
[C---:B------:R-:W-:Y:S02]  /*3cc0*/  FFMA.FTZ R45, R41.reuse, R43, R45 ;  /* 0x0000002b292d7223 */ /* 0x040fe4000001002d */
[----:B------:R-:W-:Y:S02]  /*3cd0*/  FFMA.FTZ R41, R41, R46, R42 ;  /* 0x0000002e29297223 */ /* 0x000fe4000001002a */
[----:B------:R-:W-:Y:S02]  /*3ce0*/  FMUL.FTZ R42, R40, R65 ;  /* 0x00000041282a7220 */ /* 0x000fe40000410000 */
[----:B------:R-:W-:-:S02]  /*3cf0*/  FADD.FTZ R39, R39, R40 ;  /* 0x0000002827277221 */ /* 0x000fc40000010000 */
[C---:B------:R-:W-:Y:S01]  /*3d00*/  FFMA.FTZ R36, R38.reuse, R40, R36 ;  /* 0x0000002826247223 */ /* 0x040fe20000010024 */
[----:B------:R-:W-:Y:S01]  /*3d10*/  PRMT R40, RZ, 0x5410, R27 ;  /* 0x00005410ff287816 */ /* 0x000fe2000000001b */
[----:B------:R-:W-:Y:S01]  /*3d20*/  FFMA.FTZ R38, R38, R42, R41 ;  /* 0x0000002a26267223 */ /* 0x000fe20000010029 */
[----:B------:R-:W-:Y:S01]  /*3d30*/  PRMT R41, RZ, 0x7610, R27 ;  /* 0x00007610ff297816 */ /* 0x000fe2000000001b */
[----:B------:R-:W-:Y:S02]  /*3d40*/  FADD.FTZ R37, R37, R46 ;  /* 0x0000002e25257221 */ /* 0x000fe40000010000 */
[----:B------:R-:W-:Y:S02]  /*3d50*/  FADD.FTZ R40, R40, -UR16 ;  /* 0x8000001028287e21 */ /* 0x000fe40008010000 */
[----:B------:R-:W-:Y:S02]  /*3d60*/  FADD.FTZ R41, R41, -UR16 ;  /* 0x8000001029297e21 */ /* 0x000fe40008010000 */
[----:B------:R-:W-:-:S02]  /*3d70*/  FADD.FTZ R44, R44, R43 ;  /* 0x0000002b2c2c7221 */ /* 0x000fc40000010000 */
[----:B------:R-:W-:Y:S02]  /*3d80*/  FMUL.FTZ R43, R40, UR5 ;  /* 0x00000005282b7c20 */ /* 0x000fe40008410000 */
[----:B------:R-:W-:Y:S01]  /*3d90*/  FADD.FTZ R37, R42, R37 ;  /* 0x000000252a257221 */ /* 0x000fe20000010000 */
[--C-:B------:R-:W-:Y:S01]  /*3da0*/  PRMT R42, RZ, 0x5410, R28.reuse ;  /* 0x00005410ff2a7816 */ /* 0x100fe2000000001c */
[----:B------:R-:W-:Y:S01]  /*3db0*/  FMUL.FTZ R40, R41, UR5 ;  /* 0x0000000529287c20 */ /* 0x000fe20008410000 */
[----:B------:R-:W-:Y:S01]  /*3dc0*/  PRMT R41, RZ, 0x7610, R28 ;  /* 0x00007610ff297816 */ /* 0x000fe2000000001c */
        /* <DEDUP_REMOVED lines=19> */
.L_x_197:
[----:B------:R-:W-:Y:S02]  /*3f00*/  FMUL.FTZ R46, R42, R64 ;  /* 0x000000402a2e7220 */ /* 0x000fe40000410000 */
[C---:B------:R-:W-:Y:S02]  /*3f10*/  FFMA.FTZ R45, R43.reuse, R42, R45 ;  /* 0x0000002a2b2d7223 */ /* 0x040fe4000001002d */
[----:B------:R-:W-:Y:S02]  /*3f20*/  FFMA.FTZ R43, R43, R46, R38 ;  /* 0x0000002e2b2b7223 */ /* 0x000fe40000010026 */
[----:B------:R-:W-:Y:S02]  /*3f30*/  FMUL.FTZ R38, R41, R65 ;  /* 0x0000004129267220 */ /* 0x000fe40000410000 */
[----:B------:R-:W-:Y:S02]  /*3f40*/  FADD.FTZ R39, R39, R41 ;  /* 0x0000002927277221 */ /* 0x000fe40000010000 */
[----:B------:R-:W-:Y:S01]  /*3f50*/  FFMA.FTZ R36, R40, R41, R36 ;  /* 0x0000002928247223 */ /* 0x000fe20000010024 */
[--C-:B------:R-:W-:Y:S01]  /*3f60*/  PRMT R41, RZ, 0x5410, R29.reuse ;  /* 0x00005410ff297816 */ /* 0x100fe2000000001d */
[----:B------:R-:W-:Y:S01]  /*3f70*/  FADD.FTZ R44, R44, R42 ;  /* 0x0000002a2c2c7221 */ /* 0x000fe20000010000 */
[----:B------:R-:W-:Y:S01]  /*3f80*/  PRMT R42, RZ, 0x7610, R29 ;  /* 0x00007610ff2a7816 */ /* 0x000fe2000000001d */
[----:B------:R-:W-:-:S02]  /*3f90*/  FADD.FTZ R37, R37, R46 ;  /* 0x0000002e25257221 */ /* 0x000fc40000010000 */
[----:B------:R-:W-:Y:S02]  /*3fa0*/  FADD.FTZ R41, R41, -UR16 ;  /* 0x8000001029297e21 */ /* 0x000fe40008010000 */
[----:B------:R-:W-:Y:S01]  /*3fb0*/  FADD.FTZ R46, R42, -UR16 ;  /* 0x800000102a2e7e21 */ /* 0x000fe20008010000 */
[--C-:B------:R-:W-:Y:S01]  /*3fc0*/  PRMT R42, RZ, 0x5410, R30.reuse ;  /* 0x00005410ff2a7816 */ /* 0x100fe2000000001e */
[----:B------:R-:W-:Y:S02]  /*3fd0*/  FFMA.FTZ R40, R40, R38, R43 ;  /* 0x0000002628287223 */ /* 0x000fe4000001002b */
[----:B------:R-:W-:Y:S02]  /*3fe0*/  FADD.FTZ R37, R38, R37 ;  /* 0x0000002526257221 */ /* 0x000fe40000010000 */
[----:B------:R-:W-:Y:S01]  /*3ff0*/  FMUL.FTZ R43, R41, UR5 ;  /* 0x00000005292b7c20 */ /* 0x000fe20008410000 */
[----:B------:R-:W-:Y:S01]  /*4000*/  PRMT R41, RZ, 0x7610, R30 ;  /* 0x00007610ff297816 */ /* 0x000fe2000000001e */
        /* <DEDUP_REMOVED lines=20> */
.L_x_198:
        /* <DEDUP_REMOVED lines=37> */
.L_x_199:
        /* <DEDUP_REMOVED lines=37> */
.L_x_200:
        /* <DEDUP_REMOVED lines=37> */
.L_x_201:
        /* <DEDUP_REMOVED lines=37> */
.L_x_202:
        /* <DEDUP_REMOVED lines=37> */
.L_x_203:
        /* <DEDUP_REMOVED lines=37> */
.L_x_204:
        /* <DEDUP_REMOVED lines=37> */
.L_x_205:
        /* <DEDUP_REMOVED lines=37> */
.L_x_206:
        /* <DEDUP_REMOVED lines=37> */
.L_x_207:
        /* <DEDUP_REMOVED lines=37> */
.L_x_208:
        /* <DEDUP_REMOVED lines=37> */
.L_x_209:
        /* <DEDUP_REMOVED lines=37> */
.L_x_210:
        /* <DEDUP_REMOVED lines=37> */
.L_x_211:
        /* <DEDUP_REMOVED lines=37> */
.L_x_212:
        /* <DEDUP_REMOVED lines=37> */
.L_x_213:
        /* <DEDUP_REMOVED lines=37> */
.L_x_214:
        /* <DEDUP_REMOVED lines=37> */
.L_x_215:
        /* <DEDUP_REMOVED lines=37> */
.L_x_216:
        /* <DEDUP_REMOVED lines=37> */
.L_x_217:
        /* <DEDUP_REMOVED lines=37> */
.L_x_218:
        /* <DEDUP_REMOVED lines=37> */
.L_x_219:
        /* <DEDUP_REMOVED lines=37> */
.L_x_220:
        /* <DEDUP_REMOVED lines=37> */
.L_x_221:
[----:B------:R-:W-:Y:S02]  /*7680*/  FMUL.FTZ R46, R42, R64 ;  /* 0x000000402a2e7220 */ /* 0x000fe40000410000 */
[C---:B------:R-:W-:Y:S02]  /*7690*/  FFMA.FTZ R45, R43.reuse, R42, R45 ;  /* 0x0000002a2b2d7223 */ /* 0x040fe4000001002d */
[----:B------:R-:W-:Y:S02]  /*76a0*/  FADD.FTZ R44, R44, R42 ;  /* 0x0000002a2c2c7221 */ /* 0x000fe40000010000 */
[----:B------:R-:W-:Y:S02]  /*76b0*/  FFMA.FTZ R43, R43, R46, R38 ;  /* 0x0000002e2b2b7223 */ /* 0x000fe40000010026 */
[----:B------:R-:W-:Y:S02]  /*76c0*/  FMUL.FTZ R42, R41, R65 ;  /* 0x00000041292a7220 */ /* 0x000fe40000410000 */
[----:B------:R-:W-:Y:S01]  /*76d0*/  FADD.FTZ R38, R39, R41 ;  /* 0x0000002927267221 */ /* 0x000fe20000010000 */
[--C-:B------:R-:W-:Y:S01]  /*76e0*/  PRMT R39, RZ, 0x7610, R13.reuse ;  /* 0x00007610ff277816 */ /* 0x100fe2000000000d */
[----:B------:R-:W-:Y:S01]  /*76f0*/  FFMA.FTZ R41, R40, R41, R36 ;  /* 0x0000002928297223 */ /* 0x000fe20000010024 */
[----:B------:R-:W-:Y:S01]  /*7700*/  PRMT R36, RZ, 0x5410, R13 ;  /* 0x00005410ff247816 */ /* 0x000fe2000000000d */
[----:B------:R-:W-:-:S02]  /*7710*/  FADD.FTZ R37, R37, R46 ;  /* 0x0000002e25257221 */ /* 0x000fc40000010000 */
[----:B------:R-:W-:Y:S02]  /*7720*/  FFMA.FTZ R40, R40, R42, R43 ;  /* 0x0000002a28287223 */ /* 0x000fe4000001002b */
[----:B------:R-:W-:Y:S02]  /*7730*/  FADD.FTZ R43, R39, -UR16 ;  /* 0x80000010272b7e21 */ /* 0x000fe40008010000 */
[----:B------:R-:W-:Y:S02]  /*7740*/  FADD.FTZ R36, R36, -UR16 ;  /* 0x8000001024247e21 */ /* 0x000fe40008010000 */
[----:B------:R-:W-:Y:S01]  /*7750*/  FADD.FTZ R39, R42, R37 ;  /* 0x000000252a277221 */ /* 0x000fe20000010000 */
[--C-:B------:R-:W-:Y:S01]  /*7760*/  PRMT R37, RZ, 0x5410, R14.reuse ;  /* 0x00005410ff257816 */ /* 0x100fe2000000000e */
        /* <DEDUP_REMOVED lines=22> */
.L_x_222:
[----:B------:R-:W-:Y:S02]  /*78d0*/  FMUL.FTZ R46, R37, R64 ;  /* 0x00000040252e7220 */ /* 0x000fe40000410000 */
[----:B------:R-:W-:Y:S01]  /*78e0*/  FADD.FTZ R36, R44, R37 ;  /* 0x000000252c247221 */ /* 0x000fe20000010000 */
[----:B------:R-:W-:Y:S01]  /*78f0*/  PRMT R44, RZ, 0x7610, R15 ;  /* 0x00007610ff2c7816 */ /* 0x000fe2000000000f */
[C---:B------:R-:W-:Y:S01]  /*7900*/  FFMA.FTZ R37, R47.reuse, R37, R45 ;  /* 0x000000252f257223 */ /* 0x040fe2000001002d */
[----:B------:R-:W-:Y:S01]  /*7910*/  PRMT R45, RZ, 0x7610, R16 ;  /* 0x00007610ff2d7816 */ /* 0x000fe20000000010 */
[----:B------:R-:W-:Y:S02]  /*7920*/  FFMA.FTZ R47, R47, R46, R40 ;  /* 0x0000002e2f2f7223 */ /* 0x000fe40000010028 */
[----:B------:R-:W-:-:S02]  /*7930*/  FMUL.FTZ R40, R43, R65 ;  /* 0x000000412b287220 */ /* 0x000fc40000410000 */
[----:B------:R-:W-:Y:S02]  /*7940*/  FADD.FTZ R38, R38, R43 ;  /* 0x0000002b26267221 */ /* 0x000fe40000010000 */
[C---:B------:R-:W-:Y:S02]  /*7950*/  FFMA.FTZ R41, R42.reuse, R43, R41 ;  /* 0x0000002b2a297223 */ /* 0x040fe40000010029 */
[----:B------:R-:W-:Y:S02]  /*7960*/  FADD.FTZ R43, R39, R46 ;  /* 0x0000002e272b7221 */ /* 0x000fe40000010000 */
[----:B------:R-:W-:Y:S01]  /*7970*/  FFMA.FTZ R39, R42, R40, R47 ;  /* 0x000000282a277223 */ /* 0x000fe2000001002f */
[----:B------:R-:W-:Y:S01]  /*7980*/  PRMT R42, RZ, 0x5410, R15 ;  /* 0x00005410ff2a7816 */ /* 0x000fe2000000000f */
[----:B------:R-:W-:Y:S02]  /*7990*/  FADD.FTZ R44, R44, -UR16 ;  /* 0x800000102c2c7e21 */ /* 0x000fe40008010000 */
[----:B------:R-:W-:Y:S01]  /*79a0*/  FADD.FTZ R40, R40, R43 ;  /* 0x0000002b28287221 */ /* 0x000fe20000010000 */
        /* <DEDUP_REMOVED lines=23> */
.L_x_223:
[----:B------:R-:W-:Y:S01]  /*7b20*/  FMUL.FTZ R47, R43, R64 ;  /* 0x000000402b2f7220 */ /* 0x000fe20000410000 */
[--C-:B------:R-:W-:Y:S01]  /*7b30*/  PRMT R48, RZ, 0x5410, R18.reuse ;  /* 0x00005410ff307816 */ /* 0x100fe20000000012 */
[----:B------:R-:W-:Y:S01]  /*7b40*/  FMUL.FTZ R46, R45, R65 ;  /* 0x000000412d2e7220 */ /* 0x000fe20000410000 */
[----:B------:R-:W-:Y:S01]  /*7b50*/  PRMT R49, RZ, 0x7610, R18 ;  /* 0x00007610ff317816 */ /* 0x000fe20000000012 */
[----:B------:R-:W-:Y:S02]  /*7b60*/  FFMA.FTZ R39, R42, R47, R39 ;  /* 0x0000002f2a277223 */ /* 0x000fe40000010027 */
[----:B------:R-:W-:Y:S02]  /*7b70*/  FADD.FTZ R47, R40, R47 ;  /* 0x0000002f282f7221 */ /* 0x000fe40000010000 */
[----:B------:R-:W-:-:S02]  /*7b80*/  FFMA.FTZ R40, R44, R46, R39 ;  /* 0x0000002e2c287223 */ /* 0x000fc40000010027 */
[----:B------:R-:W-:Y:S01]  /*7b90*/  FADD.FTZ R39, R46, R47 ;  /* 0x0000002f2e277221 */ /* 0x000fe20000010000 */
[----:B------:R-:W-:-:S05]  /*7ba0*/  PRMT R46, RZ, 0x5410, R17 ;  /* 0x00005410ff2e7816 */ /* 0x000fca0000000011 */
[----:B------:R-:W-:Y:S01]  /*7bb0*/  FADD.FTZ R47, R46, -UR16 ;  /* 0x800000102e2f7e21 */ /* 0x000fe20008010000 */
[----:B------:R-:W-:-:S03]  /*7bc0*/  PRMT R46, RZ, 0x7610, R17 ;  /* 0x00007610ff2e7816 */ /* 0x000fc60000000011 */
[----:B------:R-:W-:Y:S02]  /*7bd0*/  FMUL.FTZ R47, R47, UR5 ;  /* 0x000000052f2f7c20 */ /* 0x000fe40008410000 */
[----:B------:R-:W-:-:S04]  /*7be0*/  FADD.FTZ R46, R46, -UR16 ;  /* 0x800000102e2e7e21 */ /* 0x000fc80008010000 */
        /* <DEDUP_REMOVED lines=20> */
.L_x_224:
[----:B------:R-:W-:Y:S02]  /*7d30*/  FMUL.FTZ R50, R48, R64 ;  /* 0x0000004030327220 */ /* 0x000fe40000410000 */
[----:B------:R-:W-:Y:S02]  /*7d40*/  FMUL.FTZ R53, R49, R65 ;  /* 0x0000004131357220 */ /* 0x000fe40000410000 */
[----:B------:R-:W-:Y:S01]  /*7d50*/  FFMA.FTZ R51, R47, R50, R40 ;  /* 0x000000322f337223 */ /* 0x000fe20000010028 */
[----:B------:R-:W-:Y:S01]  /*7d60*/  PRMT R40, RZ, 0x7610, R20 ;  /* 0x00007610ff287816 */ /* 0x000fe20000000014 */
[----:B------:R-:W-:Y:S01]  /*7d70*/  FADD.FTZ R50, R39, R50 ;  /* 0x0000003227327221 */ /* 0x000fe20000010000 */
[----:B------:R-:W-:Y:S01]  /*7d80*/  PRMT R39, RZ, 0x5410, R19 ;  /* 0x00005410ff277816 */ /* 0x000fe20000000013 */
[----:B------:R-:W-:-:S02]  /*7d90*/  FFMA.FTZ R52, R46, R53, R51 ;  /* 0x000000352e347223 */ /* 0x000fc40000010033 */
[----:B------:R-:W-:Y:S02]  /*7da0*/  FADD.FTZ R53, R53, R50 ;  /* 0x0000003235357221 */ /* 0x000fe40000010000 */
[----:B------:R-:W-:Y:S01]  /*7db0*/  FADD.FTZ R51, R39, -UR16 ;  /* 0x8000001027337e21 */ /* 0x000fe20008010000 */
[----:B------:R-:W-:-:S03]  /*7dc0*/  PRMT R39, RZ, 0x7610, R19 ;  /* 0x00007610ff277816 */ /* 0x000fc60000000013 */
[----:B------:R-:W-:Y:S02]  /*7dd0*/  FMUL.FTZ R51, R51, UR5 ;  /* 0x0000000533337c20 */ /* 0x000fe40008410000 */
[----:B------:R-:W-:-:S04]  /*7de0*/  FADD.FTZ R39, R39, -UR16 ;  /* 0x8000001027277e21 */ /* 0x000fc80008010000 */
[----:B------:R-:W-:Y:S01]  /*7df0*/  FMUL.FTZ R50, R39, UR5 ;  /* 0x0000000527327c20 */ /* 0x000fe20008410000 */
[----:B------:R-:W-:Y:S01]  /*7e00*/  PRMT R39, RZ, 0x5410, R20 ;  /* 0x00005410ff277816 */ /* 0x000fe20000000014 */
[----:B------:R-:W-:Y:S05]  /*7e10*/  @!P0 BRA `(.L_x_225) ;  /* 0x0000012000008947 */ /* 0x000fea0003800000 */
[----:B------:R-:W-:-:S04]  /*7e20*/  FFMA.FTZ R54, R51, R64, R62 ;  /* 0x0000004033367223 */ /* 0x000fc8000001003e */
        /* <DEDUP_REMOVED lines=17> */
.L_x_225:
[----:B------:R-:W-:Y:S01]  /*7f40*/  FMUL.FTZ R54, R39, R64 ;  /* 0x0000004027367220 */ /* 0x000fe20000410000 */
[----:B------:R-:W-:Y:S01]  /*7f50*/  ISETP.GT.AND P0, PT, R165, 0x1e, PT ;  /* 0x0000001ea500780c */ /* 0x000fe20003f04270 */
[----:B------:R-:W-:Y:S01]  /*7f60*/  FFMA.FTZ R37, R42, R43, R37 ;  /* 0x0000002b2a257223 */ /* 0x000fe20000010025 */
[----:B------:R-:W-:Y:S01]  /*7f70*/  BSSY B0, `(.L_x_226) ;  /* 0x000004c000007945 */ /* 0x000fe20003800000 */
[----:B------:R-:W-:Y:S01]  /*7f80*/  FFMA.FTZ R55, R51, R54, R52 ;  /* 0x0000003633377223 */ /* 0x000fe20000010034 */
[----:B------:R-:W-:Y:S01]  /*7f90*/  SHF.L.U32 R101, R0, 0x4, RZ ;  /* 0x0000000400657819 */ /* 0x000fe200000006ff */
[----:B------:R-:W-:Y:S02]  /*7fa0*/  FMUL.FTZ R52, R40, R65 ;  /* 0x0000004128347220 */ /* 0x000fe40000410000 */
[----:B------:R-:W-:Y:S02]  /*7fb0*/  FADD.FTZ R53, R53, R54 ;  /* 0x0000003635357221 */ /* 0x000fe40000010000 */
[----:B------:R-:W-:-:S02]  /*7fc0*/  FFMA.FTZ R54, R50, R52, R55 ;  /* 0x0000003432367223 */ /* 0x000fc40000010037 */
[----:B------:R-:W-:Y:S02]  /*7fd0*/  FADD.FTZ R55, R52, R53 ;  /* 0x0000003534377221 */ /* 0x000fe40000010000 */
[----:B------:R-:W-:Y:S01]  /*7fe0*/  FFMA.FTZ R41, R44, R45, R41 ;  /* 0x0000002d2c297223 */ /* 0x000fe20000010029 */
[----:B------:R-:W0:Y:S01]  /*7ff0*/  SHFL.DOWN PT, R53, R54, 0x1, 0x1f ;  /* 0x08201f0036357f89 */ /* 0x000e2200000e0000 */
[----:B------:R-:W-:Y:S02]  /*8000*/  FADD.FTZ R43, R36, R43 ;  /* 0x0000002b242b7221 */ /* 0x000fe40000010000 */
[----:B------:R-:W-:Y:S01]  /*8010*/  FADD.FTZ R38, R38, R45 ;  /* 0x0000002d26267221 */ /* 0x000fe20000010000 */
[----:B------:R-:W1:Y:S01]  /*8020*/  SHFL.DOWN PT, R52, R55, 0x1, 0x1f ;  /* 0x08201f0037347f89 */ /* 0x000e6200000e0000 */
[----:B------:R-:W-:Y:S02]  /*8030*/  FFMA.FTZ R36, R47, R48, R37 ;  /* 0x000000302f247223 */ /* 0x000fe40000010025 */
[----:B------:R-:W-:-:S02]  /*8040*/  FFMA.FTZ R41, R46, R49, R41 ;  /* 0x000000312e297223 */ /* 0x000fc40000010029 */
[----:B------:R-:W-:Y:S02]  /*8050*/  FADD.FTZ R48, R43, R48 ;  /* 0x000000302b307221 */ /* 0x000fe40000010000 */
[----:B------:R-:W-:Y:S02]  /*8060*/  FADD.FTZ R49, R38, R49 ;  /* 0x0000003126317221 */ /* 0x000fe40000010000 */
[----:B------:R-:W-:Y:S02]  /*8070*/  FFMA.FTZ R36, R51, R39, R36 ;  /* 0x0000002733247223 */ /* 0x000fe40000010024 */
[----:B------:R-:W-:Y:S02]  /*8080*/  FADD.FTZ R38, R48, R39 ;  /* 0x0000002730267221 */ /* 0x000fe40000010000 */
[----:B------:R-:W-:Y:S02]  /*8090*/  FFMA.FTZ R37, R50, R40, R41 ;  /* 0x0000002832257223 */ /* 0x000fe40000010029 */
[----:B------:R-:W-:-:S02]  /*80a0*/  FADD.FTZ R39, R49, R40 ;  /* 0x0000002831277221 */ /* 0x000fc40000010000 */
[----:B0-----:R-:W-:-:S03]  /*80b0*/  @!P0 FADD.FTZ R54, R54, R53 ;  /* 0x0000003536368221 */ /* 0x001fc60000010000 */
[----:B------:R-:W-:Y:S01]  /*80c0*/  STS.128 [R0.X16+0x80], R36 ;  /* 0x0000802400007388 */ /* 0x000fe2000000cc00 */
        /* <DEDUP_REMOVED lines=21> */
[----:B------:R-:W-:-:S13]  /*8220*/  ISETP.NE.AND P0, PT, R165, RZ, PT ;  /* 0x000000ffa500720c */ /* 0x000fda0003f05270 */
        /* <DEDUP_REMOVED lines=9> */
[----:B-1----:R-:W-:Y:S01]  /*82c0*/  FADD.FTZ R51, R51, R44 ;  /* 0x0000002c33337221 */ /* 0x002fe20000010000 */
[----:B------:R-:W-:Y:S01]  /*82d0*/  LDS.128 R52, [0x60] ;  /* 0x00006000ff347984 */ /* 0x000fe20000000c00 */
[----:B------:R-:W-:Y:S02]  /*82e0*/  FADD.FTZ R48, R48, R45 ;  /* 0x0000002d30307221 */ /* 0x000fe40000010000 */
[----:B------:R-:W-:Y:S02]  /*82f0*/  FADD.FTZ R51, R51, R46 ;  /* 0x0000002e33337221 */ /* 0x000fe40000010000 */
[----:B------:R-:W-:Y:S02]  /*8300*/  FADD.FTZ R48, R48, R47 ;  /* 0x0000002f30307221 */ /* 0x000fe40000010000 */
[----:B------:R-:W0:Y:S01]  /*8310*/  LDS.128 R44, [0x40] ;  /* 0x00004000ff2c7984 */ /* 0x000e220000000c00 */
[----:B--2---:R-:W-:Y:S02]  /*8320*/  FADD.FTZ R51, R51, R40 ;  /* 0x0000002833337221 */ /* 0x004fe40000010000 */
[----:B------:R-:W-:-:S02]  /*8330*/  FADD.FTZ R40, R48, R41 ;  /* 0x0000002930287221 */ /* 0x000fc40000010000 */
[----:B------:R-:W-:Y:S02]  /*8340*/  FADD.FTZ R41, R51, R42 ;  /* 0x0000002a33297221 */ /* 0x000fe40000010000 */
[----:B------:R-:W1:Y:S01]  /*8350*/  LDS.128 R48, [0x50] ;  /* 0x00005000ff307984 */ /* 0x000e620000000c00 */
[----:B------:R-:W-:Y:S02]  /*8360*/  FADD.FTZ R40, R40, R43 ;  /* 0x0000002b28287221 */ /* 0x000fe40000010000 */
[----:B0-----:R-:W-:Y:S02]  /*8370*/  FADD.FTZ R41, R41, R44 ;  /* 0x0000002c29297221 */ /* 0x001fe40000010000 */
[----:B------:R-:W-:Y:S02]  /*8380*/  FADD.FTZ R40, R40, R45 ;  /* 0x0000002d28287221 */ /* 0x000fe40000010000 */
[----:B------:R-:W-:Y:S02]  /*8390*/  FADD.FTZ R41, R41, R46 ;  /* 0x0000002e29297221 */ /* 0x000fe40000010000 */
[----:B------:R-:W-:-:S02]  /*83a0*/  FADD.FTZ R40, R40, R47 ;  /* 0x0000002f28287221 */ /* 0x000fc40000010000 */
[----:B-1----:R-:W-:Y:S02]  /*83b0*/  FADD.FTZ R41, R41, R48 ;  /* 0x0000003029297221 */ /* 0x002fe40000010000 */
[----:B------:R-:W-:Y:S02]  /*83c0*/  FADD.FTZ R40, R40, R49 ;  /* 0x0000003128287221 */ /* 0x000fe40000010000 */
[----:B------:R-:W-:Y:S02]  /*83d0*/  FADD.FTZ R41, R41, R50 ;  /* 0x0000003229297221 */ /* 0x000fe40000010000 */
[----:B------:R-:W-:Y:S02]  /*83e0*/  FADD.FTZ R40, R40, R51 ;  /* 0x0000003328287221 */ /* 0x000fe40000010000 */
[----:B------:R-:W-:Y:S02]  /*83f0*/  FADD.FTZ R41, R41, R52 ;  /* 0x0000003429297221 */ /* 0x000fe40000010000 */
[----:B------:R-:W-:-:S02]  /*8400*/  FADD.FTZ R40, R40, R53 ;  /* 0x0000003528287221 */ /* 0x000fc40000010000 */
[----:B------:R-:W-:Y:S02]  /*8410*/  FADD.FTZ R54, R41, R54 ;  /* 0x0000003629367221 */ /* 0x000fe40000010000 */
[----:B------:R-:W-:Y:S02]  /*8420*/  FADD.FTZ R55, R40, R55 ;  /* 0x0000003728377221 */ /* 0x000fe40000010000 */
.L_x_227:
[----:B0-----:R-:W-:Y:S05]  /*8430*/  BSYNC B0 ;  /* 0x0000000000007941 */ /* 0x001fea0003800000 */
.L_x_226:
        /* <DEDUP_REMOVED lines=13> */
[----:B------:R-:W0:Y:S01]  /*8510*/  LDS.128 R44, [R101+0x680] ;  /* 0x00068000652c7984 */ /* 0x000e220000000c00 */
[----:B-1----:R-:W-:Y:S02]  /*8520*/  FADD.FTZ R53, R53, R48 ;  /* 0x0000003035357221 */ /* 0x002fe40000010000 */
[----:B------:R-:W-:Y:S02]  /*8530*/  FADD.FTZ R36, R36, R49 ;  /* 0x0000003124247221 */ /* 0x000fe40000010000 */
[----:B------:R-:W-:-:S02]  /*8540*/  FADD.FTZ R37, R37, R50 ;  /* 0x0000003225257221 */ /* 0x000fc40000010000 */
[----:B------:R-:W-:Y:S02]  /*8550*/  FADD.FTZ R52, R52, R51 ;  /* 0x0000003334347221 */ /* 0x000fe40000010000 */
[----:B------:R-:W1:Y:S01]  /*8560*/  LDS.128 R48, [R101+0x800] ;  /* 0x0008000065307984 */ /* 0x000e620000000c00 */
[----:B--2---:R-:W-:Y:S02]  /*8570*/  FADD.FTZ R53, R53, R40 ;  /* 0x0000002835357221 */ /* 0x004fe40000010000 */
[----:B------:R-:W-:Y:S02]  /*8580*/  FADD.FTZ R40, R36, R41 ;  /* 0x0000002924287221 */ /* 0x000fe40000010000 */
[----:B------:R-:W-:Y:S02]  /*8590*/  FADD.FTZ R41, R37, R42 ;  /* 0x0000002a25297221 */ /* 0x000fe40000010000 */
[----:B------:R-:W2:Y:S01]  /*85a0*/  LDS.128 R36, [R101+0x980] ;  /* 0x0009800065247984 */ /* 0x000ea20000000c00 */
        /* <DEDUP_REMOVED lines=8> */
[----:B------:R-:W-:Y:S02]  /*8630*/  FADD.FTZ R41, R41, R50 ;  /* 0x0000003229297221 */ /* 0x000fe40000010000 */
        /* <DEDUP_REMOVED lines=26> */
[----:B------:R-:W-:Y:S01]  /*87e0*/  LDS.128 R44, [R101+0x1580] ;  /* 0x00158000652c7984 */ /* 0x000fe20000000c00 */
[----:B-1----:R-:W-:Y:S02]  /*87f0*/  FADD.FTZ R43, R53, R48 ;  /* 0x00000030352b7221 */ /* 0x002fe40000010000 */
[----:B------:R-:W-:-:S02]  /*8800*/  FADD.FTZ R40, R40, R49 ;  /* 0x0000003128287221 */ /* 0x000fc40000010000 */
[----:B------:R-:W-:Y:S02]  /*8810*/  FADD.FTZ R53, R41, R50 ;  /* 0x0000003229357221 */ /* 0x000fe40000010000 */
[----:B------:R-:W-:Y:S02]  /*8820*/  FADD.FTZ R52, R52, R51 ;  /* 0x0000003334347221 */ /* 0x000fe40000010000 */
[----:B--2---:R-:W-:Y:S01]  /*8830*/  FADD.FTZ R36, R43, R36 ;  /* 0x000000242b247221 */ /* 0x004fe20000010000 */
[----:B------:R-:W-:Y:S01]  /*8840*/  LDS.128 R48, [R101+0x1700] ;  /* 0x0017000065307984 */ /* 0x000fe20000000c00 */
[----:B------:R-:W-:Y:S02]  /*8850*/  FADD.FTZ R37, R40, R37 ;  /* 0x0000002528257221 */ /* 0x000fe40000010000 */
[----:B------:R-:W-:Y:S01]  /*8860*/  FADD.FTZ R53, R53, R38 ;  /* 0x0000002635357221 */ /* 0x000fe20000010000 */
[----:B------:R-:W0:Y:S01]  /*8870*/  LDS.128 R40, [R101+0x1400] ;  /* 0x0014000065287984 */ /* 0x000e220000000c00 */
[----:B------:R-:W-:-:S02]  /*8880*/  FADD.FTZ R52, R52, R39 ;  /* 0x0000002734347221 */ /* 0x000fc40000010000 */
[----:B0-----:R-:W-:Y:S02]  /*8890*/  FADD.FTZ R39, R36, R40 ;  /* 0x0000002824277221 */ /* 0x001fe40000010000 */
[----:B------:R-:W-:Y:S02]  /*88a0*/  FADD.FTZ R36, R37, R41 ;  /* 0x0000002925247221 */ /* 0x000fe40000010000 */
        /* <DEDUP_REMOVED lines=10> */
.L_x_229:
[----:B------:R-:W-:Y:S05]  /*8950*/  BSYNC B0 ;  /* 0x0000000000007941 */ /* 0x000fea0003800000 */
.L_x_228:
[----:B------:R-:W-:Y:S01]  /*8960*/  BSSY B0, `(.L_x_230) ;  /* 0x0000014000007945 */ /* 0x000fe20003800000 */
[----:B------:R-:W-:Y:S01]  /*8970*/  HFMA2.MMA R49, -RZ, RZ, 0, 2.384185791015625e-07 ;  /* 0x00000004ff317435 */ /* 0x000fe200000001ff */
[----:B------:R-:W-:Y:S01]  /*8980*/  MOV R48, c[0x0][0xc] ;  /* 0x0000030000307a02 */ /* 0x000fe20000000f00 */
[----:B------:R-:W-:Y:S05]  /*8990*/  @P6 BRA `(.L_x_231) ;  /* 0x0000010000006947 */ /* 0x000fea0003800000 */
[----:B------:R-:W-:Y:S01]  /*89a0*/  IMAD R40, R99, 0x18, R0 ;  /* 0x0000001863287824 */ /* 0x000fe200078e0200 */
[----:B------:R-:W-:-:S02]  /*89b0*/  MOV R43, c[0x0][0x1d8] ;  /* 0x00007600002b7a02 */ /* 0x000fc40000000f00 */
[----:B------:R-:W-:Y:S01]  /*89c0*/  MOV R44, c[0x0][0x1dc] ;  /* 0x00007700002c7a02 */ /* 0x000fe20000000f00 */
[----:B------:R-:W-:Y:S01]  /*89d0*/  IMAD.WIDE R40, R40, R49, c[0x0][0x1b8] ;  /* 0x00006e0028287625 */ /* 0x000fe200078e0231 */
[----:B------:R-:W-:Y:S02]  /*89e0*/  MOV R45, UR11 ;  /* 0x0000000b002d7c02 */ /* 0x000fe40008000f00 */
[----:B------:R-:W-:Y:S02]  /*89f0*/  MOV R47, UR10 ;  /* 0x0000000a002f7c02 */ /* 0x000fe40008000f00 */
[C---:B------:R-:W-:Y:S01]  /*8a00*/  LEA R42, P6, R43.reuse, R40, 0x2 ;  /* 0x000000282b2a7211 */ /* 0x040fe200078c10ff */
[----:B------:R0:W-:Y:S03]  /*8a10*/  RED.E.ADD.F32.FTZ.RN.STRONG.GPU [R40.64], R36 ;  /* 0x000000242800798e */ /* 0x0001e6000c10e78e */
[----:B------:R-:W-:-:S02]  /*8a20*/  LEA.HI.X R43, R43, R41, R44, 0x2, P6 ;  /* 0x000000292b2b7211 */ /* 0x000fc400030f142c */
[----:B------:R-:W-:-:S04]  /*8a30*/  LEA R44, P6, R45, R40, 0x2 ;  /* 0x000000282d2c7211 */ /* 0x000fc800078c10ff */
[----:B------:R-:W-:Y:S02]  /*8a40*/  IADD3.X R45, R41, UR9, RZ, P6, !PT ;  /* 0x00000009292d7c10 */ /* 0x000fe4000b7fe4ff */
[----:B------:R-:W-:-:S03]  /*8a50*/  LEA R46, P6, R47, R40, 0x2 ;  /* 0x000000282f2e7211 */ /* 0x000fc600078c10ff */
[----:B------:R0:W-:Y:S01]  /*8a60*/  RED.E.ADD.F32.FTZ.RN.STRONG.GPU [R44.64], R37 ;  /* 0x000000252c00798e */ /* 0x0001e2000c10e78e */
[----:B------:R-:W-:-:S03]  /*8a70*/  IADD3.X R47, R41, UR8, RZ, P6, !PT ;  /* 0x00000008292f7c10 */ /* 0x000fc6000b7fe4ff */
[----:B------:R0:W-:Y:S04]  /*8a80*/  RED.E.ADD.F32.FTZ.RN.STRONG.GPU [R42.64], R38 ;  /* 0x000000262a00798e */ /* 0x0001e8000c10e78e */
[----:B------:R0:W-:Y:S02]  /*8a90*/  RED.E.ADD.F32.FTZ.RN.STRONG.GPU [R46.64], R39 ;  /* 0x000000272e00798e */ /* 0x0001e4000c10e78e */
.L_x_231:
[----:B------:R-:W-:Y:S05]  /*8aa0*/  BSYNC B0 ;  /* 0x0000000000007941 */ /* 0x000fea0003800000 */
.L_x_230:
[----:B------:R-:W-:-:S13]  /*8ab0*/  ISETP.GE.U32.AND P6, PT, R48, 0x2, PT ;  /* 0x000000023000780c */ /* 0x000fda0003fc6070 */
[----:B------:R-:W-:Y:S05]  /*8ac0*/  @!P6 BRA `(.L_x_232) ;  /* 0x000012a00000e947 */ /* 0x000fea0003800000 */
[----:B0-----:R-:W0:Y:S01]  /*8ad0*/  S2R R37, SR_CTAID.Y ;  /* 0x0000000000257919 */ /* 0x001e220000002600 */
[----:B------:R-:W-:-:S05]  /*8ae0*/  LOP3.LUT R36, R4, 0x1, RZ, 0xc0, !PT ;  /* 0x0000000104247812 */ /* 0x000fca00078ec0ff */
[----:B------:R-:W-:-:S04]  /*8af0*/  IMAD R36, R36, c[0x0][0x10], RZ ;  /* 0x0000040024247a24 */ /* 0x000fc800078e02ff */
[----:B------:R-:W-:-:S05]  /*8b00*/  IMAD R39, R36, c[0x0][0xc], RZ ;  /* 0x0000030024277a24 */ /* 0x000fca00078e02ff */
[----:B------:R-:W-:-:S05]  /*8b10*/  SHF.L.U32 R40, R39, 0x1, RZ ;  /* 0x0000000127287819 */ /* 0x000fca00000006ff */
[----:B------:R-:W-:Y:S01]  /*8b20*/  IMAD.WIDE R40, R40, R49, c[0x0][0x1b0] ;  /* 0x00006c0028287625 */ /* 0x000fe200078e0231 */
[----:B0-----:R-:W-:-:S05]  /*8b30*/  IADD3 R38, R36, R37, RZ ;  /* 0x0000002524267210 */ /* 0x001fca0007ffe0ff */
[----:B------:R-:W-:Y:S01]  /*8b40*/  IMAD.WIDE.U32 R38, R38, R49, c[0x0][0x1a8] ;  /* 0x00006a0026267625 */ /* 0x000fe200078e0031 */
[----:B------:R-:W-:Y:S05]  /*8b50*/  @P0 BRA `(.L_x_233) ;  /* 0x0000019000000947 */ /* 0x000fea0003800000 */
[----:B------:R-:W-:Y:S01]  /*8b60*/  IMAD R43, R2, c[0x0][0x10], R37 ;  /* 0x00000400022b7a24 */ /* 0x000fe200078e0225 */
[----:B------:R-:W0:Y:S03]  /*8b70*/  S2R R165, SR_LANEID ;  /* 0x0000000000a57919 */ /* 0x000e260000000000 */
[----:B------:R-:W-:-:S05]  /*8b80*/  IMAD.WIDE.U32 R42, R43, 0x8, R40 ;  /* 0x000000082b2a7825 */ /* 0x000fca00078e0028 */
[----:B------:R1:W-:Y:S01]  /*8b90*/  STG.E.64 [R42.64], R54 ;  /* 0x000000362a007986 */ /* 0x0003e2000c101b0e */
[----:B------:R-:W-:Y:S06]  /*8ba0*/  MEMBAR.ALL.GPU ;  /* 0x0000000000007992 */ /* 0x000fec000000a000 */
[----:B------:R-:W-:Y:S01]  /*8bb0*/  VOTEU.ANY UR4, UPT, PT ;  /* 0x0000000000047886 */ /* 0x000fe200038e0100 */
[----:B------:R-:W-:Y:S01]  /*8bc0*/  LOP3.LUT P6, RZ, R4, 0x2, RZ, 0xc0, !PT ;  /* 0x0000000204ff7812 */ /* 0x000fe200078cc0ff */
[----:B------:R-:W-:Y:S01]  /*8bd0*/  UPOPC UR12, UR4 ;  /* 0x00000004000c72bf */ /* 0x000fe20008000000 */
[----:B------:R-:W-:Y:S01]  /*8be0*/  MOV R36, 0x1 ;  /* 0x0000000100247802 */ /* 0x000fe20000000f00 */
[----:B------:R-:W-:Y:S01]  /*8bf0*/  UFLO.U32 UR4, UR4 ;  /* 0x00000004000472bd */ /* 0x000fe200080e0000 */
[----:B------:R-:W-:Y:S01]  /*8c00*/  SEL R45, RZ, c[0x0][0xc], P6 ;  /* 0x00000300ff2d7a07 */ /* 0x000fe20003000000 */
[----:B------:R-:W-:-:S00]  /*8c10*/  ERRBAR ;  /* 0x00000000000079ab */ /* 0x000fc00000000000 */
[----:B-1----:R-:W-:Y:S02]  /*8c20*/  P2R R42, PR, RZ, 0x1 ;  /* 0x00000001ff2a7803 */ /* 0x002fe40000000000 */
[----:B------:R-:W-:-:S02]  /*8c30*/  SEL R36, R36, 0xffffffff, !P6 ;  /* 0xffffffff24247807 */ /* 0x000fc40007000000 */
[----:B0-----:R-:W-:Y:S02]  /*8c40*/  ISETP.EQ.U32.AND P0, PT, R165, UR4, PT ;  /* 0x00000004a5007c0c */ /* 0x001fe4000bf02070 */
[----:B------:R-:W-:Y:S01]  /*8c50*/  ISETP.NE.AND P6, PT, R45, -0x1, PT ;  /* 0xffffffff2d00780c */ /* 0x000fe20003fc5270 */
[----:B------:R-:W-:-:S10]  /*8c60*/  IMAD R43, R36, UR12, RZ ;  /* 0x0000000c242b7c24 */ /* 0x000fd4000f8e02ff */
[----:B------:R0:W-:Y:S01]  /*8c70*/  @P0 RED.E.ADD.S32.STRONG.GPU [R38.64], R43 ;  /* 0x0000002b2600098e */ /* 0x0001e2000c10e38e */
[----:B------:R-:W-:Y:S01]  /*8c80*/  ISETP.NE.AND P0, PT, R42, RZ, PT ;  /* 0x000000ff2a00720c */ /* 0x000fe20003f05270 */
[----:B------:R-:W-:Y:S05]  /*8c90*/  @!P6 BRA `(.L_x_233) ;  /* 0x000000500000e947 */ /* 0x000fea0003800000 */
.L_x_234:
[----:B------:R-:W2:Y:S01]  /*8ca0*/  LDG.E.STRONG.GPU R36, [R38.64] ;  /* 0x0000000e26247981 */ /* 0x000ea2000c1ef900 */
[----:B------:R-:W-:Y:S01]  /*8cb0*/  YIELD ;  /* 0x0000000000007946 */ /* 0x000fe20003800000 */
[----:B--2---:R-:W-:Y:S01]  /*8cc0*/  ISETP.NE.AND P6, PT, R36, R45, PT ;  /* 0x0000002d2400720c */ /* 0x004fe20003fc5270 */
[----:B------:R-:W-:-:S12]  /*8cd0*/  CCTL.IVALL ;  /* 0x00000000ff00798f */ /* 0x000fd80002000000 */
[----:B------:R-:W-:Y:S05]  /*8ce0*/  @P6 BRA `(.L_x_234) ;  /* 0xffffffb000006947 */ /* 0x000fea000383ffff */
.L_x_233:
        /* <DEDUP_REMOVED lines=8> */
[----:B------:R-:W-:Y:S02]  /*8d70*/  LOP3.LUT R36, R48, 0x3, RZ, 0xc0, !PT ;  /* 0x0000000330247812 */ /* 0x000fe400078ec0ff */
[----:B------:R-:W-:Y:S02]  /*8d80*/  MOV R38, RZ ;  /* 0x000000ff00267202 */ /* 0x000fe40000000f00 */
[----:B------:R-:W-:-:S04]  /*8d90*/  IADD3 R36, -R36, c[0x0][0xc], RZ ;  /* 0x0000030024247a10 */ /* 0x000fc80007ffe1ff */
        /* <DEDUP_REMOVED lines=12> */
.L_x_238:
[----:B------:R-:W-:-:S13]  /*8e60*/  ISETP.EQ.OR P6, PT, R38, R2, P0 ;  /* 0x000000022600720c */ /* 0x000fda00007c2670 */
[----:B------:R-:W-:-:S04]  /*8e70*/  @!P6 IMAD R43, R38, c[0x0][0x10], R37 ;  /* 0x00000400262bea24 */ /* 0x000fc800078e0225 */
[----:B------:R-:W-:-:S06]  /*8e80*/  @!P6 IMAD.WIDE.U32 R42, R43, 0x8, R40 ;  /* 0x000000082b2ae825 */ /* 0x000fcc00078e0028 */
[----:B------:R-:W2:Y:S01]  /*8e90*/  @!P6 LDG.E.64 R42, [R42.64] ;  /* 0x0000000e2a2ae981 */ /* 0x000ea2000c1e1b00 */
[----:B------:R-:W-:Y:S01]  /*8ea0*/  IADD3 R39, R38, 0x1, RZ ;  /* 0x0000000126277810 */ /* 0x000fe20007ffe0ff */
[----:B--2---:R-:W-:Y:S02]  /*8eb0*/  @!P6 FADD.FTZ R54, R54, R42 ;  /* 0x0000002a3636e221 */ /* 0x004fe40000010000 */
[----:B------:R-:W-:Y:S01]  /*8ec0*/  @!P6 FADD.FTZ R55, R55, R43 ;  /* 0x0000002b3737e221 */ /* 0x000fe20000010000 */
        /* <DEDUP_REMOVED lines=108> */
.L_x_237:
[----:B------:R-:W-:-:S13]  /*9590*/  ISETP.GT.AND P6, PT, R36, 0x4, PT ;  /* 0x000000042400780c */ /* 0x000fda0003fc4270 */
[----:B------:R-:W-:Y:S05]  /*95a0*/  @!P6 BRA `(.L_x_239) ;  /* 0x000003d00000e947 */ /* 0x000fea0003800000 */
        /* <DEDUP_REMOVED lines=54> */
[----:B------:R-:W-:Y:S02]  /*9910*/  LOP3.LUT R6, R6, 0xfffffffe, RZ, 0xc0, !PT ;  /* 0xfffffffe06067812 */ /* 0x000fe400078ec0ff */
[----:B------:R-:W-:Y:S01]  /*9920*/  IADD3 R36, R36, -0x4, RZ ;  /* 0xfffffffc24247810 */ /* 0x000fe20007ffe0ff */
[----:B--2---:R-:W-:Y:S01]  /*9930*/  @!P6 FADD.FTZ R54, R54, R38 ;  /* 0x000000263636e221 */ /* 0x004fe20000010000 */
[----:B------:R-:W-:Y:S01]  /*9940*/  IADD3 R38, R42, 0x4, RZ ;  /* 0x000000042a267810 */ /* 0x000fe20007ffe0ff */
[----:B------:R-:W-:Y:S01]  /*9950*/  @!P6 FADD.FTZ R55, R55, R39 ;  /* 0x000000273737e221 */ /* 0x000fe20000010000 */
[----:B------:R-:W-:-:S13]  /*9960*/  PLOP3.LUT P6, PT, PT, PT, PT, 0x8, 0x0 ;  /* 0x000000000000781c */ /* 0x000fda0003fce170 */
[----:B------:R-:W-:-:S04]  /*9970*/  @P6 LOP3.LUT R6, R6, 0x1, RZ, 0xfc, !PT ;  /* 0x0000000106066812 */ /* 0x000fc800078efcff */
.L_x_239:
[----:B------:R-:W-:-:S04]  /*9980*/  LOP3.LUT P6, RZ, R6, 0x1, RZ, 0xc0, !PT ;  /* 0x0000000106ff7812 */ /* 0x000fc800078cc0ff */
[----:B------:R-:W-:-:S13]  /*9990*/  ISETP.NE.OR P6, PT, R36, RZ, P6 ;  /* 0x000000ff2400720c */ /* 0x000fda00037c5670 */
[----:B------:R-:W-:Y:S05]  /*99a0*/  @!P6 BRA `(.L_x_235) ;  /* 0x000001f00000e947 */ /* 0x000fea0003800000 */
.L_x_236:
        /* <DEDUP_REMOVED lines=31> */
.L_x_235:
[----:B------:R-:W-:-:S04]  /*9ba0*/  MOV R36, c[0x0][0xc] ;  /* 0x0000030000247a02 */ /* 0x000fc80000000f00 */
[----:B------:R-:W-:-:S13]  /*9bb0*/  LOP3.LUT P6, R36, R36, 0x3, RZ, 0xc0, !PT ;  /* 0x0000000324247812 */ /* 0x000fda00078cc0ff */
        /* <DEDUP_REMOVED lines=9> */
.L_x_241:
[----:B------:R-:W-:Y:S05]  /*9c50*/  BSYNC B0 ;  /* 0x0000000000007941 */ /* 0x000fea0003800000 */
.L_x_240:
[----:B------:R-:W-:-:S13]  /*9c60*/  ISETP.NE.AND P6, PT, R36, 0x1, PT ;  /* 0x000000012400780c */ /* 0x000fda0003fc5270 */
[----:B------:R-:W-:Y:S05]  /*9c70*/  @!P6 BRA `(.L_x_232) ;  /* 0x000000f00000e947 */ /* 0x000fea0003800000 */
[----:B------:R-:W-:-:S04]  /*9c80*/  IADD3 R43, R38, 0x1, RZ ;  /* 0x00000001262b7810 */ /* 0x000fc80007ffe0ff */
[----:B------:R-:W-:-:S13]  /*9c90*/  ISETP.EQ.OR P6, PT, R43, R2, P0 ;  /* 0x000000022b00720c */ /* 0x000fda00007c2670 */
[----:B------:R-:W-:-:S04]  /*9ca0*/  @!P6 IMAD R43, R43, c[0x0][0x10], R37 ;  /* 0x000004002b2bea24 */ /* 0x000fc800078e0225 */
[----:B------:R-:W-:-:S06]  /*9cb0*/  @!P6 IMAD.WIDE.U32 R42, R43, 0x8, R40 ;  /* 0x000000082b2ae825 */ /* 0x000fcc00078e0028 */
[----:B------:R-:W2:Y:S01]  /*9cc0*/  @!P6 LDG.E.64 R42, [R42.64] ;  /* 0x0000000e2a2ae981 */ /* 0x000ea2000c1e1b00 */
[----:B------:R-:W-:Y:S01]  /*9cd0*/  IADD3 R38, R38, 0x2, RZ ;  /* 0x0000000226267810 */ /* 0x000fe20007ffe0ff */
[----:B--2---:R-:W-:Y:S02]  /*9ce0*/  @!P6 FADD.FTZ R54, R54, R42 ;  /* 0x0000002a3636e221 */ /* 0x004fe40000010000 */
[----:B------:R-:W-:Y:S01]  /*9cf0*/  @!P6 FADD.FTZ R55, R55, R43 ;  /* 0x0000002b3737e221 */ /* 0x000fe20000010000 */
[----:B------:R-:W-:-:S04]  /*9d00*/  ISETP.EQ.OR P6, PT, R38, R2, P0 ;  /* 0x000000022600720c */ /* 0x000fc800007c2670 */
[----:B------:R-:W-:-:S13]  /*9d10*/  ISETP.EQ.OR P6, PT, R36, 0x2, P6 ;  /* 0x000000022400780c */ /* 0x000fda00037c2670 */
[----:B------:R-:W-:-:S04]  /*9d20*/  @!P6 IMAD R37, R38, c[0x0][0x10], R37 ;  /* 0x000004002625ea24 */ /* 0x000fc800078e0225 */
[----:B------:R-:W-:-:S06]  /*9d30*/  @!P6 IMAD.WIDE.U32 R40, R37, 0x8, R40 ;  /* 0x000000082528e825 */ /* 0x000fcc00078e0028 */
[----:B------:R-:W2:Y:S02]  /*9d40*/  @!P6 LDG.E.64 R40, [R40.64] ;  /* 0x0000000e2828e981 */ /* 0x000ea4000c1e1b00 */
[----:B--2---:R-:W-:Y:S02]  /*9d50*/  @!P6 FADD.FTZ R54, R54, R40 ;  /* 0x000000283636e221 */ /* 0x004fe40000010000 */
[----:B------:R-:W-:-:S05]  /*9d60*/  @!P6 FADD.FTZ R55, R55, R41 ;  /* 0x000000293737e221 */ /* 0x000fca0000010000 */
.L_x_232:
[----:B------:R-:W-:Y:S04]  /*9d70*/  @!P0 STS.64 [0x78], R54 ;  /* 0x00007836ff008388 */ /* 0x000fe80000000a00 */
[----:B------:R-:W-:Y:S01]  /*9d80*/  BAR.SYNC.DEFER_BLOCKING 0x0 ;  /* 0x0000000000007b1d */ /* 0x000fe20000010000 */
[----:B------:R-:W-:Y:S01]  /*9d90*/  ISETP.NE.AND P6, PT, RZ, UR13, PT ;  /* 0x0000000dff007c0c */ /* 0x000fe2000bfc5270 */
[----:B0-----:R-:W-:Y:S01]  /*9da0*/  IMAD.WIDE.U32 R38, R0, -0x55555555, RZ ;  /* 0xaaaaaaab00267825 */ /* 0x001fe200078e00ff */
[----:B------:R-:W-:-:S04]  /*9db0*/  PRMT R45, RZ, 0x5410, R22 ;  /* 0x00005410ff2d7816 */ /* 0x000fc80000000016 */
[----:B------:R-:W-:Y:S01]  /*9dc0*/  SHF.R.U32.HI R40, RZ, 0x4, R39 ;  /* 0x00000004ff287819 */ /* 0x000fe20000011627 */
[----:B------:R-:W0:Y:S02]  /*9dd0*/  LDS.64 R36, [0x78] ;  /* 0x00007800ff247984 */ /* 0x000e240000000a00 */
[----:B0-----:R-:W-:Y:S01]  /*9de0*/  FMUL.FTZ R42, R36, c[0x0][0x20c] ;  /* 0x00008300242a7a20 */ /* 0x001fe20000410000 */
[--C-:B------:R-:W-:Y:S01]  /*9df0*/  PRMT R36, RZ, 0x5410, R21.reuse ;  /* 0x00005410ff247816 */ /* 0x100fe20000000015 */
[----:B------:R-:W-:Y:S01]  /*9e00*/  FMUL.FTZ R41, R37, c[0x0][0x20c] ;  /* 0x0000830025297a20 */ /* 0x000fe20000410000 */
[----:B------:R-:W-:Y:S01]  /*9e10*/  PRMT R21, RZ, 0x7610, R21 ;  /* 0x00007610ff157816 */ /* 0x000fe20000000015 */
[----:B------:R0:W1:Y:S02]  /*9e20*/  R2UR UR4, R42 ;  /* 0x000000002a0473c2 */ /* 0x00006400000e0000 */
[----:B------:R-:W-:Y:S02]  /*9e30*/  FADD.FTZ R36, R36, -UR16 ;  /* 0x8000001024247e21 */ /* 0x000fe40008010000 */
[----:B------:R-:W-:Y:S01]  /*9e40*/  FADD.FTZ R37, R21, -UR16 ;  /* 0x8000001015257e21 */ /* 0x000fe20008010000 */
[----:B------:R-:W-:Y:S01]  /*9e50*/  PRMT R21, RZ, 0x5410, R23 ;  /* 0x00005410ff157816 */ /* 0x000fe20000000017 */
[----:B------:R-:W-:Y:S01]  /*9e60*/  FMUL.FTZ R43, R36, UR5 ;  /* 0x00000005242b7c20 */ /* 0x000fe20008410000 */
[----:B0-----:R-:W-:Y:S01]  /*9e70*/  PRMT R42, RZ, 0x7610, R22 ;  /* 0x00007610ff2a7816 */ /* 0x001fe20000000016 */
[----:B------:R-:W-:Y:S01]  /*9e80*/  FMUL.FTZ R22, R37, UR5 ;  /* 0x0000000525167c20 */ /* 0x000fe20008410000 */
[----:B------:R-:W-:Y:S05]  /*9e90*/  @!P6 BRA `(.L_x_242) ;  /* 0x000001200000e947 */ /* 0x000fea0003800000 */
[----:B------:R-:W-:Y:S02]  /*9ea0*/  FFMA.FTZ R37, R22, R65, R63 ;  /* 0x0000004116257223 */ /* 0x000fe4000001003f */
[----:B------:R-:W-:-:S02]  /*9eb0*/  FFMA.FTZ R36, R43, R64, R62 ;  /* 0x000000402b247223 */ /* 0x000fc4000001003e */
[----:B------:R-:W-:Y:S02]  /*9ec0*/  FMUL.FTZ R46, R37, -1.4426950216293334961 ;  /* 0xbfb8aa3b252e7820 */ /* 0x000fe40000410000 */
[----:B------:R-:W-:-:S04]  /*9ed0*/  FMUL.FTZ R38, R36, -1.4426950216293334961 ;  /* 0xbfb8aa3b24267820 */ /* 0x000fc80000410000 */
[----:B------:R-:W0:Y:S08]  /*9ee0*/  MUFU.EX2 R46, R46 ;  /* 0x0000002e002e7308 */ /* 0x000e300000000800 */
[----:B------:R-:W2:Y:S01]  /*9ef0*/  MUFU.EX2 R38, R38 ;  /* 0x0000002600267308 */ /* 0x000ea20000000800 */
[----:B0-----:R-:W-:-:S07]  /*9f00*/  FADD.FTZ R47, R46, 1 ;  /* 0x3f8000002e2f7421 */ /* 0x001fce0000010000 */
[----:B------:R-:W0:Y:S01]  /*9f10*/  MUFU.RCP R47, R47 ;  /* 0x0000002f002f7308 */ /* 0x000e220000001000 */
[----:B--2---:R-:W-:-:S07]  /*9f20*/  FADD.FTZ R39, R38, 1 ;  /* 0x3f80000026277421 */ /* 0x004fce0000010000 */
[----:B------:R-:W2:Y:S01]  /*9f30*/  MUFU.RCP R44, R39 ;  /* 0x00000027002c7308 */ /* 0x000ea20000001000 */
[----:B0-----:R-:W-:Y:S02]  /*9f40*/  FMUL.FTZ R42, R42, R47 ;  /* 0x0000002f2a2a7220 */ /* 0x001fe40000410000 */
[----:B--2---:R-:W-:Y:S02]  /*9f50*/  FMUL.FTZ R45, R45, R44 ;  /* 0x0000002c2d2d7220 */ /* 0x004fe40000410000 */
[----:B------:R-:W-:Y:S02]  /*9f60*/  FADD.FTZ R49, -R44, 1 ;  /* 0x3f8000002c317421 */ /* 0x000fe40000010100 */
[----:B------:R-:W-:Y:S02]  /*9f70*/  FADD.FTZ R44, -R47, 1 ;  /* 0x3f8000002f2c7421 */ /* 0x000fe40000010100 */
[----:B------:R-:W-:Y:S02]  /*9f80*/  FFMA.FTZ R36, R36, R49, 1 ;  /* 0x3f80000024247423 */ /* 0x000fe40000010031 */
[----:B------:R-:W-:-:S02]  /*9f90*/  FFMA.FTZ R37, R37, R44, 1 ;  /* 0x3f80000025257423 */ /* 0x000fc4000001002c */
[----:B------:R-:W-:Y:S02]  /*9fa0*/  FMUL.FTZ R45, R45, R36 ;  /* 0x000000242d2d7220 */ /* 0x000fe40000410000 */
[----:B------:R-:W-:Y:S02]  /*9fb0*/  FMUL.FTZ R42, R42, R37 ;  /* 0x000000252a2a7220 */ /* 0x000fe40000410000 */
.L_x_242:
[----:B------:R-:W-:Y:S01]  /*9fc0*/  LOP3.LUT P0, RZ, R6, 0x200000, RZ, 0xc0, !PT ;  /* 0x0020000006ff7812 */ /* 0x000fe2000780c0ff */
[----:B------:R-:W-:-:S12]  /*9fd0*/  BSSY B0, `(.L_x_243) ;  /* 0x0000012000007945 */ /* 0x000fd80003800000 */
[----:B------:R-:W-:Y:S05]  /*9fe0*/  @!P0 BRA `(.L_x_244) ;  /* 0x0000010000008947 */ /* 0x000fea0003800000 */
[----:B------:R-:W-:Y:S01]  /*9ff0*/  MOV R36, R60 ;  /* 0x0000003c00247202 */ /* 0x000fe20000000f00 */
[----:B------:R-:W-:Y:S01]  /*a000*/  IMAD R38, R164, c[0x0][0x1d8], RZ ;  /* 0x00007600a4267a24 */ /* 0x000fe200078e02ff */
[----:B------:R-:W-:Y:S01]  /*a010*/  MOV R37, R59 ;  /* 0x0000003b00257202 */ /* 0x000fe20000000f00 */
[--C-:B-1----:R-:W-:Y:S02]  /*a020*/  FFMA.FTZ R43, R43, UR4, R41.reuse ;  /* 0x000000042b2b7c23 */ /* 0x102fe40008010029 */
[----:B------:R-:W-:Y:S02]  /*a030*/  FFMA.FTZ R22, R22, UR4, R41 ;  /* 0x0000000416167c23 */ /* 0x000fe40008010029 */
[----:B------:R-:W-:-:S04]  /*a040*/  IMAD.WIDE.U32 R36, R3, c[0x0][0x1d8], R36 ;  /* 0x0000760003247a25 */ /* 0x000fc800078e0024 */
[----:B------:R-:W-:Y:S01]  /*a050*/  IMAD R39, R3, c[0x0][0x1dc], R38 ;  /* 0x0000770003277a24 */ /* 0x000fe200078e0226 */
[----:B------:R-:W-:Y:S01]  /*a060*/  LEA R38, P0, R36, c[0x0][0x160], 0x1 ;  /* 0x0000580024267a11 */ /* 0x000fe200078008ff */
[----:B------:R-:W-:Y:S02]  /*a070*/  FFMA.FTZ R43, R45, R64, -R43 ;  /* 0x000000402d2b7223 */ /* 0x000fe4000001082b */
[----:B------:R-:W-:Y:S01]  /*a080*/  FFMA.FTZ R22, R42, R65, -R22 ;  /* 0x000000412a167223 */ /* 0x000fe20000010816 */
[----:B------:R-:W-:Y:S01]  /*a090*/  IADD3 R39, R37, R39, RZ ;  /* 0x0000002725277210 */ /* 0x000fe20007ffe0ff */
[----:B------:R-:W-:Y:S02]  /*a0a0*/  FMUL.FTZ R37, R43, UR5 ;  /* 0x000000052b257c20 */ /* 0x000fe40008410000 */
[----:B------:R-:W-:Y:S01]  /*a0b0*/  FMUL.FTZ R22, R22, UR5 ;  /* 0x0000000516167c20 */ /* 0x000fe20008410000 */
[----:B------:R-:W-:-:S04]  /*a0c0*/  LEA.HI.X R39, R36, c[0x0][0x164], R39, 0x1, P0 ;  /* 0x0000590024277a11 */ /* 0x000fc800000f0c27 */
[----:B------:R-:W-:-:S05]  /*a0d0*/  F2FP.BF16.PACK_AB R37, R22, R37 ;  /* 0x000000251625723e */ /* 0x000fca00000010ff */
[----:B------:R0:W-:Y:S02]  /*a0e0*/  STG.E [R38.64], R37 ;  /* 0x0000002526007986 */ /* 0x0001e4000c10190e */
.L_x_244:
[----:B------:R-:W-:Y:S05]  /*a0f0*/  BSYNC B0 ;  /* 0x0000000000007941 */ /* 0x000fea0003800000 */
.L_x_243:
[----:B------:R-:W-:Y:S01]  /*a100*/  ISETP.NE.AND P0, PT, RZ, UR13, PT ;  /* 0x0000000dff007c0c */ /* 0x000fe2000bf05270 */
[----:B------:R-:W-:Y:S01]  /*a110*/  FADD.FTZ R43, R21, -UR16 ;  /* 0x80000010152b7e21 */ /* 0x000fe20008010000 */
[----:B------:R-:W-:Y:S02]  /*a120*/  PRMT R23, RZ, 0x7610, R23 ;  /* 0x00007610ff177816 */ /* 0x000fe40000000017 */
[--C-:B0-----:R-:W-:Y:S01]  /*a130*/  PRMT R39, RZ, 0x5410, R24.reuse ;  /* 0x00005410ff277816 */ /* 0x101fe20000000018 */
[----:B------:R-:W-:Y:S01]  /*a140*/  FMUL.FTZ R43, R43, UR5 ;  /* 0x000000052b2b7c20 */ /* 0x000fe20008410000 */
[----:B------:R-:W-:Y:S01]  /*a150*/  PRMT R38, RZ, 0x7610, R24 ;  /* 0x00007610ff267816 */ /* 0x000fe20000000018 */
[----:B------:R-:W-:Y:S01]  /*a160*/  FADD.FTZ R23, R23, -UR16 ;  /* 0x8000001017177e21 */ /* 0x000fe20008010000 */
[----:B------:R-:W-:-:S03]  /*a170*/  PRMT R21, RZ, 0x5410, R25 ;  /* 0x00005410ff157816 */ /* 0x000fc60000000019 */
[----:B------:R-:W-:Y:S02]  /*a180*/  FMUL.FTZ R24, R23, UR5 ;  /* 0x0000000517187c20 */ /* 0x000fe40008410000 */
[----:B------:R-:W-:Y:S05]  /*a190*/  @!P0 BRA `(.L_x_245) ;  /* 0x0000012000008947 */ /* 0x000fea0003800000 */
[----:B------:R-:W-:Y:S02]  /*a1a0*/  FFMA.FTZ R23, R24, R65, R63 ;  /* 0x0000004118177223 */ /* 0x000fe4000001003f */
[----:B------:R-:W-:Y:S02]  /*a1b0*/  FFMA.FTZ R22, R43, R64, R62 ;  /* 0x000000402b167223 */ /* 0x000fe4000001003e */
        /* <DEDUP_REMOVED lines=8> */
[----:B0-----:R-:W-:Y:S02]  /*a240*/  FADD.FTZ R46, -R45, 1 ;  /* 0x3f8000002d2e7421 */ /* 0x001fe40000010100 */
[----:B------:R-:W-:Y:S02]  /*a250*/  FMUL.FTZ R38, R38, R45 ;  /* 0x0000002d26267220 */ /* 0x000fe40000410000 */
[----:B------:R-:W-:Y:S02]  /*a260*/  FFMA.FTZ R23, R23, R46, 1 ;  /* 0x3f80000017177423 */ /* 0x000fe4000001002e */
[----:B--2---:R-:W-:Y:S02]  /*a270*/  FADD.FTZ R47, -R42, 1 ;  /* 0x3f8000002a2f7421 */ /* 0x004fe40000010100 */
[----:B------:R-:W-:Y:S02]  /*a280*/  FMUL.FTZ R39, R39, R42 ;  /* 0x0000002a27277220 */ /* 0x000fe40000410000 */
[----:B------:R-:W-:-:S02]  /*a290*/  FFMA.FTZ R22, R22, R47, 1 ;  /* 0x3f80000016167423 */ /* 0x000fc4000001002f */
[----:B------:R-:W-:Y:S02]  /*a2a0*/  FMUL.FTZ R38, R38, R23 ;  /* 0x0000001726267220 */ /* 0x000fe40000410000 */
[----:B------:R-:W-:Y:S02]  /*a2b0*/  FMUL.FTZ R39, R39, R22 ;  /* 0x0000001627277220 */ /* 0x000fe40000410000 */
.L_x_245:
[----:B------:R-:W-:Y:S01]  /*a2c0*/  LOP3.LUT P0, RZ, R6, 0x100000, RZ, 0xc0, !PT ;  /* 0x0010000006ff7812 */ /* 0x000fe2000780c0ff */
[----:B------:R-:W-:-:S12]  /*a2d0*/  BSSY B0, `(.L_x_246) ;  /* 0x0000012000007945 */ /* 0x000fd80003800000 */
[----:B------:R-:W-:Y:S05]  /*a2e0*/  @!P0 BRA `(.L_x_247) ;  /* 0x0000010000008947 */ /* 0x000fea0003800000 */
[----:B------:R-:W-:Y:S01]  /*a2f0*/  MOV R22, R60 ;  /* 0x0000003c00167202 */ /* 0x000fe20000000f00 */
[----:B------:R-:W-:Y:S01]  /*a300*/  IMAD R36, R157, c[0x0][0x1d8], RZ ;  /* 0x000076009d247a24 */ /* 0x000fe200078e02ff */
[----:B------:R-:W-:Y:S01]  /*a310*/  MOV R23, R59 ;  /* 0x0000003b00177202 */ /* 0x000fe20000000f00 */
[----:B-1----:R-:W-:Y:S02]  /*a320*/  FFMA.FTZ R43, R43, UR4, R41 ;  /* 0x000000042b2b7c23 */ /* 0x002fe40008010029 */
[C---:B------:R-:W-:Y:S02]  /*a330*/  IMAD R37, R133.reuse, c[0x0][0x1dc], R36 ;  /* 0x0000770085257a24 */ /* 0x040fe400078e0224 */
[----:B------:R-:W-:-:S04]  /*a340*/  IMAD.WIDE.U32 R22, R133, c[0x0][0x1d8], R22 ;  /* 0x0000760085167a25 */ /* 0x000fc800078e0016 */
[----:B------:R-:W-:Y:S01]  /*a350*/  FFMA.FTZ R24, R24, UR4, R41 ;  /* 0x0000000418187c23 */ /* 0x000fe20008010029 */
[----:B------:R-:W-:Y:S01]  /*a360*/  IADD3 R37, R23, R37, RZ ;  /* 0x0000002517257210 */ /* 0x000fe20007ffe0ff */
[----:B------:R-:W-:Y:S01]  /*a370*/  FFMA.FTZ R43, R39, R64, -R43 ;  /* 0x00000040272b7223 */ /* 0x000fe2000001082b */
[----:B------:R-:W-:-:S03]  /*a380*/  LEA R36, P0, R22, c[0x0][0x160], 0x1 ;  /* 0x0000580016247a11 */ /* 0x000fc600078008ff */
[----:B------:R-:W-:Y:S01]  /*a390*/  FMUL.FTZ R23, R43, UR5 ;  /* 0x000000052b177c20 */ /* 0x000fe20008410000 */
[----:B------:R-:W-:Y:S01]  /*a3a0*/  LEA.HI.X R37, R22, c[0x0][0x164], R37, 0x1, P0 ;  /* 0x0000590016257a11 */ /* 0x000fe200000f0c25 */
[----:B------:R-:W-:-:S04]  /*a3b0*/  FFMA.FTZ R22, R38, R65, -R24 ;  /* 0x0000004126167223 */ /* 0x000fc80000010818 */
[----:B------:R-:W-:-:S05]  /*a3c0*/  FMUL.FTZ R22, R22, UR5 ;  /* 0x0000000516167c20 */ /* 0x000fca0008410000 */
[----:B------:R-:W-:-:S05]  /*a3d0*/  F2FP.BF16.PACK_AB R23, R22, R23 ;  /* 0x000000171617723e */ /* 0x000fca00000010ff */
[----:B------:R0:W-:Y:S02]  /*a3e0*/  STG.E [R36.64], R23 ;  /* 0x0000001724007986 */ /* 0x0001e4000c10190e */
.L_x_247:
[----:B------:R-:W-:Y:S05]  /*a3f0*/  BSYNC B0 ;  /* 0x0000000000007941 */ /* 0x000fea0003800000 */
.L_x_246:
        /* <DEDUP_REMOVED lines=28> */
.L_x_248:
        /* <DEDUP_REMOVED lines=19> */
.L_x_250:
[----:B------:R-:W-:Y:S05]  /*a6f0*/  BSYNC B0 ;  /* 0x0000000000007941 */ /* 0x000fea0003800000 */
.L_x_249:
[----:B------:R-:W-:Y:S01]  /*a700*/  ISETP.NE.AND P0, PT, RZ, UR13, PT ;  /* 0x0000000dff007c0c */ /* 0x000fe2000bf05270 */
[----:B------:R-:W-:Y:S01]  /*a710*/  FADD.FTZ R37, R21, -UR16 ;  /* 0x8000001015257e21 */ /* 0x000fe20008010000 */
[----:B------:R-:W-:Y:S02]  /*a720*/  PRMT R22, RZ, 0x7610, R27 ;  /* 0x00007610ff167816 */ /* 0x000fe4000000001b */
[--C-:B------:R-:W-:Y:S01]  /*a730*/  PRMT R27, RZ, 0x5410, R28.reuse ;  /* 0x00005410ff1b7816 */ /* 0x100fe2000000001c */
[----:B------:R-:W-:Y:S01]  /*a740*/  FMUL.FTZ R37, R37, UR5 ;  /* 0x0000000525257c20 */ /* 0x000fe20008410000 */
[----:B------:R-:W-:Y:S01]  /*a750*/  PRMT R28, RZ, 0x7610, R28 ;  /* 0x00007610ff1c7816 */ /* 0x000fe2000000001c */
[----:B------:R-:W-:Y:S01]  /*a760*/  FADD.FTZ R22, R22, -UR16 ;  /* 0x8000001016167e21 */ /* 0x000fe20008010000 */
[----:B------:R-:W-:-:S03]  /*a770*/  PRMT R21, RZ, 0x5410, R29 ;  /* 0x00005410ff157816 */ /* 0x000fc6000000001d */
[----:B------:R-:W-:Y:S02]  /*a780*/  FMUL.FTZ R26, R22, UR5 ;  /* 0x00000005161a7c20 */ /* 0x000fe40008410000 */
[----:B------:R-:W-:Y:S05]  /*a790*/  @!P0 BRA `(.L_x_251) ;  /* 0x0000012000008947 */ /* 0x000fea0003800000 */
[----:B0-----:R-:W-:Y:S02]  /*a7a0*/  FFMA.FTZ R23, R26, R65, R63 ;  /* 0x000000411a177223 */ /* 0x001fe4000001003f */
        /* <DEDUP_REMOVED lines=17> */
.L_x_251:
[----:B------:R-:W-:Y:S01]  /*a8c0*/  LOP3.LUT P0, RZ, R6, 0x40000, RZ, 0xc0, !PT ;  /* 0x0004000006ff7812 */ /* 0x000fe2000780c0ff */
[----:B------:R-:W-:-:S12]  /*a8d0*/  BSSY B0, `(.L_x_252) ;  /* 0x0000012000007945 */ /* 0x000fd80003800000 */
[----:B------:R-:W-:Y:S05]  /*a8e0*/  @!P0 BRA `(.L_x_253) ;  /* 0x0000010000008947 */ /* 0x000fea0003800000 */
[----:B------:R-:W-:Y:S01]  /*a8f0*/  MOV R22, R60 ;  /* 0x0000003c00167202 */ /* 0x000fe20000000f00 */
[----:B0-----:R-:W-:Y:S01]  /*a900*/  IMAD R24, R155, c[0x0][0x1d8], RZ ;  /* 0x000076009b187a24 */ /* 0x001fe200078e02ff */
        /* <DEDUP_REMOVED lines=14> */
.L_x_253:
[----:B------:R-:W-:Y:S05]  /*a9f0*/  BSYNC B0 ;  /* 0x0000000000007941 */ /* 0x000fea0003800000 */
.L_x_252:
[----:B------:R-:W-:Y:S01]  /*aa00*/  ISETP.NE.AND P0, PT, RZ, UR13, PT ;  /* 0x0000000dff007c0c */ /* 0x000fe2000bf05270 */
[----:B------:R-:W-:Y:S01]  /*aa10*/  FADD.FTZ R22, R21, -UR16 ;  /* 0x8000001015167e21 */ /* 0x000fe20008010000 */
[----:B------:R-:W-:Y:S02]  /*aa20*/  PRMT R29, RZ, 0x7610, R29 ;  /* 0x00007610ff1d7816 */ /* 0x000fe4000000001d */
[--C-:B------:R-:W-:Y:S02]  /*aa30*/  PRMT R27, RZ, 0x5410, R30.reuse ;  /* 0x00005410ff1b7816 */ /* 0x100fe4000000001e */
[----:B------:R-:W-:Y:S01]  /*aa40*/  PRMT R30, RZ, 0x7610, R30 ;  /* 0x00007610ff1e7816 */ /* 0x000fe2000000001e */
[----:B------:R-:W-:Y:S01]  /*aa50*/  FADD.FTZ R26, R29, -UR16 ;  /* 0x800000101d1a7e21 */ /* 0x000fe20008010000 */
[----:B------:R-:W-:Y:S01]  /*aa60*/  PRMT R21, RZ, 0x5410, R31 ;  /* 0x00005410ff157816 */ /* 0x000fe2000000001f */
[----:B------:R-:W-:Y:S02]  /*aa70*/  FMUL.FTZ R29, R22, UR5 ;  /* 0x00000005161d7c20 */ /* 0x000fe40008410000 */
[----:B------:R-:W-:-:S02]  /*aa80*/  FMUL.FTZ R26, R26, UR5 ;  /* 0x000000051a1a7c20 */ /* 0x000fc40008410000 */
        /* <DEDUP_REMOVED lines=19> */
.L_x_254:
        /* <DEDUP_REMOVED lines=19> */
.L_x_256:
[----:B------:R-:W-:Y:S05]  /*acf0*/  BSYNC B0 ;  /* 0x0000000000007941 */ /* 0x000fea0003800000 */
.L_x_255:
        /* <DEDUP_REMOVED lines=28> */
.L_x_257:
[----:B------:R-:W-:Y:S01]  /*aec0*/  LOP3.LUT P0, RZ, R6, 0x10000, RZ, 0xc0, !PT ;  /* 0x0001000006ff7812 */ /* 0x000fe2000780c0ff */
[----:B------:R-:W-:-:S12]  /*aed0*/  BSSY B0, `(.L_x_258) ;  /* 0x0000012000007945 */ /* 0x000fd80003800000 */
[----:B------:R-:W-:Y:S05]  /*aee0*/  @!P0 BRA `(.L_x_259) ;  /* 0x0000010000008947 */ /* 0x000fea0003800000 */
[----:B------:R-:W-:Y:S01]  /*aef0*/  MOV R22, R60 ;  /* 0x0000003c00167202 */ /* 0x000fe20000000f00 */
[----:B0-----:R-:W-:Y:S01]  /*af00*/  IMAD R24, R153, c[0x0][0x1d8], RZ ;  /* 0x0000760099187a24 */ /* 0x001fe200078e02ff */
[----:B------:R-:W-:-:S03]  /*af10*/  MOV R23, R59 ;  /* 0x0000003b00177202 */ /* 0x000fc60000000f00 */
[C---:B------:R-:W-:Y:S02]  /*af20*/  IMAD R25, R129.reuse, c[0x0][0x1dc], R24 ;  /* 0x0000770081197a24 */ /* 0x040fe400078e0218 */
[----:B------:R-:W-:-:S05]  /*af30*/  IMAD.WIDE.U32 R22, R129, c[0x0][0x1d8], R22 ;  /* 0x0000760081167a25 */ /* 0x000fca00078e0016 */
[----:B------:R-:W-:Y:S01]  /*af40*/  IADD3 R25, R23, R25, RZ ;  /* 0x0000001917197210 */ /* 0x000fe20007ffe0ff */
[----:B-1----:R-:W-:Y:S01]  /*af50*/  FFMA.FTZ R23, R36, UR4, R41 ;  /* 0x0000000424177c23 */ /* 0x002fe20008010029 */
[----:B------:R-:W-:-:S03]  /*af60*/  LEA R24, P0, R22, c[0x0][0x160], 0x1 ;  /* 0x0000580016187a11 */ /* 0x000fc600078008ff */
[----:B------:R-:W-:Y:S01]  /*af70*/  FFMA.FTZ R32, R32, R65, -R23 ;  /* 0x0000004120207223 */ /* 0x000fe20000010817 */
[----:B------:R-:W-:Y:S01]  /*af80*/  LEA.HI.X R25, R22, c[0x0][0x164], R25, 0x1, P0 ;  /* 0x0000590016197a11 */ /* 0x000fe200000f0c19 */
[----:B------:R-:W-:-:S04]  /*af90*/  FFMA.FTZ R22, R37, UR4, R41 ;  /* 0x0000000425167c23 */ /* 0x000fc80008010029 */
[----:B------:R-:W-:-:S04]  /*afa0*/  FFMA.FTZ R22, R27, R64, -R22 ;  /* 0x000000401b167223 */ /* 0x000fc80000010816 */
[----:B------:R-:W-:Y:S02]  /*afb0*/  FMUL.FTZ R23, R22, UR5 ;  /* 0x0000000516177c20 */ /* 0x000fe40008410000 */
[----:B------:R-:W-:-:S05]  /*afc0*/  FMUL.FTZ R22, R32, UR5 ;  /* 0x0000000520167c20 */ /* 0x000fca0008410000 */
[----:B------:R-:W-:-:S05]  /*afd0*/  F2FP.BF16.PACK_AB R23, R22, R23 ;  /* 0x000000171617723e */ /* 0x000fca00000010ff */
[----:B------:R0:W-:Y:S02]  /*afe0*/  STG.E [R24.64], R23 ;  /* 0x0000001718007986 */ /* 0x0001e4000c10190e */
.L_x_259:
[----:B------:R-:W-:Y:S05]  /*aff0*/  BSYNC B0 ;  /* 0x0000000000007941 */ /* 0x000fea0003800000 */
.L_x_258:
        /* <DEDUP_REMOVED lines=28> */
.L_x_260:
        /* <DEDUP_REMOVED lines=19> */
.L_x_262:
[----:B------:R-:W-:Y:S05]  /*b2f0*/  BSYNC B0 ;  /* 0x0000000000007941 */ /* 0x000fea0003800000 */
.L_x_261:
        /* <DEDUP_REMOVED lines=28> */
.L_x_263:
        /* <DEDUP_REMOVED lines=19> */
.L_x_265:
[----:B------:R-:W-:Y:S05]  /*b5f0*/  BSYNC B0 ;  /* 0x0000000000007941 */ /* 0x000fea0003800000 */
.L_x_264:
        /* <DEDUP_REMOVED lines=28> */
.L_x_266:
        /* <DEDUP_REMOVED lines=19> */
.L_x_268:
[----:B------:R-:W-:Y:S05]  /*b8f0*/  BSYNC B0 ;  /* 0x0000000000007941 */ /* 0x000fea0003800000 */
.L_x_267:
        /* <DEDUP_REMOVED lines=28> */
.L_x_269:
        /* <DEDUP_REMOVED lines=19> */
.L_x_271:
[----:B------:R-:W-:Y:S05]  /*bbf0*/  BSYNC B0 ;  /* 0x0000000000007941 */ /* 0x000fea0003800000 */
.L_x_270:
        /* <DEDUP_REMOVED lines=12> */
[----:B0-----:R-:W-:Y:S02]  /*bcc0*/  FMUL.FTZ R23, R21, -1.4426950216293334961 ;  /* 0xbfb8aa3b15177820 */ /* 0x001fe40000410000 */
        /* <DEDUP_REMOVED lines=15> */
.L_x_272:
[----:B------:R-:W-:Y:S01]  /*bdc0*/  LOP3.LUT P0, RZ, R6, 0x800, RZ, 0xc0, !PT ;  /* 0x0000080006ff7812 */ /* 0x000fe2000780c0ff */
[----:B------:R-:W-:-:S12]  /*bdd0*/  BSSY B0, `(.L_x_273) ;  /* 0x0000012000007945 */ /* 0x000fd80003800000 */
[----:B------:R-:W-:Y:S05]  /*bde0*/  @!P0 BRA `(.L_x_274) ;  /* 0x0000010000008947 */ /* 0x000fea0003800000 */
[----:B------:R-:W-:Y:S01]  /*bdf0*/  MOV R22, R60 ;  /* 0x0000003c00167202 */ /* 0x000fe20000000f00 */
[----:B------:R-:W-:Y:S01]  /*be00*/  IMAD R21, R148, c[0x0][0x1d8], RZ ;  /* 0x0000760094157a24 */ /* 0x000fe200078e02ff */
[----:B0-----:R-:W-:-:S03]  /*be10*/  MOV R23, R59 ;  /* 0x0000003b00177202 */ /* 0x001fc60000000f00 */
[C---:B------:R-:W-:Y:S02]  /*be20*/  IMAD R21, R124.reuse, c[0x0][0x1dc], R21 ;  /* 0x000077007c157a24 */ /* 0x040fe400078e0215 */
[----:B------:R-:W-:-:S05]  /*be30*/  IMAD.WIDE.U32 R22, R124, c[0x0][0x1d8], R22 ;  /* 0x000076007c167a25 */ /* 0x000fca00078e0016 */
[----:B------:R-:W-:Y:S02]  /*be40*/  IADD3 R21, R23, R21, RZ ;  /* 0x0000001517157210 */ /* 0x000fe40007ffe0ff */
[----:B------:R-:W-:-:S04]  /*be50*/  LEA R24, P0, R22, c[0x0][0x160], 0x1 ;  /* 0x0000580016187a11 */ /* 0x000fc800078008ff */
[----:B------:R-:W-:Y:S01]  /*be60*/  LEA.HI.X R25, R22, c[0x0][0x164], R21, 0x1, P0 ;  /* 0x0000590016197a11 */ /* 0x000fe200000f0c15 */
[--C-:B-1----:R-:W-:Y:S02]  /*be70*/  FFMA.FTZ R21, R33, UR4, R41.reuse ;  /* 0x0000000421157c23 */ /* 0x102fe40008010029 */
[----:B------:R-:W-:Y:S02]  /*be80*/  FFMA.FTZ R22, R30, UR4, R41 ;  /* 0x000000041e167c23 */ /* 0x000fe40008010029 */
[----:B------:R-:W-:Y:S02]  /*be90*/  FFMA.FTZ R21, R27, R64, -R21 ;  /* 0x000000401b157223 */ /* 0x000fe40000010815 */
[----:B------:R-:W-:Y:S02]  /*bea0*/  FFMA.FTZ R70, R70, R65, -R22 ;  /* 0x0000004146467223 */ /* 0x000fe40000010816 */
[----:B------:R-:W-:Y:S02]  /*beb0*/  FMUL.FTZ R22, R21, UR5 ;  /* 0x0000000515167c20 */ /* 0x000fe40008410000 */
[----:B------:R-:W-:-:S05]  /*bec0*/  FMUL.FTZ R21, R70, UR5 ;  /* 0x0000000546157c20 */ /* 0x000fca0008410000 */
[----:B------:R-:W-:-:S05]  /*bed0*/  F2FP.BF16.PACK_AB R21, R21, R22 ;  /* 0x000000161515723e */ /* 0x000fca00000010ff */
[----:B------:R0:W-:Y:S02]  /*bee0*/  STG.E [R24.64], R21 ;  /* 0x0000001518007986 */ /* 0x0001e4000c10190e */
.L_x_274:
[----:B------:R-:W-:Y:S05]  /*bef0*/  BSYNC B0 ;  /* 0x0000000000007941 */ /* 0x000fea0003800000 */
.L_x_273:
        /* <DEDUP_REMOVED lines=28> */
.L_x_275:
        /* <DEDUP_REMOVED lines=9> */
[----:B-1----:R-:W-:Y:S01]  /*c150*/  FFMA.FTZ R23, R32, UR4, R41 ;  /* 0x0000000420177c23 */ /* 0x002fe20008010029 */
[----:B------:R-:W-:-:S04]  /*c160*/  LEA R24, P0, R22, c[0x0][0x160], 0x1 ;  /* 0x0000580016187a11 */ /* 0x000fc800078008ff */
[----:B------:R-:W-:Y:S01]  /*c170*/  LEA.HI.X R25, R22, c[0x0][0x164], R25, 0x1, P0 ;  /* 0x0000590016197a11 */ /* 0x000fe200000f0c19 */
[----:B------:R-:W-:-:S04]  /*c180*/  FFMA.FTZ R22, R33, UR4, R41 ;  /* 0x0000000421167c23 */ /* 0x000fc80008010029 */
[----:B------:R-:W-:Y:S02]  /*c190*/  FFMA.FTZ R22, R21, R64, -R22 ;  /* 0x0000004015167223 */ /* 0x000fe40000010816 */
[----:B------:R-:W-:Y:S02]  /*c1a0*/  FFMA.FTZ R21, R72, R65, -R23 ;  /* 0x0000004148157223 */ /* 0x000fe40000010817 */
[----:B------:R-:W-:Y:S02]  /*c1b0*/  FMUL.FTZ R22, R22, UR5 ;  /* 0x0000000516167c20 */ /* 0x000fe40008410000 */
[----:B------:R-:W-:-:S05]  /*c1c0*/  FMUL.FTZ R21, R21, UR5 ;  /* 0x0000000515157c20 */ /* 0x000fca0008410000 */
[----:B------:R-:W-:-:S05]  /*c1d0*/  F2FP.BF16.PACK_AB R21, R21, R22 ;  /* 0x000000161515723e */ /* 0x000fca00000010ff */
[----:B------:R0:W-:Y:S02]  /*c1e0*/  STG.E [R24.64], R21 ;  /* 0x0000001518007986 */ /* 0x0001e4000c10190e */
.L_x_277:
[----:B------:R-:W-:Y:S05]  /*c1f0*/  BSYNC B0 ;  /* 0x0000000000007941 */ /* 0x000fea0003800000 */
.L_x_276:
        /* <DEDUP_REMOVED lines=28> */
.L_x_278:
        /* <DEDUP_REMOVED lines=19> */
.L_x_280:
[----:B------:R-:W-:Y:S05]  /*c4f0*/  BSYNC B0 ;  /* 0x0000000000007941 */ /* 0x000fea0003800000 */
.L_x_279:
        /* <DEDUP_REMOVED lines=28> */
.L_x_281:
        /* <DEDUP_REMOVED lines=19> */
.L_x_283:
[----:B------:R-:W-:Y:S05]  /*c7f0*/  BSYNC B0 ;  /* 0x0000000000007941 */ /* 0x000fea0003800000 */
.L_x_282:
        /* <DEDUP_REMOVED lines=28> */
.L_x_284:
        /* <DEDUP_REMOVED lines=19> */
.L_x_286:
[----:B------:R-:W-:Y:S05]  /*caf0*/  BSYNC B0 ;  /* 0x0000000000007941 */ /* 0x000fea0003800000 */
.L_x_285:
        /* <DEDUP_REMOVED lines=28> */
.L_x_287:
        /* <DEDUP_REMOVED lines=19> */
.L_x_289:
[----:B------:R-:W-:Y:S05]  /*cdf0*/  BSYNC B0 ;  /* 0x0000000000007941 */ /* 0x000fea0003800000 */
.L_x_288:
        /* <DEDUP_REMOVED lines=28> */
.L_x_290:
        /* <DEDUP_REMOVED lines=19> */
.L_x_292:
[----:B------:R-:W-:Y:S05]  /*d0f0*/  BSYNC B0 ;  /* 0x0000000000007941 */ /* 0x000fea0003800000 */
.L_x_291:
        /* <DEDUP_REMOVED lines=28> */
.L_x_293:
        /* <DEDUP_REMOVED lines=19> */
.L_x_295:
[----:B------:R-:W-:Y:S05]  /*d3f0*/  BSYNC B0 ;  /* 0x0000000000007941 */ /* 0x000fea0003800000 */
.L_x_294:
        /* <DEDUP_REMOVED lines=28> */
.L_x_296:
        /* <DEDUP_REMOVED lines=19> */
.L_x_298:
[----:B------:R-:W-:Y:S05]  /*d6f0*/  BSYNC B0 ;  /* 0x0000000000007941 */ /* 0x000fea0003800000 */
.L_x_297:
        /* <DEDUP_REMOVED lines=28> */
.L_x_299:
        /* <DEDUP_REMOVED lines=19> */
.L_x_301:
[----:B------:R-:W-:Y:S05]  /*d9f0*/  BSYNC B0 ;  /* 0x0000000000007941 */ /* 0x000fea0003800000 */
.L_x_300:
        /* <DEDUP_REMOVED lines=28> */
.L_x_302:
        /* <DEDUP_REMOVED lines=18> */
.L_x_304:
[----:B------:R-:W-:Y:S05]  /*dce0*/  BSYNC B0 ;  /* 0x0000000000007941 */ /* 0x000fea0003800000 */
.L_x_303:
[----:B------:R-:W-:Y:S01]  /*dcf0*/  PRMT R91, RZ, 0x7610, R91 ;  /* 0x00007610ff5b7816 */ /* 0x000fe2000000005b */
[----:B------:R-:W-:Y:S01]  /*dd00*/  FADD.FTZ R34, R34, -UR16 ;  /* 0x8000001022227e21 */ /* 0x000fe20008010000 */
[--C-:B0-----:R-:W-:Y:S02]  /*dd10*/  PRMT R21, RZ, 0x5410, R92.reuse ;  /* 0x00005410ff157816 */ /* 0x101fe4000000005c */
[----:B------:R-:W-:Y:S01]  /*dd20*/  PRMT R92, RZ, 0x7610, R92 ;  /* 0x00007610ff5c7816 */ /* 0x000fe2000000005c */
[----:B------:R-:W-:Y:S01]  /*dd30*/  FADD.FTZ R91, R91, -UR16 ;  /* 0x800000105b5b7e21 */ /* 0x000fe20008010000 */
[----:B------:R-:W-:Y:S01]  /*dd40*/  PRMT R35, RZ, 0x5410, R93 ;  /* 0x00005410ff237816 */ /* 0x000fe2000000005d */
        /* <DEDUP_REMOVED lines=21> */
.L_x_305:
        /* <DEDUP_REMOVED lines=18> */
.L_x_307:
[----:B------:R-:W-:Y:S05]  /*dfc0*/  BSYNC B0 ;  /* 0x0000000000007941 */ /* 0x000fea0003800000 */
.L_x_306:
        /* <DEDUP_REMOVED lines=27> */
.L_x_308:
        /* <DEDUP_REMOVED lines=18> */
.L_x_310:
[----:B------:R-:W-:Y:S05]  /*e2a0*/  BSYNC B0 ;  /* 0x0000000000007941 */ /* 0x000fea0003800000 */
.L_x_309:
        /* <DEDUP_REMOVED lines=27> */
.L_x_311:
        /* <DEDUP_REMOVED lines=18> */
.L_x_313:
[----:B------:R-:W-:Y:S05]  /*e580*/  BSYNC B0 ;  /* 0x0000000000007941 */ /* 0x000fea0003800000 */
.L_x_312:
[----:B------:R-:W-:Y:S01]  /*e590*/  PRMT R97, RZ, 0x7610, R97 ;  /* 0x00007610ff617816 */ /* 0x000fe20000000061 */
[----:B------:R-:W-:Y:S01]  /*e5a0*/  FADD.FTZ R34, R34, -UR16 ;  /* 0x8000001022227e21 */ /* 0x000fe20008010000 */
[----:B0-----:R-:W-:Y:S01]  /*e5b0*/  PRMT R21, RZ, 0x5410, R98 ;  /* 0x00005410ff157816 */ /* 0x001fe20000000062 */
[----:B------:R-:W-:Y:S01]  /*e5c0*/  IMAD R40, R2, c[0x0][0x1fc], R40 ;  /* 0x00007f0002287a24 */ /* 0x000fe200078e0228 */
        /* <DEDUP_REMOVED lines=24> */
.L_x_314:
        /* <DEDUP_REMOVED lines=18> */
.L_x_316:
[----:B------:R-:W-:Y:S05]  /*e870*/  BSYNC B0 ;  /* 0x0000000000007941 */ /* 0x000fea0003800000 */
.L_x_315:
[----:B0-----:R-:W-:Y:S01]  /*e880*/  PRMT R21, RZ, 0x7610, R7 ;  /* 0x00007610ff157816 */ /* 0x001fe20000000007 */
[----:B------:R-:W-:Y:S01]  /*e890*/  FADD.FTZ R35, R35, -UR16 ;  /* 0x8000001023237e21 */ /* 0x000fe20008010000 */
[----:B------:R-:W-:Y:S02]  /*e8a0*/  IADD3 R31, R40, 0x190, RZ ;  /* 0x00000190281f7810 */ /* 0x000fe40007ffe0ff */
[--C-:B------:R-:W-:Y:S01]  /*e8b0*/  PRMT R7, RZ, 0x5410, R8.reuse ;  /* 0x00005410ff077816 */ /* 0x100fe20000000008 */
[----:B------:R-:W-:Y:S01]  /*e8c0*/  FADD.FTZ R21, R21, -UR16 ;  /* 0x8000001015157e21 */ /* 0x000fe20008010000 */
[----:B------:R-:W-:Y:S01]  /*e8d0*/  PRMT R24, RZ, 0x7610, R8 ;  /* 0x00007610ff187816 */ /* 0x000fe20000000008 */
[----:B------:R-:W-:Y:S01]  /*e8e0*/  FMUL.FTZ R35, R35, UR5 ;  /* 0x0000000523237c20 */ /* 0x000fe20008410000 */
[----:B------:R-:W-:Y:S01]  /*e8f0*/  SHF.R.S32.HI R32, RZ, 0x1f, R31 ;  /* 0x0000001fff207819 */ /* 0x000fe2000001141f */
        /* <DEDUP_REMOVED lines=20> */
.L_x_317:
        /* <DEDUP_REMOVED lines=23> */
.L_x_319:
[----:B------:R-:W-:Y:S05]  /*ebb0*/  BSYNC B0 ;  /* 0x0000000000007941 */ /* 0x000fea0003800000 */
.L_x_318:
[----:B------:R-:W-:Y:S01]  /*ebc0*/  FADD.FTZ R25, R25, -UR16 ;  /* 0x8000001019197e21 */ /* 0x000fe20008010000 */
[----:B------:R-:W-:Y:S01]  /*ebd0*/  IADD3 R30, R40, 0x1a0, RZ ;  /* 0x000001a0281e7810 */ /* 0x000fe20007ffe0ff */
[----:B------:R-:W-:Y:S01]  /*ebe0*/  FADD.FTZ R26, R26, -UR16 ;  /* 0x800000101a1a7e21 */ /* 0x000fe20008010000 */
[--C-:B0-----:R-:W-:Y:S01]  /*ebf0*/  PRMT R7, RZ, 0x5410, R10.reuse ;  /* 0x00005410ff077816 */ /* 0x101fe2000000000a */
[----:B------:R-:W-:Y:S01]  /*ec00*/  FMUL.FTZ R29, R25, UR5 ;  /* 0x00000005191d7c20 */ /* 0x000fe20008410000 */
[----:B------:R-:W-:Y:S01]  /*ec10*/  PRMT R22, RZ, 0x7610, R10 ;  /* 0x00007610ff167816 */ /* 0x000fe2000000000a */
[----:B------:R-:W-:Y:S01]  /*ec20*/  FMUL.FTZ R28, R26, UR5 ;  /* 0x000000051a1c7c20 */ /* 0x000fe20008410000 */
[----:B------:R-:W-:Y:S01]  /*ec30*/  SHF.R.S32.HI R31, RZ, 0x1f, R30 ;  /* 0x0000001fff1f7819 */ /* 0x000fe2000001141e */
        /* <DEDUP_REMOVED lines=19> */
.L_x_320:
        /* <DEDUP_REMOVED lines=23> */
.L_x_322:
[----:B------:R-:W-:Y:S05]  /*eee0*/  BSYNC B0 ;  /* 0x0000000000007941 */ /* 0x000fea0003800000 */
.L_x_321:
        /* <DEDUP_REMOVED lines=27> */
.L_x_323:
        /* <DEDUP_REMOVED lines=23> */
.L_x_325:
[----:B------:R-:W-:Y:S05]  /*f210*/  BSYNC B0 ;  /* 0x0000000000007941 */ /* 0x000fea0003800000 */
.L_x_324:
        /* <DEDUP_REMOVED lines=27> */
.L_x_326:
        /* <DEDUP_REMOVED lines=23> */
.L_x_328:
[----:B------:R-:W-:Y:S05]  /*f540*/  BSYNC B0 ;  /* 0x0000000000007941 */ /* 0x000fea0003800000 */
.L_x_327:
        /* <DEDUP_REMOVED lines=27> */
.L_x_329:
        /* <DEDUP_REMOVED lines=23> */
.L_x_331:
[----:B------:R-:W-:Y:S05]  /*f870*/  BSYNC B0 ;  /* 0x0000000000007941 */ /* 0x000fea0003800000 */
.L_x_330:
        /* <DEDUP_REMOVED lines=27> */
.L_x_332:
[----:B------:R-:W-:Y:S01]  /*fa30*/  ISETP.GE.U32.AND P0, PT, R40, c[0x0][0x1e0], PT ;  /* 0x0000780028007a0c */ /* 0x000fe20003f06070 */
[----:B------:R-:W-:Y:S01]  /*fa40*/  BSSY B0, `(.L_x_333) ;  /* 0x0000018000007945 */ /* 0x000fe20003800000 */
[--C-:B------:R-:W-:Y:S02]  /*fa50*/  PRMT R8, RZ, 0x5410, R19.reuse ;  /* 0x00005410ff087816 */ /* 0x100fe40000000013 */
[----:B------:R-:W-:Y:S02]  /*fa60*/  ISETP.GE.AND.EX P0, PT, R23, c[0x0][0x1e4], PT, P0 ;  /* 0x0000790017007a0c */ /* 0x000fe40003f06300 */
[----:B------:R-:W-:Y:S01]  /*fa70*/  PRMT R19, RZ, 0x7610, R19 ;  /* 0x00007610ff137816 */ /* 0x000fe20000000013 */
[----:B------:R-:W-:Y:S01]  /*fa80*/  FADD.FTZ R12, R8, -UR16 ;  /* 0x80000010080c7e21 */ /* 0x000fe20008010000 */
[----:B------:R-:W-:-:S03]  /*fa90*/  ISETP.LT.U32.AND P0, PT, R0, 0x180, !P0 ;  /* 0x000001800000780c */ /* 0x000fc60004701070 */
[----:B------:R-:W-:-:S10]  /*faa0*/  FADD.FTZ R19, R19, -UR16 ;  /* 0x8000001013137e21 */ /* 0x000fd40008010000 */
        /* <DEDUP_REMOVED lines=17> */
.L_x_334:
[----:B------:R-:W-:Y:S05]  /*fbc0*/  BSYNC B0 ;  /* 0x0000000000007941 */ /* 0x000fea0003800000 */
.L_x_333:
[--C-:B0-----:R-:W-:Y:S01]  /*fbd0*/  PRMT R7, RZ, 0x5410, R20.reuse ;  /* 0x00005410ff077816 */ /* 0x101fe20000000014 */
[----:B------:R-:W-:Y:S01]  /*fbe0*/  FMUL.FTZ R17, R12, UR5 ;  /* 0x000000050c117c20 */ /* 0x000fe20008410000 */
        /* <DEDUP_REMOVED lines=21> */
.L_x_335:
[----:B------:R-:W-:Y:S01]  /*fd40*/  ISETP.GE.U32.AND P0, PT, R100, c[0x0][0x1e0], PT ;  /* 0x0000780064007a0c */ /* 0x000fe20003f06070 */
[----:B------:R-:W-:Y:S03]  /*fd50*/  BSSY B0, `(.L_x_336) ;  /* 0x0000013000007945 */ /* 0x000fe60003800000 */
[----:B------:R-:W-:-:S04]  /*fd60*/  ISETP.GE.AND.EX P0, PT, R102, c[0x0][0x1e4], PT, P0 ;  /* 0x0000790066007a0c */ /* 0x000fc80003f06300 */
[----:B------:R-:W-:-:S13]  /*fd70*/  ISETP.GT.U32.OR P0, PT, R0, 0x17f, P0 ;  /* 0x0000017f0000780c */ /* 0x000fda0000704470 */
[----:B------:R-:W-:Y:S05]  /*fd80*/  @P0 BRA `(.L_x_337) ;  /* 0x000000f000000947 */ /* 0x000fea0003800000 */
[----:B------:R-:W-:Y:S01]  /*fd90*/  MOV R58, R60 ;  /* 0x0000003c003a7202 */ /* 0x000fe20000000f00 */
[--C-:B-1----:R-:W-:Y:S02]  /*fda0*/  FFMA.FTZ R10, R17, UR4, R41.reuse ;  /* 0x00000004110a7c23 */ /* 0x102fe40008010029 */
[----:B------:R-:W-:Y:S02]  /*fdb0*/  IMAD R9, R102, c[0x0][0x1d8], RZ ;  /* 0x0000760066097a24 */ /* 0x000fe400078e02ff */
[----:B------:R-:W-:Y:S02]  /*fdc0*/  FFMA.FTZ R41, R16, UR4, R41 ;  /* 0x0000000410297c23 */ /* 0x000fe40008010029 */
[----:B------:R-:W-:Y:S02]  /*fdd0*/  FFMA.FTZ R10, R7, R64, -R10 ;  /* 0x00000040070a7223 */ /* 0x000fe4000001080a */
[----:B------:R-:W-:-:S04]  /*fde0*/  IMAD.WIDE.U32 R58, R100, c[0x0][0x1d8], R58 ;  /* 0x00007600643a7a25 */ /* 0x000fc800078e003a */
[----:B------:R-:W-:Y:S01]  /*fdf0*/  IMAD R9, R100, c[0x0][0x1dc], R9 ;  /* 0x0000770064097a24 */ /* 0x000fe200078e0209 */
[----:B------:R-:W-:Y:S01]  /*fe00*/  LEA R8, P0, R58, c[0x0][0x160], 0x1 ;  /* 0x000058003a087a11 */ /* 0x000fe200078008ff */
[----:B------:R-:W-:Y:S02]  /*fe10*/  FFMA.FTZ R41, R20, R65, -R41 ;  /* 0x0000004114297223 */ /* 0x000fe40000010829 */
[----:B------:R-:W-:Y:S01]  /*fe20*/  FMUL.FTZ R7, R10, UR5 ;  /* 0x000000050a077c20 */ /* 0x000fe20008410000 */
[----:B------:R-:W-:Y:S01]  /*fe30*/  IADD3 R9, R59, R9, RZ ;  /* 0x000000093b097210 */ /* 0x000fe20007ffe0ff */
[----:B------:R-:W-:-:S03]  /*fe40*/  FMUL.FTZ R10, R41, UR5 ;  /* 0x00000005290a7c20 */ /* 0x000fc60008410000 */
[----:B------:R-:W-:Y:S02]  /*fe50*/  LEA.HI.X R9, R58, c[0x0][0x164], R9, 0x1, P0 ;  /* 0x000059003a097a11 */ /* 0x000fe400000f0c09 */
[----:B------:R-:W-:-:S05]  /*fe60*/  F2FP.BF16.PACK_AB R7, R10, R7 ;  /* 0x000000070a07723e */ /* 0x000fca00000010ff */
[----:B------:R0:W-:Y:S02]  /*fe70*/  STG.E [R8.64], R7 ;  /* 0x0000000708007986 */ /* 0x0001e4000c10190e */
.L_x_337:
[----:B------:R-:W-:Y:S05]  /*fe80*/  BSYNC B0 ;  /* 0x0000000000007941 */ /* 0x000fea0003800000 */
.L_x_336:
[----:B-1----:R-:W-:Y:S01]  /*fe90*/  ULDC UR4, c[0x0][0x10] ;  /* 0x0000040000047ab9 */ /* 0x002fe20000000800 */
[----:B------:R-:W-:Y:S01]  /*fea0*/  IADD3 R4, R4, 0x1, RZ ;  /* 0x0000000104047810 */ /* 0x000fe20007ffe0ff */
[----:B------:R-:W-:-:S04]  /*feb0*/  UIADD3 UR7, UR7, UR4, URZ ;  /* 0x0000000407077290 */ /* 0x000fc8000fffe03f */
[----:B------:R-:W-:-:S06]  /*fec0*/  UISETP.GE.AND UP0, UPT, UR7, UR6, UPT ;  /* 0x000000060700728c */ /* 0x000fcc000bf06270 */
[----:B------:R-:W-:-:S13]  /*fed0*/  PLOP3.LUT P0, PT, PT, PT, UP0, 0x40, 0x0 ;  /* 0x000000000000781c */ /* 0x000fda0003f0e808 */
[----:B------:R-:W-:Y:S01]  /*fee0*/  @!P0 CALL.REL.NOINC `(.L_x_191) ;  /* 0x0000001000008944 */ /* 0x000fe20003c00000 */
[----:B------:R-:W-:Y:S05]  /*fef0*/  BRA `(.L_x_338) ;  /* 0xffff0ce000007947 */ /* 0x000fea000383ffff */
.L_x_191:
[----:B-1----:R-:W-:Y:S01]  /*ff00*/  ISETP.NE.AND P1, PT, R0, RZ, PT ;  /* 0x000000ff0000720c */ /* 0x002fe20003f25270 */
[----:B------:R-:W-:Y:S01]  /*ff10*/  HFMA2.MMA R25, -RZ, RZ, 0, 2.384185791015625e-07 ;  /* 0x00000004ff197435 */ /* 0x000fe200000001ff */
[----:B------:R-:W-:Y:S01]  /*ff20*/  MOV R6, c[0x0][0xc] ;  /* 0x0000030000067a02 */ /* 0x000fe20000000f00 */
[----:B------:R-:W-:Y:S01]  /*ff30*/  BSSY B0, `(.L_x_339) ;  /* 0x000000f000007945 */ /* 0x000fe20003800000 */
[----:B------:R-:W-:Y:S02]  /*ff40*/  MOV R4, c[0x0][0x10] ;  /* 0x0000040000047a02 */ /* 0x000fe40000000f00 */
[----:B------:R-:W-:Y:S02]  /*ff50*/  ISETP.NE.AND P0, PT, R6, 0x1, PT ;  /* 0x000000010600780c */ /* 0x000fe40003f05270 */
[----:B------:R-:W-:-:S04]  /*ff60*/  SHF.L.U32 R2, R4, 0x1, RZ ;  /* 0x0000000104027819 */ /* 0x000fc800000006ff */
[----:B------:R-:W-:-:S05]  /*ff70*/  SEL R2, R2, RZ, P0 ;  /* 0x000000ff02027207 */ /* 0x000fca0000000000 */
[----:B------:R-:W-:Y:S01]  /*ff80*/  IMAD.WIDE.U32 R2, R2, R25, c[0x0][0x1a8] ;  /* 0x00006a0002027625 */ /* 0x000fe200078e0019 */
[----:B------:R-:W-:Y:S05]  /*ff90*/  @P1 BRA `(.L_x_340) ;  /* 0x0000008000001947 */ /* 0x000fea0003800000 */
[----:B------:R-:W-:Y:S06]  /*ffa0*/  MEMBAR.ALL.GPU ;  /* 0x0000000000007992 */ /* 0x000fec000000a000 */
[----:B0-----:R-:W0:Y:S01]  /*ffb0*/  S2R R7, SR_LANEID ;  /* 0x0000000000077919 */ /* 0x001e220000000000 */
[----:B------:R-:W-:Y:S01]  /*ffc0*/  VOTEU.ANY UR4, UPT, PT ;  /* 0x0000000000047886 */ /* 0x000fe200038e0100 */
[----:B------:R-:W-:-:S00]  /*ffd0*/  ERRBAR ;  /* 0x00000000000079ab */ /* 0x000fc00000000000 */
[----:B------:R-:W-:Y:S01]  /*ffe0*/  UFLO.U32 UR5, UR4 ;  /* 0x00000004000572bd */ /* 0x000fe200080e0000 */
[----:B------:R-:W1:Y:S05]  /*fff0*/  POPC R5, UR4 ;  /* 0x0000000400057d09 */ /* 0x000e6a0008000000 */
[----:B0-----:R-:W-:-:S13]  /*10000*/  ISETP.EQ.U32.AND P0, PT, R7, UR5, PT ;  /* 0x0000000507007c0c */ /* 0x001fda000bf02070 */
[----:B-1----:R0:W-:Y:S02]  /*10010*/  @P0 RED.E.ADD.S32.STRONG.GPU [R2.64], R5 ;  /* 0x000000050200098e */ /* 0x0021e4000c10e38e */
.L_x_340:
[----:B------:R-:W-:Y:S05]  /*10020*/  BSYNC B0 ;  /* 0x0000000000007941 */ /* 0x000fea0003800000 */
.L_x_339:
        /* <DEDUP_REMOVED lines=11> */
.L_x_342:
[----:B------:R-:W2:Y:S01]  /*100e0*/  LDG.E.STRONG.GPU R5, [R2.64] ;  /* 0x0000000e02057981 */ /* 0x000ea2000c1ef900 */
[----:B------:R-:W-:Y:S01]  /*100f0*/  YIELD ;  /* 0x0000000000007946 */ /* 0x000fe20003800000 */
[----:B--2---:R-:W-:Y:S01]  /*10100*/  ISETP.NE.AND P0, PT, R5, R4, PT ;  /* 0x000000040500720c */ /* 0x004fe20003f05270 */
[----:B------:R-:W-:-:S12]  /*10110*/  CCTL.IVALL ;  /* 0x00000000ff00798f */ /* 0x000fd80002000000 */
[----:B------:R-:W-:Y:S05]  /*10120*/  @P0 BRA `(.L_x_342) ;  /* 0xffffffb000000947 */ /* 0x000fea000383ffff */
.L_x_341:
        /* <DEDUP_REMOVED lines=25> */
.L_x_343:
        /* <DEDUP_REMOVED lines=23> */
.L_x_344:
        /* <DEDUP_REMOVED lines=13> */
.L_x_5171:


//--------------------- .text._Z35group_norm_nhwc_bwd_one_pass_kernelI11Bf16IOBf16WLi64ELi48ELi384EEv26Group_norm_nhwc_bwd_params --------------------------
	.section	.text._Z35group_norm_nhwc_bwd_one_pass_kernelI11Bf16IOBf16WLi64ELi48ELi384EEv26Group_norm_nhwc_bwd_params,"ax",@progbits
	.sectioninfo	@"SHI_REGISTERS=56"
	.align	128
        .global         _Z35group_norm_nhwc_bwd_one_pass_kernelI11Bf16IOBf16WLi64ELi48ELi384EEv26Group_norm_nhwc_bwd_params
        .type           _Z35group_norm_nhwc_bwd_one_pass_kernelI11Bf16IOBf16WLi64ELi48ELi384EEv26Group_norm_nhwc_bwd_params,@function
        .size           _Z35group_norm_nhwc_bwd_one_pass_kernelI11Bf16IOBf16WLi64ELi48ELi384EEv26Group_norm_nhwc_bwd_params,(.L_x_5172 - _Z35group_norm_nhwc_bwd_one_pass_kernelI11Bf16IOBf16WLi64ELi48ELi384EEv26Group_norm_nhwc_bwd_params)
        .other          _Z35group_norm_nhwc_bwd_one_pass_kernelI11Bf16IOBf16WLi64ELi48ELi384EEv26Group_norm_nhwc_bwd_params,@"STO_CUDA_ENTRY STV_DEFAULT"
_Z35group_norm_nhwc_bwd_one_pass_kernelI11Bf16IOBf16WLi64ELi48ELi384EEv26Group_norm_nhwc_bwd_params:
.text._Z35group_norm_nhwc_bwd_one_pass_kernelI11Bf16IOBf16WLi64ELi48ELi384EEv26Group_norm_nhwc_bwd_params:
        /* <DEDUP_REMOVED lines=13> */
[----:B------:R-:W-:Y:S01]  /*00d0*/  SHF.R.S32.HI R0, RZ, 0x1f, R45 ;  /* 0x0000001fff007819 */ /* 0x000fe2000001142d */
[----:B------:R-:W-:Y:S01]  /*00e0*/  ULDC.64 UR12, c[0x0][0x1d8] ;  /* 0x00007600000c7ab9 */ /* 0x000fe20000000a00 */
[----:B------:R-:W1:Y:S01]  /*00f0*/  S2R R6, SR_LANEID ;  /* 0x0000000000067919 */ /* 0x000e620000000000 */
[----:B------:R-:W-:Y:S01]  /*0100*/  UIMAD.WIDE.U32 UR4, UR9, UR12, URZ ;  /* 0x0000000c090472a5 */ /* 0x000fe2000f8e003f */
[----:B------:R-:W-:Y:S01]  /*0110*/  SHF.R.U32.HI R2, RZ, 0x4, R3 ;  /* 0x00000004ff027819 */ /* 0x000fe20000011603 */
[----:B------:R-:W-:Y:S01]  /*0120*/  UIMAD UR9, UR9, UR13, URZ ;  /* 0x0000000d090972a4 */ /* 0x000fe2000f8e023f */
[----:B------:R-:W-:Y:S01]  /*0130*/  LEA.HI R0, R0, R45, RZ, 0x5 ;  /* 0x0000002d00007211 */ /* 0x000fe200078f28ff */
[----:B------:R-:W-:Y:S01]  /*0140*/  ULEA.HI UR12, UP0, UR13, UR12, URZ, 0x1 ;  /* 0x0000000c0d0c7291 */ /* 0x000fe2000f81083f */
[----:B------:R-:W-:Y:S01]  /*0150*/  HFMA2.MMA R40, -RZ, RZ, 0, 0 ;  /* 0x00000000ff287435 */ /* 0x000fe200000001ff */
[----:B------:R-:W-:Y:S01]  /*0160*/  UIADD3 UR9, UR5, UR9, URZ ;  /* 0x0000000905097290 */ /* 0x000fe2000fffe03f */
[----:B------:R-:W-:Y:S01]  /*0170*/  IMAD R46, R2, -0x18, R45 ;  /* 0xffffffe8022e7824 */ /* 0x000fe200078e022d */
[----:B------:R-:W-:Y:S01]  /*0180*/  UIADD3.X UR10, URZ, UR13, URZ, UP0, !UPT ;  /* 0x0000000d3f0a7290 */ /* 0x000fe200087fe43f */
[----:B------:R-:W-:Y:S01]  /*0190*/  SHF.R.S32.HI R4, RZ, 0x5, R0 ;  /* 0x00000005ff047819 */ /* 0x000fe20000011400 */
[----:B------:R-:W-:-:S02]  /*01a0*/  ULEA.HI UR11, UP0, UR9, UR4, URZ, 0x1 ;  /* 0x00000004090b7291 */ /* 0x000fc4000f81083f */
[----:B------:R-:W-:Y:S01]  /*01b0*/  USHF.R.S64 UR12, UR12, 0x1, UR10 ;  /* 0x000000010c0c7899 */ /* 0x000fe2000800100a */
[----:B------:R-:W-:Y:S01]  /*01c0*/  SHF.L.U32 R46, R46, 0x1, RZ ;  /* 0x000000012e2e7819 */ /* 0x000fe200000006ff */
[----:B------:R-:W-:Y:S02]  /*01d0*/  UIADD3.X UR9, URZ, UR9, URZ, UP0, !UPT ;  /* 0x000000093f097290 */ /* 0x000fe400087fe43f */
[----:B------:R-:W-:Y:S01]  /*01e0*/  USHF.R.S32.HI UR10, URZ, 0x1, UR10 ;  /* 0x000000013f0a7899 */ /* 0x000fe2000801140a */
[----:B0-----:R-:W-:Y:S01]  /*01f0*/  IMAD R44, R7, c[0x0][0x1fc], R2 ;  /* 0x00007f00072c7a24 */ /* 0x001fe200078e0202 */
[----:B------:R-:W-:Y:S02]  /*0200*/  USHF.R.S64 UR11, UR11, 0x1, UR9 ;  /* 0x000000010b0b7899 */ /* 0x000fe40008001009 */
[----:B------:R-:W-:Y:S02]  /*0210*/  USHF.R.S32.HI UR9, URZ, 0x1, UR9 ;  /* 0x000000013f097899 */ /* 0x000fe40008011409 */
[C---:B------:R-:W-:Y:S01]  /*0220*/  ISETP.GE.U32.AND P1, PT, R44.reuse, c[0x0][0x1e0], PT ;  /* 0x000078002c007a0c */ /* 0x040fe20003f26070 */
[----:B------:R-:W-:Y:S01]  /*0230*/  USHF.L.U64.HI UR10, UR12, 0x2, UR10 ;  /* 0x000000020c0a7899 */ /* 0x000fe2000801020a */
[----:B------:R-:W-:Y:S01]  /*0240*/  SHF.R.S32.HI R5, RZ, 0x1f, R44 ;  /* 0x0000001fff057819 */ /* 0x000fe2000001142c */
[----:B------:R-:W-:Y:S01]  /*0250*/  USHF.L.U64.HI UR9, UR11, 0x2, UR9 ;  /* 0x000000020b097899 */ /* 0x000fe20008010209 */
[----:B------:R-:W-:Y:S01]  /*0260*/  IADD3 R43, R44, 0x10, RZ ;  /* 0x000000102c2b7810 */ /* 0x000fe20007ffe0ff */
[----:B------:R-:W-:Y:S01]  /*0270*/  ULDC.U8 UR13, c[0x0][0x1f4] ;  /* 0x00007d00000d7ab9 */ /* 0x000fe20000000000 */
[----:B------:R-:W-:-:S02]  /*0280*/  ISETP.GE.AND.EX P1, PT, R5, c[0x0][0x1e4], PT, P1 ;  /* 0x0000790005007a0c */ /* 0x000fc40003f26310 */
[C---:B------:R-:W-:Y:S02]  /*0290*/  IADD3 R42, R44.reuse, 0x20, RZ ;  /* 0x000000202c2a7810 */ /* 0x040fe40007ffe0ff */
[----:B------:R-:W-:Y:S02]  /*02a0*/  ISETP.LT.U32.AND P1, PT, R45, 0x180, !P1 ;  /* 0x000001802d00780c */ /* 0x000fe40004f21070 */
[----:B-1----:R-:W-:Y:S02]  /*02b0*/  IADD3 R41, R44, 0x30, RZ ;  /* 0x000000302c297810 */ /* 0x002fe40007ffe0ff */
.L_x_380:
[----:B0-----:R-:W-:Y:S01]  /*02c0*/  IABS R11, c[0x0][0x1f0] ;  /* 0x00007c00000b7a13 */ /* 0x001fe20000000000 */
[----:B------:R-:W-:Y:S01]  /*02d0*/  UMOV UR8, 0x8 ;  /* 0x0000000800087882 */ /* 0x000fe20000000000 */
[----:B------:R-:W-:Y:S01]  /*02e0*/  ISETP.LE.AND P3, PT, RZ, UR7, PT ;  /* 0x00000007ff007c0c */ /* 0x000fe2000bf63270 */
[----:B------:R-:W-:Y:S01]  /*02f0*/  ULDC.64 UR4, c[0x0][0x198] ;  /* 0x0000660000047ab9 */ /* 0x000fe20000000a00 */
[----:B------:R-:W0:Y:S01]  /*0300*/  I2F.RP R0, R11 ;  /* 0x0000000b00007306 */ /* 0x000e220000209400 */
[----:B------:R-:W-:-:S03]  /*0310*/  UIMAD.WIDE UR4, UR7, UR8, UR4 ;  /* 0x00000008070472a5 */ /* 0x000fc6000f8e0204 */
[----:B------:R-:W-:Y:S02]  /*0320*/  ULDC UR8, c[0x0][0x1f0] ;  /* 0x00007c0000087ab9 */ /* 0x000fe40000000800 */
[----:B------:R-:W-:-:S06]  /*0330*/  ULOP3.LUT UR8, UR7, UR8, URZ, 0x3c, !UPT ;  /* 0x0000000807087292 */ /* 0x000fcc000f8e3c3f */
[----:B------:R-:W-:Y:S01]  /*0340*/  ISETP.LE.AND P4, PT, RZ, UR8, PT ;  /* 0x00000008ff007c0c */ /* 0x000fe2000bf83270 */
[----:B0-----:R-:W0:Y:S02]  /*0350*/  MUFU.RCP R0, R0 ;  /* 0x0000000000007308 */ /* 0x001e240000001000 */
[----:B0-----:R-:W-:-:S06]  /*0360*/  IADD3 R2, R0, 0xffffffe, RZ ;  /* 0x0ffffffe00027810 */ /* 0x001fcc0007ffe0ff */
[----:B------:R0:W1:Y:S02]  /*0370*/  F2I.FTZ.U32.TRUNC.NTZ R3, R2 ;  /* 0x0000000200037305 */ /* 0x000064000021f000 */
[----:B0-----:R-:W-:Y:S02]  /*0380*/  MOV R2, RZ ;  /* 0x000000ff00027202 */ /* 0x001fe40000000f00 */
[----:B-1----:R-:W-:-:S05]  /*0390*/  IADD3 R8, RZ, -R3, RZ ;  /* 0x80000003ff087210 */ /* 0x002fca0007ffe0ff */
[----:B------:R-:W-:Y:S01]  /*03a0*/  IMAD R9, R8, R11, RZ ;  /* 0x0000000b08097224 */ /* 0x000fe200078e02ff */
[----:B------:R-:W-:-:S03]  /*03b0*/  IABS R8, UR7 ;  /* 0x0000000700087c13 */ /* 0x000fc60008000000 */
[----:B------:R-:W-:Y:S01]  /*03c0*/  IMAD.HI.U32 R3, R3, R9, R2 ;  /* 0x0000000903037227 */ /* 0x000fe200078e0002 */
[----:B------:R-:W-:-:S05]  /*03d0*/  MOV R9, UR5 ;  /* 0x0000000500097c02 */ /* 0x000fca0008000f00 */
[----:B------:R-:W-:-:S05]  /*03e0*/  IMAD.HI.U32 R3, R3, R8, RZ ;  /* 0x0000000803037227 */ /* 0x000fca00078e00ff */
[----:B------:R-:W-:-:S05]  /*03f0*/  IADD3 R0, -R3, RZ, RZ ;  /* 0x000000ff03007210 */ /* 0x000fca0007ffe1ff */
[----:B------:R-:W-:Y:S01]  /*0400*/  IMAD R0, R11, R0, R8 ;  /* 0x000000000b007224 */ /* 0x000fe200078e0208 */
[----:B------:R-:W-:-:S04]  /*0410*/  MOV R8, UR4 ;  /* 0x0000000400087c02 */ /* 0x000fc80008000f00 */
[----:B------:R-:W-:Y:S02]  /*0420*/  ISETP.GT.U32.AND P2, PT, R11, R0, PT ;  /* 0x000000000b00720c */ /* 0x000fe40003f44070 */
[----:B------:R-:W2:Y:S11]  /*0430*/  LDG.E.64 R8, [R8.64] ;  /* 0x0000000e08087981 */ /* 0x000eb6000c1e1b00 */
[----:B------:R-:W-:-:S04]  /*0440*/  @!P2 IADD3 R0, R0, -R11, RZ ;  /* 0x8000000b0000a210 */ /* 0x000fc80007ffe0ff */
[CC--:B------:R-:W-:Y:S02]  /*0450*/  ISETP.GE.U32.AND P0, PT, R0.reuse, R11.reuse, PT ;  /* 0x0000000b0000720c */ /* 0x0c0fe40003f06070 */
[----:B------:R-:W-:Y:S02]  /*0460*/  @!P2 IADD3 R3, R3, 0x1, RZ ;  /* 0x000000010303a810 */ /* 0x000fe40007ffe0ff */
[----:B------:R-:W-:Y:S02]  /*0470*/  ISETP.GT.U32.AND P2, PT, R11, R0, PT ;  /* 0x000000000b00720c */ /* 0x000fe40003f44070 */
[----:B------:R-:W-:-:S04]  /*0480*/  IADD3 R11, R0, -R11, RZ ;  /* 0x8000000b000b7210 */ /* 0x000fc80007ffe0ff */
[----:B------:R-:W-:-:S03]  /*0490*/  SEL R0, R11, R0, !P2 ;  /* 0x000000000b007207 */ /* 0x000fc60005000000 */
[----:B------:R-:W-:-:S04]  /*04a0*/  @P0 IADD3 R3, R3, 0x1, RZ ;  /* 0x0000000103030810 */ /* 0x000fc80007ffe0ff */
[----:B------:R-:W-:Y:S02]  /*04b0*/  MOV R2, R3 ;  /* 0x0000000300027202 */ /* 0x000fe40000000f00 */
        /* <DEDUP_REMOVED lines=10> */
[----:B------:R-:W-:Y:S02]  /*0560*/  ISETP.GE.AND.EX P0, PT, R3, c[0x0][0x1e4], PT, P0 ;  /* 0x0000790003007a0c */ /* 0x000fe40003f06300 */
[----:B------:R-:W-:-:S02]  /*0570*/  SHF.R.S32.HI R2, RZ, 0x1f, R42 ;  /* 0x0000001fff027819 */ /* 0x000fc4000001142a */
[----:B------:R-:W-:Y:S02]  /*0580*/  SHF.R.S32.HI R12, RZ, 0x1f, R46 ;  /* 0x0000001fff0c7819 */ /* 0x000fe4000001142e */
[----:B------:R-:W-:Y:S02]  /*0590*/  IADD3 R50, P4, R46, R23, RZ ;  /* 0x000000172e327210 */ /* 0x000fe40007f9e0ff */
[----:B------:R-:W-:Y:S02]  /*05a0*/  SHF.R.S32.HI R10, RZ, 0x1f, R11 ;  /* 0x0000001fff0a7819 */ /* 0x000fe4000001140b */
[----:B------:R-:W-:Y:S02]  /*05b0*/  ISETP.GT.U32.OR P0, PT, R45, 0x17f, P0 ;  /* 0x0000017f2d00780c */ /* 0x000fe40000704470 */
[----:B------:R-:W-:Y:S01]  /*05c0*/  ISETP.GE.AND.EX P2, PT, R2, c[0x0][0x1e4], PT, P2 ;  /* 0x0000790002007a0c */ /* 0x000fe20003f46320 */
[----:B------:R-:W-:Y:S01]  /*05d0*/  IMAD R10, R10, c[0x0][0x1e8], RZ ;  /* 0x00007a000a0a7a24 */ /* 0x000fe200078e02ff */
[----:B------:R-:W-:-:S02]  /*05e0*/  LEA.HI.X.SX32 R51, R23, R12, 0x1, P4 ;  /* 0x0000000c17337211 */ /* 0x000fc400020f0eff */
[----:B------:R-:W-:Y:S01]  /*05f0*/  ISETP.GT.U32.OR P2, PT, R45, 0x17f, P2 ;  /* 0x0000017f2d00780c */ /* 0x000fe20001744470 */
[C---:B------:R-:W-:Y:S02]  /*0600*/  IMAD R53, R11.reuse, c[0x0][0x1ec], R10 ;  /* 0x00007b000b357a24 */ /* 0x040fe400078e020a */
[----:B------:R-:W-:Y:S01]  /*0610*/  IMAD.WIDE.U32 R50, R11, c[0x0][0x1e8], R50 ;  /* 0x00007a000b327a25 */ /* 0x000fe200078e0032 */
[----:B------:R-:W-:Y:S02]  /*0620*/  ISETP.GE.U32.AND P3, PT, R41, c[0x0][0x1e0], PT ;  /* 0x0000780029007a0c */ /* 0x000fe40003f66070 */
[----:B------:R-:W-:Y:S01]  /*0630*/  SHF.R.S32.HI R0, RZ, 0x1f, R41 ;  /* 0x0000001fff007819 */ /* 0x000fe20000011429 */
[----:B------:R-:W-:Y:S01]  /*0640*/  @P1 IMAD R11, R5, c[0x0][0x1d8], RZ ;  /* 0x00007600050b1a24 */ /* 0x000fe200078e02ff */
[----:B------:R-:W-:Y:S01]  /*0650*/  IADD3 R53, R51, R53, RZ ;  /* 0x0000003533357210 */ /* 0x000fe20007ffe0ff */
[----:B------:R-:W-:Y:S01]  /*0660*/  @!P0 IMAD R10, R3, c[0x0][0x1d8], RZ ;  /* 0x00007600030a8a24 */ /* 0x000fe200078e02ff */
[----:B------:R-:W-:Y:S01]  /*0670*/  ISETP.GE.AND.EX P3, PT, R0, c[0x0][0x1e4], PT, P3 ;  /* 0x0000790000007a0c */ /* 0x000fe20003f66330 */
[----:B------:R-:W-:Y:S01]  /*0680*/  @P1 IMAD R17, R44, c[0x0][0x1dc], R11 ;  /* 0x000077002c111a24 */ /* 0x000fe200078e020b */
[----:B------:R-:W-:Y:S01]  /*0690*/  @!P0 MOV R11, R53 ;  /* 0x00000035000b8202 */ /* 0x000fe20000000f00 */
[----:B------:R-:W-:Y:S01]  /*06a0*/  @!P0 IMAD R19, R43, c[0x0][0x1dc], R10 ;  /* 0x000077002b138a24 */ /* 0x000fe200078e020a */
[----:B------:R-:W-:Y:S01]  /*06b0*/  @!P0 MOV R10, R50 ;  /* 0x00000032000a8202 */ /* 0x000fe20000000f00 */
[----:B------:R-:W-:Y:S01]  /*06c0*/  @!P2 IMAD R13, R2, c[0x0][0x1d8], RZ ;  /* 0x00007600020daa24 */ /* 0x000fe200078e02ff */
[----:B------:R-:W-:-:S02]  /*06d0*/  ISETP.GT.U32.OR P3, PT, R45, 0x17f, P3 ;  /* 0x0000017f2d00780c */ /* 0x000fc40001f64470 */
[-C--:B------:R-:W-:Y:S01]  /*06e0*/  @P1 MOV R52, R50.reuse ;  /* 0x0000003200341202 */ /* 0x080fe20000000f00 */
[----:B------:R-:W-:Y:S01]  /*06f0*/  @!P0 IMAD.WIDE.U32 R10, R43, c[0x0][0x1d8], R10 ;  /* 0x000076002b0a8a25 */ /* 0x000fe200078e000a */
[----:B------:R-:W-:-:S03]  /*0700*/  @!P2 MOV R12, R50 ;  /* 0x00000032000ca202 */ /* 0x000fc60000000f00 */
[----:B------:R-:W-:Y:S01]  /*0710*/  @!P2 IMAD R21, R42, c[0x0][0x1dc], R13 ;  /* 0x000077002a15aa24 */ /* 0x000fe200078e020d */
[----:B------:R-:W-:Y:S01]  /*0720*/  @!P2 MOV R13, R53 ;  /* 0x00000035000da202 */ /* 0x000fe20000000f00 */
[----:B------:R-:W-:Y:S01]  /*0730*/  @P1 IMAD.WIDE.U32 R14, R44, c[0x0][0x1d8], R52 ;  /* 0x000076002c0e1a25 */ /* 0x000fe200078e0034 */
[----:B------:R-:W-:-:S03]  /*0740*/  @!P0 IADD3 R19, R11, R19, RZ ;  /* 0x000000130b138210 */ /* 0x000fc60007ffe0ff */
[----:B------:R-:W-:Y:S01]  /*0750*/  @!P2 IMAD.WIDE.U32 R12, R42, c[0x0][0x1d8], R12 ;  /* 0x000076002a0caa25 */ /* 0x000fe200078e000c */
[C---:B------:R-:W-:Y:S02]  /*0760*/  @!P0 SHF.L.U32 R18, R10.reuse, 0x1, RZ ;  /* 0x000000010a128819 */ /* 0x040fe400000006ff */
[----:B------:R-:W-:Y:S01]  /*0770*/  @!P0 SHF.L.U64.HI R19, R10, 0x1, R19 ;  /* 0x000000010a138819 */ /* 0x000fe20000010213 */
[----:B------:R-:W-:Y:S01]  /*0780*/  @!P3 IMAD R20, R0, c[0x0][0x1d8], RZ ;  /* 0x000076000014ba24 */ /* 0x000fe200078e02ff */
[----:B------:R-:W-:Y:S02]  /*0790*/  @P1 IADD3 R17, R15, R17, RZ ;  /* 0x000000110f111210 */ /* 0x000fe40007ffe0ff */
[----:B------:R-:W-:Y:S02]  /*07a0*/  @!P3 MOV R10, R50 ;  /* 0x00000032000ab202 */ /* 0x000fe40000000f00 */
[----:B------:R-:W-:Y:S02]  /*07b0*/  @!P3 MOV R11, R53 ;  /* 0x00000035000bb202 */ /* 0x000fe40000000f00 */
[----:B------:R-:W-:-:S02]  /*07c0*/  @!P2 IADD3 R13, R13, R21, RZ ;  /* 0x000000150d0da210 */ /* 0x000fc40007ffe0ff */
[C---:B------:R-:W-:Y:S01]  /*07d0*/  @P1 SHF.L.U32 R15, R14.reuse, 0x1, RZ ;  /* 0x000000010e0f1819 */ /* 0x040fe200000006ff */
[C---:B------:R-:W-:Y:S01]  /*07e0*/  @!P3 IMAD.WIDE.U32 R10, R41.reuse, c[0x0][0x1d8], R10 ;  /* 0x00007600290aba25 */ /* 0x040fe200078e000a */
[----:B------:R-:W-:Y:S02]  /*07f0*/  @P1 SHF.L.U64.HI R16, R14, 0x1, R17 ;  /* 0x000000010e101819 */ /* 0x000fe40000010211 */
[C---:B------:R-:W-:Y:S01]  /*0800*/  @!P2 SHF.L.U32 R25, R12.reuse, 0x1, RZ ;  /* 0x000000010c19a819 */ /* 0x040fe200000006ff */
[----:B------:R-:W-:Y:S01]  /*0810*/  @!P3 IMAD R17, R41, c[0x0][0x1dc], R20 ;  /* 0x000077002911ba24 */ /* 0x000fe200078e0214 */
[----:B------:R-:W-:Y:S02]  /*0820*/  @!P2 SHF.L.U64.HI R22, R12, 0x1, R13 ;  /* 0x000000010c16a819 */ /* 0x000fe4000001020d */
[C---:B------:R-:W-:Y:S02]  /*0830*/  @P1 IADD3 R12, P4, R15.reuse, c[0x0][0x180], RZ ;  /* 0x000060000f0c1a10 */ /* 0x040fe40007f9e0ff */
[----:B------:R-:W-:-:S02]  /*0840*/  @P1 IADD3 R14, P5, R15, c[0x0][0x178], RZ ;  /* 0x00005e000f0e1a10 */ /* 0x000fc40007fbe0ff */
[----:B------:R-:W-:Y:S02]  /*0850*/  @!P3 IADD3 R17, R11, R17, RZ ;  /* 0x000000110b11b210 */ /* 0x000fe40007ffe0ff */
[C---:B------:R-:W-:Y:S02]  /*0860*/  @P1 IADD3.X R13, R16.reuse, c[0x0][0x184], RZ, P4, !PT ;  /* 0x00006100100d1a10 */ /* 0x040fe400027fe4ff */
[----:B------:R-:W-:Y:S02]  /*0870*/  @P1 IADD3.X R15, R16, c[0x0][0x17c], RZ, P5, !PT ;  /* 0x00005f00100f1a10 */ /* 0x000fe40002ffe4ff */
[C---:B------:R-:W-:Y:S02]  /*0880*/  @!P0 IADD3 R16, P4, R18.reuse, c[0x0][0x180], RZ ;  /* 0x0000600012108a10 */ /* 0x040fe40007f9e0ff */
[----:B------:R-:W-:Y:S01]  /*0890*/  @!P0 IADD3 R18, P5, R18, c[0x0][0x178], RZ ;  /* 0x00005e0012128a10 */ /* 0x000fe20007fbe0ff */
[----:B------:R-:W-:Y:S01]  /*08a0*/  CS2R R38, SRZ ;  /* 0x0000000000267805 */ /* 0x000fe2000001ff00 */
[----:B------:R-:W-:Y:S01]  /*08b0*/  @!P3 SHF.L.U64.HI R24, R10, 0x1, R17 ;  /* 0x000000010a18b819 */ /* 0x000fe20000010211 */
[----:B------:R-:W-:Y:S01]  /*08c0*/  CS2R R36, SRZ ;  /* 0x0000000000247805 */ /* 0x000fe2000001ff00 */
[----:B------:R-:W-:-:S02]  /*08d0*/  @!P0 IADD3.X R17, R19, c[0x0][0x184], RZ, P4, !PT ;  /* 0x0000610013118a10 */ /* 0x000fc400027fe4ff */
[----:B------:R-:W-:Y:S01]  /*08e0*/  @!P0 IADD3.X R19, R19, c[0x0][0x17c], RZ, P5, !PT ;  /* 0x00005f0013138a10 */ /* 0x000fe20002ffe4ff */
[----:B------:R0:W5:Y:S01]  /*08f0*/  @P1 LDG.E R38, [R12.64] ;  /* 0x0000000e0c261981 */ /* 0x000162000c1e1900 */
[----:B------:R-:W-:Y:S02]  /*0900*/  @!P3 SHF.L.U32 R11, R10, 0x1, RZ ;  /* 0x000000010a0bb819 */ /* 0x000fe400000006ff */
[----:B------:R-:W-:Y:S01]  /*0910*/  @!P2 IADD3 R20, P6, R25, c[0x0][0x180], RZ ;  /* 0x000060001914aa10 */ /* 0x000fe20007fde0ff */
[----:B------:R1:W5:Y:S01]  /*0920*/  @P1 LDG.E R37, [R14.64] ;  /* 0x0000000e0e251981 */ /* 0x000362000c1e1900 */
[----:B------:R-:W-:-:S03]  /*0930*/  @!P3 IADD3 R10, P5, R11, c[0x0][0x178], RZ ;  /* 0x00005e000b0aba10 */ /* 0x000fc60007fbe0ff */
[----:B------:R3:W5:Y:S01]  /*0940*/  @!P0 LDG.E R39, [R16.64] ;  /* 0x0000000e10278981 */ /* 0x000762000c1e1900 */
[----:B0-----:R-:W-:-:S03]  /*0950*/  @!P3 IADD3 R12, P4, R11, c[0x0][0x180], RZ ;  /* 0x000060000b0cba10 */ /* 0x001fc60007f9e0ff */
[----:B------:R0:W5:Y:S01]  /*0960*/  @!P0 LDG.E R36, [R18.64] ;  /* 0x0000000e12248981 */ /* 0x000162000c1e1900 */
[----:B-1----:R-:W-:Y:S01]  /*0970*/  @!P2 IADD3 R14, P0, R25, c[0x0][0x178], RZ ;  /* 0x00005e00190eaa10 */ /* 0x002fe20007f1e0ff */
[----:B------:R-:W-:Y:S01]  /*0980*/  CS2R R34, SRZ ;  /* 0x0000000000227805 */ /* 0x000fe2000001ff00 */
[----:B------:R-:W-:Y:S01]  /*0990*/  CS2R R32, SRZ ;  /* 0x0000000000207805 */ /* 0x000fe2000001ff00 */
[C---:B------:R-:W-:Y:S02]  /*09a0*/  @!P2 IADD3.X R21, R22.reuse, c[0x0][0x184], RZ, P6, !PT ;  /* 0x000061001615aa10 */ /* 0x040fe400037fe4ff */
[----:B------:R-:W-:Y:S02]  /*09b0*/  @!P2 IADD3.X R15, R22, c[0x0][0x17c], RZ, P0, !PT ;  /* 0x00005f00160faa10 */ /* 0x000fe400007fe4ff */
[C---:B------:R-:W-:Y:S01]  /*09c0*/  @!P3 IADD3.X R13, R24.reuse, c[0x0][0x184], RZ, P4, !PT ;  /* 0x00006100180dba10 */ /* 0x040fe200027fe4ff */
[----:B------:R0:W5:Y:S01]  /*09d0*/  @!P2 LDG.E R34, [R20.64] ;  /* 0x0000000e1422a981 */ /* 0x000162000c1e1900 */
[----:B------:R-:W-:-:S03]  /*09e0*/  @!P3 IADD3.X R11, R24, c[0x0][0x17c], RZ, P5, !PT ;  /* 0x00005f00180bba10 */ /* 0x000fc60002ffe4ff */
[----:B------:R0:W5:Y:S04]  /*09f0*/  @!P2 LDG.E R33, [R14.64] ;  /* 0x0000000e0e21a981 */ /* 0x000168000c1e1900 */
[----:B------:R0:W5:Y:S04]  /*0a00*/  @!P3 LDG.E R35, [R12.64] ;  /* 0x0000000e0c23b981 */ /* 0x000168000c1e1900 */
[----:B------:R0:W5:Y:S01]  /*0a10*/  @!P3 LDG.E R32, [R10.64] ;  /* 0x0000000e0a20b981 */ /* 0x000162000c1e1900 */
[----:B------:R-:W-:Y:S01]  /*0a20*/  UMOV UR8, 0x3f800000 ;  /* 0x3f80000000087882 */ /* 0x000fe20000000000 */
[----:B------:R-:W-:Y:S01]  /*0a30*/  BSSY B0, `(.L_x_346) ;  /* 0x000001e000007945 */ /* 0x000fe20003800000 */
[----:B------:R-:W-:Y:S01]  /*0a40*/  CS2R R30, SRZ ;  /* 0x00000000001e7805 */ /* 0x000fe2000001ff00 */
[----:B------:R-:W-:Y:S01]  /*0a50*/  CS2R R28, SRZ ;  /* 0x00000000001c7805 */ /* 0x000fe2000001ff00 */
[----:B--2---:R-:W3:Y:S02]  /*0a60*/  R2UR UR16, R8 ;  /* 0x00000000081073c2 */ /* 0x004ee400000e0000 */
[----:B---3--:R-:W-:-:S05]  /*0a70*/  MOV R16, UR16 ;  /* 0x0000001000107c02 */ /* 0x008fca0008000f00 */
[----:B------:R-:W-:-:S05]  /*0a80*/  FFMA.FTZ R9, -R16, UR16, R9 ;  /* 0x0000001010097c23 */ /* 0x000fca0008010109 */
[----:B------:R-:W-:-:S13]  /*0a90*/  FSETP.GTU.FTZ.AND P0, PT, R9, RZ, PT ;  /* 0x000000ff0900720b */ /* 0x000fda0003f1c000 */
[----:B------:R-:W-:Y:S01]  /*0aa0*/  VOTEU.ANY UP0, P0 ;  /* 0x00000000003f7886 */ /* 0x000fe20000000100 */
[----:B------:R-:W-:-:S13]  /*0ab0*/  PLOP3.LUT P0, PT, PT, PT, UP0, 0x80, 0x0 ;  /* 0x000000000000781c */ /* 0x000fda0003f0f008 */
[----:B------:R-:W-:-:S06]  /*0ac0*/  @P0 FADD.FTZ R9, R9, c[0x0][0x1a0] ;  /* 0x0000680009090621 */ /* 0x000fcc0000010000 */
[----:B------:R-:W1:Y:S02]  /*0ad0*/  @P0 MUFU.RSQ R9, R9 ;  /* 0x0000000900090308 */ /* 0x000e640000001400 */
[----:B-1----:R-:W1:Y:S01]  /*0ae0*/  @P0 R2UR UR4, R9 ;  /* 0x00000000090403c2 */ /* 0x002e6200000e0000 */
[----:B------:R-:W-:Y:S01]  /*0af0*/  ISETP.GT.U32.AND P0, PT, R45, 0x17f, PT ;  /* 0x0000017f2d00780c */ /* 0x000fe20003f04070 */
[----:B-1----:R-:W-:-:S12]  /*0b00*/  @UP0 UMOV UR8, UR4 ;  /* 0x0000000400080c82 */ /* 0x002fd80008000000 */
[----:B------:R-:W-:Y:S05]  /*0b10*/  @P0 BRA `(.L_x_347) ;  /* 0x000000f000000947 */ /* 0x000fea0003800000 */
[----:B0-----:R-:W-:Y:S01]  /*0b20*/  ISETP.NE.AND P0, PT, RZ, UR13, PT ;  /* 0x0000000dff007c0c */ /* 0x001fe2000bf05270 */
[----:B------:R-:W-:Y:S01]  /*0b30*/  HFMA2.MMA R10, -RZ, RZ, 0, 1.1920928955078125e-07 ;  /* 0x00000002ff0a7435 */ /* 0x000fe200000001ff */
[----:B------:R-:W-:-:S04]  /*0b40*/  IADD3 R11, R46, R23, RZ ;  /* 0x000000172e0b7210 */ /* 0x000fc80007ffe0ff */
[----:B------:R-:W-:-:S07]  /*0b50*/  SHF.R.S32.HI R12, RZ, 0x1f, R11 ;  /* 0x0000001fff0c7819 */ /* 0x000fce000001140b */
[----:B------:R-:W-:-:S04]  /*0b60*/  @P0 LEA R8, P2, R11, c[0x0][0x190], 0x1 ;  /* 0x000064000b080a11 */ /* 0x000fc800078408ff */
[C---:B------:R-:W-:Y:S01]  /*0b70*/  @P0 LEA.HI.X R9, R11.reuse, c[0x0][0x194], R12, 0x1, P2 ;  /* 0x000065000b090a11 */ /* 0x040fe200010f0c0c */
[----:B------:R-:W-:-:S04]  /*0b80*/  IMAD.WIDE R10, R11, R10, c[0x0][0x188] ;  /* 0x000062000b0a7625 */ /* 0x000fc800078e020a */
[----:B------:R-:W2:Y:S04]  /*0b90*/  @P0 LDG.E.U16 R13, [R8.64] ;  /* 0x0000000e080d0981 */ /* 0x000ea8000c1e1500 */
[----:B------:R-:W3:Y:S04]  /*0ba0*/  @P0 LDG.E.U16 R12, [R8.64+0x2] ;  /* 0x0000020e080c0981 */ /* 0x000ee8000c1e1500 */
[----:B------:R-:W4:Y:S04]  /*0bb0*/  LDG.E.U16 R31, [R10.64] ;  /* 0x0000000e0a1f7981 */ /* 0x000f28000c1e1500 */
[----:B------:R-:W4:Y:S01]  /*0bc0*/  LDG.E.U16 R28, [R10.64+0x2] ;  /* 0x0000020e0a1c7981 */ /* 0x000f22000c1e1500 */
[----:B--2---:R-:W-:-:S02]  /*0bd0*/  @P0 PRMT R30, RZ, 0x5410, R13 ;  /* 0x00005410ff1e0816 */ /* 0x004fc4000000000d */
[----:B---3--:R-:W-:Y:S02]  /*0be0*/  @P0 PRMT R29, RZ, 0x5410, R12 ;  /* 0x00005410ff1d0816 */ /* 0x008fe4000000000c */
[----:B----4-:R-:W-:Y:S02]  /*0bf0*/  PRMT R31, RZ, 0x5410, R31 ;  /* 0x00005410ff1f7816 */ /* 0x010fe4000000001f */
[----:B------:R-:W-:Y:S02]  /*0c00*/  PRMT R28, RZ, 0x5410, R28 ;  /* 0x00005410ff1c7816 */ /* 0x000fe4000000001c */
.L_x_347:
[----:B0-----:R-:W-:Y:S05]  /*0c10*/  BSYNC B0 ;  /* 0x0000000000007941 */ /* 0x001fea0003800000 */
.L_x_346:
[----:B------:R-:W-:Y:S02]  /*0c20*/  ISETP.NE.AND P3, PT, RZ, UR13, PT ;  /* 0x0000000dff007c0c */ /* 0x000fe4000bf65270 */
[--C-:B-----5:R-:W-:Y:S02]  /*0c30*/  PRMT R8, RZ, 0x5410, R38.reuse ;  /* 0x00005410ff087816 */ /* 0x120fe40000000026 */
[----:B------:R-:W-:Y:S02]  /*0c40*/  PRMT R10, RZ, 0x7610, R38 ;  /* 0x00007610ff0a7816 */ /* 0x000fe40000000026 */
[----:B------:R-:W-:Y:S01]  /*0c50*/  PRMT R15, RZ, 0x5410, R39 ;  /* 0x00005410ff0f7816 */ /* 0x000fe20000000027 */
[----:B------:R-:W-:Y:S01]  /*0c60*/  FADD.FTZ R8, R8, -UR16 ;  /* 0x8000001008087e21 */ /* 0x000fe20008010000 */
[--C-:B------:R-:W-:Y:S01]  /*0c70*/  PRMT R14, RZ, 0x5410, R37.reuse ;  /* 0x00005410ff0e7816 */ /* 0x100fe20000000025 */
[----:B------:R-:W-:Y:S01]  /*0c80*/  FADD.FTZ R16, R10, -UR16 ;  /* 0x800000100a107e21 */ /* 0x000fe20008010000 */
[----:B------:R-:W-:Y:S01]  /*0c90*/  PRMT R13, RZ, 0x7610, R37 ;  /* 0x00007610ff0d7816 */ /* 0x000fe20000000025 */
[----:B------:R-:W-:Y:S01]  /*0ca0*/  FMUL.FTZ R10, R8, UR8 ;  /* 0x00000008080a7c20 */ /* 0x000fe20008410000 */
[----:B------:R-:W-:Y:S01]  /*0cb0*/  PRMT R9, RZ, 0x7610, R39 ;  /* 0x00007610ff097816 */ /* 0x000fe20000000027 */
[----:B------:R-:W-:Y:S01]  /*0cc0*/  FADD.FTZ R15, R15, -UR16 ;  /* 0x800000100f0f7e21 */ /* 0x000fe20008010000 */
        /* <DEDUP_REMOVED lines=22> */
.L_x_348:
[----:B------:R-:W-:Y:S02]  /*0e30*/  FMUL.FTZ R19, R14, R31 ;  /* 0x0000001f0e137220 */ /* 0x000fe40000410000 */
[----:B------:R-:W-:Y:S02]  /*0e40*/  FADD.FTZ R16, R9, -UR16 ;  /* 0x8000001009107e21 */ /* 0x000fe40008010000 */
[----:B------:R-:W-:Y:S02]  /*0e50*/  FMUL.FTZ R15, R15, UR8 ;  /* 0x000000080f0f7c20 */ /* 0x000fe40008410000 */
[----:B------:R-:W-:Y:S02]  /*0e60*/  FMUL.FTZ R9, R13, R28 ;  /* 0x0000001c0d097220 */ /* 0x000fe40000410000 */
[----:B------:R-:W-:-:S02]  /*0e70*/  FFMA.FTZ R17, R10, R19, RZ ;  /* 0x000000130a117223 */ /* 0x000fc400000100ff */
        /* <DEDUP_REMOVED lines=21> */
.L_x_349:
[----:B------:R-:W-:Y:S02]  /*0fd0*/  FFMA.FTZ R17, R8, R9, R17 ;  /* 0x0000000908117223 */ /* 0x000fe40000010011 */
[----:B------:R-:W-:-:S02]  /*0fe0*/  FMUL.FTZ R20, R12, R31 ;  /* 0x0000001f0c147220 */ /* 0x000fc40000410000 */
[----:B------:R-:W-:Y:S01]  /*0ff0*/  FADD.FTZ R21, R9, R18 ;  /* 0x0000001209157221 */ /* 0x000fe20000010000 */
[--C-:B------:R-:W-:Y:S01]  /*1000*/  PRMT R18, RZ, 0x7610, R34.reuse ;  /* 0x00007610ff127816 */ /* 0x100fe20000000022 */
[----:B------:R-:W-:Y:S01]  /*1010*/  FFMA.FTZ R9, R15, R20, R17 ;  /* 0x000000140f097223 */ /* 0x000fe20000010011 */
[----:B------:R-:W-:Y:S01]  /*1020*/  PRMT R17, RZ, 0x5410, R34 ;  /* 0x00005410ff117816 */ /* 0x000fe20000000022 */
[----:B------:R-:W-:Y:S01]  /*1030*/  FADD.FTZ R21, R21, R20 ;  /* 0x0000001415157221 */ /* 0x000fe20000010000 */
[--C-:B------:R-:W-:Y:S01]  /*1040*/  PRMT R20, RZ, 0x5410, R33.reuse ;  /* 0x00005410ff147816 */ /* 0x100fe20000000021 */
[----:B------:R-:W-:Y:S02]  /*1050*/  FADD.FTZ R18, R18, -UR16 ;  /* 0x8000001012127e21 */ /* 0x000fe40008010000 */
[----:B------:R-:W-:Y:S01]  /*1060*/  FADD.FTZ R19, R17, -UR16 ;  /* 0x8000001011137e21 */ /* 0x000fe20008010000 */
[----:B------:R-:W-:Y:S01]  /*1070*/  PRMT R17, RZ, 0x7610, R33 ;  /* 0x00007610ff117816 */ /* 0x000fe20000000021 */
[----:B------:R-:W-:-:S02]  /*1080*/  FMUL.FTZ R22, R11, R28 ;  /* 0x0000001c0b167220 */ /* 0x000fc40000410000 */
        /* <DEDUP_REMOVED lines=21> */
.L_x_350:
        /* <DEDUP_REMOVED lines=35> */
.L_x_351:
[----:B------:R-:W-:Y:S01]  /*1410*/  FMUL.FTZ R23, R22, R31 ;  /* 0x0000001f16177220 */ /* 0x000fe20000410000 */
[----:B------:R-:W-:Y:S01]  /*1420*/  ISETP.GT.AND P0, PT, R6, 0x1e, PT ;  /* 0x0000001e0600780c */ /* 0x000fe20003f04270 */
[----:B------:R-:W-:Y:S01]  /*1430*/  FFMA.FTZ R10, R10, R14, RZ ;  /* 0x0000000e0a0a7223 */ /* 0x000fe200000100ff */
[C---:B------:R-:W-:Y:S01]  /*1440*/  ISETP.GT.AND P2, PT, R6.reuse, 0xf, PT ;  /* 0x0000000f0600780c */ /* 0x040fe20003f44270 */
[----:B------:R-:W-:Y:S01]  /*1450*/  FFMA.FTZ R27, R25, R23, R26 ;  /* 0x00000017191b7223 */ /* 0x000fe2000001001a */
[----:B------:R-:W-:Y:S01]  /*1460*/  ISETP.NE.AND P4, PT, R6, RZ, PT ;  /* 0x000000ff0600720c */ /* 0x000fe20003f85270 */
[----:B------:R-:W-:Y:S01]  /*1470*/  FADD.FTZ R26, R9, R23 ;  /* 0x00000017091a7221 */ /* 0x000fe20000010000 */
[----:B------:R-:W-:Y:S01]  /*1480*/  BSSY B0, `(.L_x_352) ;  /* 0x000004f000007945 */ /* 0x000fe20003800000 */
[----:B------:R-:W-:Y:S01]  /*1490*/  FMUL.FTZ R23, R21, R28 ;  /* 0x0000001c15177220 */ /* 0x000fe20000410000 */
[----:B------:R-:W-:Y:S01]  /*14a0*/  ISETP.GT.U32.AND P5, PT, R45, 0x17, PT ;  /* 0x000000172d00780c */ /* 0x000fe20003fa4070 */
[----:B------:R-:W-:-:S02]  /*14b0*/  FFMA.FTZ R15, R15, R12, R10 ;  /* 0x0000000c0f0f7223 */ /* 0x000fc4000001000a */
[----:B------:R-:W-:Y:S02]  /*14c0*/  FADD.FTZ R9, R23, R26 ;  /* 0x0000001a17097221 */ /* 0x000fe40000010000 */
[----:B------:R-:W-:Y:S02]  /*14d0*/  FFMA.FTZ R23, R24, R23, R27 ;  /* 0x0000001718177223 */ /* 0x000fe4000001001b */
[----:B------:R-:W-:Y:S01]  /*14e0*/  FFMA.FTZ R8, R8, R13, RZ ;  /* 0x0000000d08087223 */ /* 0x000fe200000100ff */
[----:B------:R-:W0:Y:S01]  /*14f0*/  SHFL.DOWN PT, R27, R9, 0x1, 0x1f ;  /* 0x08201f00091b7f89 */ /* 0x000e2200000e0000 */
[----:B------:R-:W-:Y:S02]  /*1500*/  FFMA.FTZ R15, R19, R20, R15 ;  /* 0x00000014130f7223 */ /* 0x000fe4000001000f */
[----:B------:R-:W-:Y:S01]  /*1510*/  FFMA.FTZ R16, R16, R11, R8 ;  /* 0x0000000b10107223 */ /* 0x000fe20000010008 */
[----:B------:R-:W1:Y:S01]  /*1520*/  SHFL.DOWN PT, R26, R23, 0x1, 0x1f ;  /* 0x08201f00171a7f89 */ /* 0x000e6200000e0000 */
[----:B------:R-:W-:-:S02]  /*1530*/  FADD.FTZ R8, RZ, R13 ;  /* 0x0000000dff087221 */ /* 0x000fc40000010000 */
[----:B------:R-:W-:Y:S02]  /*1540*/  FFMA.FTZ R16, R18, R17, R16 ;  /* 0x0000001112107223 */ /* 0x000fe40000010010 */
[----:B------:R-:W-:Y:S01]  /*1550*/  FADD.FTZ R8, R8, R11 ;  /* 0x0000000b08087221 */ /* 0x000fe20000010000 */
[----:B------:R-:W-:Y:S01]  /*1560*/  MOV R11, 0x2 ;  /* 0x00000002000b7802 */ /* 0x000fe20000000f00 */
[----:B------:R-:W-:Y:S02]  /*1570*/  FFMA.FTZ R13, R24, R21, R16 ;  /* 0x00000015180d7223 */ /* 0x000fe40000010010 */
[----:B------:R-:W-:Y:S02]  /*1580*/  FADD.FTZ R8, R8, R17 ;  /* 0x0000001108087221 */ /* 0x000fe40000010000 */
        /* <DEDUP_REMOVED lines=16> */
[----:B------:R-:W-:Y:S02]  /*1690*/  FADD.FTZ R27, RZ, R14 ;  /* 0x0000000eff1b7221 */ /* 0x000fe40000010000 */
[----:B-1----:R-:W-:Y:S01]  /*16a0*/  @!P0 FADD.FTZ R23, R23, R26 ;  /* 0x0000001a17178221 */ /* 0x002fe20000010000 */
[----:B------:R-:W-:Y:S01]  /*16b0*/  ISETP.LE.U32.AND P0, PT, R11, c[0x0][0xc], PT ;  /* 0x000003000b007a0c */ /* 0x000fe20003f03070 */
[----:B------:R-:W0:Y:S01]  /*16c0*/  SHFL.DOWN PT, R26, R9, 0x10, 0x1f ;  /* 0x0a001f00091a7f89 */ /* 0x000e2200000e0000 */
[----:B------:R-:W-:Y:S02]  /*16d0*/  FADD.FTZ R27, R27, R12 ;  /* 0x0000000c1b1b7221 */ /* 0x000fe40000010000 */
[----:B------:R-:W-:Y:S01]  /*16e0*/  FFMA.FTZ R12, R25, R22, R15 ;  /* 0x00000016190c7223 */ /* 0x000fe2000001000f */
[----:B------:R-:W1:Y:S01]  /*16f0*/  SHFL.DOWN PT, R10, R23, 0x10, 0x1f ;  /* 0x0a001f00170a7f89 */ /* 0x000e6200000e0000 */
[----:B------:R-:W-:Y:S02]  /*1700*/  FADD.FTZ R27, R27, R20 ;  /* 0x000000141b1b7221 */ /* 0x000fe40000010000 */
[----:B------:R-:W-:-:S02]  /*1710*/  FADD.FTZ R15, R8, R21 ;  /* 0x00000015080f7221 */ /* 0x000fc40000010000 */
[----:B------:R-:W-:-:S05]  /*1720*/  FADD.FTZ R14, R27, R22 ;  /* 0x000000161b0e7221 */ /* 0x000fca0000010000 */
[----:B------:R2:W-:Y:S01]  /*1730*/  STS.128 [R45.X16+0x80], R12 ;  /* 0x0000800c2d007388 */ /* 0x0005e2000000cc00 */
[----:B0-----:R-:W-:Y:S02]  /*1740*/  @!P2 FADD.FTZ R9, R9, R26 ;  /* 0x0000001a0909a221 */ /* 0x001fe40000010000 */
[----:B-1----:R-:W-:Y:S01]  /*1750*/  @!P2 FADD.FTZ R23, R23, R10 ;  /* 0x0000000a1717a221 */ /* 0x002fe20000010000 */
[----:B------:R-:W-:-:S04]  /*1760*/  ISETP.NE.AND P2, PT, R45, RZ, PT ;  /* 0x000000ff2d00720c */ /* 0x000fc80003f45270 */
[----:B------:R-:W-:-:S05]  /*1770*/  MOV R8, R23 ;  /* 0x0000001700087202 */ /* 0x000fca0000000f00 */
[----:B------:R2:W-:Y:S04]  /*1780*/  @!P4 STS.64 [R4.X8+0x10], R8 ;  /* 0x000010080400c388 */ /* 0x0005e80000008a00 */
[----:B------:R-:W-:Y:S06]  /*1790*/  BAR.SYNC.DEFER_BLOCKING 0x0 ;  /* 0x0000000000007b1d */ /* 0x000fec0000010000 */
[----:B------:R-:W-:Y:S05]  /*17a0*/  @P2 BRA `(.L_x_353) ;  /* 0x000001c000002947 */ /* 0x000fea0003800000 */
[----:B------:R-:W0:Y:S04]  /*17b0*/  LDS.64 R10, [0x18] ;  /* 0x00001800ff0a7984 */ /* 0x000e280000000a00 */
[----:B------:R-:W1:Y:S04]  /*17c0*/  LDS.128 R20, [0x20] ;  /* 0x00002000ff147984 */ /* 0x000e680000000c00 */
[----:B------:R-:W3:Y:S01]  /*17d0*/  LDS.128 R16, [0x30] ;  /* 0x00003000ff107984 */ /* 0x000ee20000000c00 */
[----:B0-----:R-:W-:-:S02]  /*17e0*/  FADD.FTZ R25, R8, R10 ;  /* 0x0000000a08197221 */ /* 0x001fc40000010000 */
[----:B------:R-:W-:Y:S02]  /*17f0*/  FADD.FTZ R24, R9, R11 ;  /* 0x0000000b09187221 */ /* 0x000fe40000010000 */
[----:B--2---:R-:W0:Y:S01]  /*1800*/  LDS.128 R8, [0x40] ;  /* 0x00004000ff087984 */ /* 0x004e220000000c00 */
[----:B-1----:R-:W-:Y:S02]  /*1810*/  FADD.FTZ R25, R25, R20 ;  /* 0x0000001419197221 */ /* 0x002fe40000010000 */
[----:B------:R-:W-:Y:S02]  /*1820*/  FADD.FTZ R24, R24, R21 ;  /* 0x0000001518187221 */ /* 0x000fe40000010000 */
[----:B------:R-:W-:Y:S02]  /*1830*/  FADD.FTZ R25, R25, R22 ;  /* 0x0000001619197221 */ /* 0x000fe40000010000 */
[----:B------:R-:W-:Y:S02]  /*1840*/  FADD.FTZ R24, R24, R23 ;  /* 0x0000001718187221 */ /* 0x000fe40000010000 */
[----:B------:R-:W1:Y:S01]  /*1850*/  LDS.128 R20, [0x50] ;  /* 0x00005000ff147984 */ /* 0x000e620000000c00 */
[----:B---3--:R-:W-:-:S02]  /*1860*/  FADD.FTZ R47, R25, R16 ;  /* 0x00000010192f7221 */ /* 0x008fc40000010000 */
[----:B------:R-:W-:Y:S02]  /*1870*/  FADD.FTZ R16, R24, R17 ;  /* 0x0000001118107221 */ /* 0x000fe40000010000 */
[----:B------:R-:W2:Y:S01]  /*1880*/  LDS.128 R24, [0x60] ;  /* 0x00006000ff187984 */ /* 0x000ea20000000c00 */
        /* <DEDUP_REMOVED lines=14> */
.L_x_353:
[----:B------:R-:W-:Y:S05]  /*1970*/  BSYNC B0 ;  /* 0x0000000000007941 */ /* 0x000fea0003800000 */
.L_x_352:
[----:B------:R-:W-:Y:S01]  /*1980*/  BAR.SYNC.DEFER_BLOCKING 0x0 ;  /* 0x0000000000007b1d */ /* 0x000fe20000010000 */
[----:B------:R-:W-:-:S05]  /*1990*/  SHF.L.U32 R10, R45, 0x4, RZ ;  /* 0x000000042d0a7819 */ /* 0x000fca00000006ff */
[----:B------:R-:W-:Y:S01]  /*19a0*/  BSSY B0, `(.L_x_354) ;  /* 0x000004d000007945 */ /* 0x000fe20003800000 */
[----:B------:R-:W-:Y:S05]  /*19b0*/  @P5 BRA `(.L_x_355) ;  /* 0x000004b000005947 */ /* 0x000fea0003800000 */
[----:B------:R-:W0:Y:S04]  /*19c0*/  LDS.128 R20, [R10+0x200] ;  /* 0x000200000a147984 */ /* 0x000e280000000c00 */
[----:B------:R-:W1:Y:S04]  /*19d0*/  LDS.128 R16, [R10+0x380] ;  /* 0x000380000a107984 */ /* 0x000e680000000c00 */
[----:B------:R-:W3:Y:S01]  /*19e0*/  LDS.128 R24, [R10+0x500] ;  /* 0x000500000a187984 */ /* 0x000ee20000000c00 */
[----:B0-----:R-:W-:-:S02]  /*19f0*/  FADD.FTZ R11, R12, R20 ;  /* 0x000000140c0b7221 */ /* 0x001fc40000010000 */
[----:B--2---:R-:W-:Y:S02]  /*1a00*/  FADD.FTZ R12, R13, R21 ;  /* 0x000000150d0c7221 */ /* 0x004fe40000010000 */
[----:B------:R-:W-:Y:S02]  /*1a10*/  FADD.FTZ R13, R14, R22 ;  /* 0x000000160e0d7221 */ /* 0x000fe40000010000 */
[----:B-1----:R-:W-:Y:S02]  /*1a20*/  FADD.FTZ R47, R11, R16 ;  /* 0x000000100b2f7221 */ /* 0x002fe40000010000 */
[----:B------:R-:W-:Y:S02]  /*1a30*/  FADD.FTZ R20, R15, R23 ;  /* 0x000000170f147221 */ /* 0x000fe40000010000 */
[----:B------:R-:W-:Y:S02]  /*1a40*/  FADD.FTZ R16, R12, R17 ;  /* 0x000000110c107221 */ /* 0x000fe40000010000 */
[----:B------:R-:W-:-:S02]  /*1a50*/  FADD.FTZ R17, R13, R18 ;  /* 0x000000120d117221 */ /* 0x000fc40000010000 */
[----:B------:R-:W0:Y:S01]  /*1a60*/  LDS.128 R12, [R10+0x680] ;  /* 0x000680000a0c7984 */ /* 0x000e220000000c00 */
[----:B------:R-:W-:Y:S02]  /*1a70*/  FADD.FTZ R11, R20, R19 ;  /* 0x00000013140b7221 */ /* 0x000fe40000010000 */
[----:B---3--:R-:W-:Y:S01]  /*1a80*/  FADD.FTZ R47, R47, R24 ;  /* 0x000000182f2f7221 */ /* 0x008fe20000010000 */
[----:B------:R-:W1:Y:S01]  /*1a90*/  LDS.128 R20, [R10+0x800] ;  /* 0x000800000a147984 */ /* 0x000e620000000c00 */
        /* <DEDUP_REMOVED lines=28> */
[----:B--2---:R-:W-:Y:S02]  /*1c60*/  FADD.FTZ R47, R47, R24 ;  /* 0x000000182f2f7221 */ /* 0x004fe40000010000 */
[----:B------:R-:W-:Y:S02]  /*1c70*/  FADD.FTZ R24, R16, R25 ;  /* 0x0000001910187221 */ /* 0x000fe40000010000 */
[----:B------:R-:W1:Y:S01]  /*1c80*/  LDS.128 R16, [R10+0x1100] ;  /* 0x001100000a107984 */ /* 0x000e620000000c00 */
[----:B------:R-:W-:Y:S02]  /*1c90*/  FADD.FTZ R25, R21, R26 ;  /* 0x0000001a15197221 */ /* 0x000fe40000010000 */
[----:B------:R-:W-:Y:S01]  /*1ca0*/  FADD.FTZ R26, R11, R27 ;  /* 0x0000001b0b1a7221 */ /* 0x000fe20000010000 */
        /* <DEDUP_REMOVED lines=13> */
[----:B------:R-:W2:Y:S01]  /*1d80*/  LDS.128 R24, [R10+0x1700] ;  /* 0x001700000a187984 */ /* 0x000ea20000000c00 */
[----:B------:R-:W-:Y:S02]  /*1d90*/  FADD.FTZ R11, R11, R22 ;  /* 0x000000160b0b7221 */ /* 0x000fe40000010000 */
[----:B------:R-:W-:-:S02]  /*1da0*/  FADD.FTZ R22, R47, R23 ;  /* 0x000000172f167221 */ /* 0x000fc40000010000 */
[----:B0-----:R-:W-:Y:S02]  /*1db0*/  FADD.FTZ R49, R49, R12 ;  /* 0x0000000c31317221 */ /* 0x001fe40000010000 */
[----:B------:R-:W-:Y:S02]  /*1dc0*/  FADD.FTZ R20, R20, R13 ;  /* 0x0000000d14147221 */ /* 0x000fe40000010000 */
[----:B------:R-:W-:Y:S02]  /*1dd0*/  FADD.FTZ R11, R11, R14 ;  /* 0x0000000e0b0b7221 */ /* 0x000fe40000010000 */
[----:B------:R-:W-:Y:S02]  /*1de0*/  FADD.FTZ R22, R22, R15 ;  /* 0x0000000f16167221 */ /* 0x000fe40000010000 */
[----:B-1----:R-:W-:Y:S02]  /*1df0*/  FADD.FTZ R49, R49, R16 ;  /* 0x0000001031317221 */ /* 0x002fe40000010000 */
[----:B------:R-:W-:-:S02]  /*1e00*/  FADD.FTZ R20, R20, R17 ;  /* 0x0000001114147221 */ /* 0x000fc40000010000 */
[----:B------:R-:W-:Y:S02]  /*1e10*/  FADD.FTZ R11, R11, R18 ;  /* 0x000000120b0b7221 */ /* 0x000fe40000010000 */
[----:B------:R-:W-:Y:S02]  /*1e20*/  FADD.FTZ R22, R22, R19 ;  /* 0x0000001316167221 */ /* 0x000fe40000010000 */
[----:B--2---:R-:W-:Y:S02]  /*1e30*/  FADD.FTZ R12, R49, R24 ;  /* 0x00000018310c7221 */ /* 0x004fe40000010000 */
[----:B------:R-:W-:Y:S02]  /*1e40*/  FADD.FTZ R13, R20, R25 ;  /* 0x00000019140d7221 */ /* 0x000fe40000010000 */
[----:B------:R-:W-:Y:S02]  /*1e50*/  FADD.FTZ R14, R11, R26 ;  /* 0x0000001a0b0e7221 */ /* 0x000fe40000010000 */
[----:B------:R-:W-:-:S02]  /*1e60*/  FADD.FTZ R15, R22, R27 ;  /* 0x0000001b160f7221 */ /* 0x000fc40000010000 */
.L_x_355:
[----:B------:R-:W-:Y:S05]  /*1e70*/  BSYNC B0 ;  /* 0x0000000000007941 */ /* 0x000fea0003800000 */
.L_x_354:
[----:B------:R-:W-:Y:S01]  /*1e80*/  BSSY B0, `(.L_x_356) ;  /* 0x0000013000007945 */ /* 0x000fe20003800000 */
[----:B------:R-:W-:Y:S01]  /*1e90*/  HFMA2.MMA R22, -RZ, RZ, 0, 2.384185791015625e-07 ;  /* 0x00000004ff167435 */ /* 0x000fe200000001ff */
[----:B------:R-:W-:Y:S05]  /*1ea0*/  @P5 BRA `(.L_x_357) ;  /* 0x0000010000005947 */ /* 0x000fea0003800000 */
[----:B------:R-:W-:Y:S01]  /*1eb0*/  IMAD R11, R48, 0x18, R45 ;  /* 0x00000018300b7824 */ /* 0x000fe200078e022d */
[----:B------:R-:W-:-:S02]  /*1ec0*/  MOV R21, UR12 ;  /* 0x0000000c00157c02 */ /* 0x000fc40008000f00 */
[----:B------:R-:W-:Y:S01]  /*1ed0*/  MOV R17, c[0x0][0x1d8] ;  /* 0x0000760000117a02 */ /* 0x000fe20000000f00 */
[----:B------:R-:W-:Y:S01]  /*1ee0*/  IMAD.WIDE R10, R11, R22, c[0x0][0x1b8] ;  /* 0x00006e000b0a7625 */ /* 0x000fe200078e0216 */
[----:B------:R-:W-:Y:S02]  /*1ef0*/  MOV R23, UR11 ;  /* 0x0000000b00177c02 */ /* 0x000fe40008000f00 */
[----:B------:R-:W-:Y:S02]  /*1f00*/  MOV R19, c[0x0][0x1dc] ;  /* 0x0000770000137a02 */ /* 0x000fe40000000f00 */
[-C--:B------:R-:W-:Y:S01]  /*1f10*/  LEA R20, P4, R21, R10.reuse, 0x2 ;  /* 0x0000000a15147211 */ /* 0x080fe200078810ff */
[----:B------:R0:W-:Y:S01]  /*1f20*/  RED.E.ADD.F32.FTZ.RN.STRONG.GPU [R10.64], R12 ;  /* 0x0000000c0a00798e */ /* 0x0001e2000c10e78e */
[-C--:B------:R-:W-:Y:S02]  /*1f30*/  LEA R18, P5, R17, R10.reuse, 0x2 ;  /* 0x0000000a11127211 */ /* 0x080fe400078a10ff */
[----:B------:R-:W-:-:S02]  /*1f40*/  LEA R16, P6, R23, R10, 0x2 ;  /* 0x0000000a17107211 */ /* 0x000fc400078c10ff */
[----:B------:R-:W-:Y:S02]  /*1f50*/  IADD3.X R21, R11, UR10, RZ, P4, !PT ;  /* 0x0000000a0b157c10 */ /* 0x000fe4000a7fe4ff */
[----:B------:R-:W-:Y:S02]  /*1f60*/  LEA.HI.X R19, R17, R11, R19, 0x2, P5 ;  /* 0x0000000b11137211 */ /* 0x000fe400028f1413 */
[----:B------:R-:W-:Y:S01]  /*1f70*/  IADD3.X R17, R11, UR9, RZ, P6, !PT ;  /* 0x000000090b117c10 */ /* 0x000fe2000b7fe4ff */
[----:B------:R0:W-:Y:S04]  /*1f80*/  RED.E.ADD.F32.FTZ.RN.STRONG.GPU [R20.64], R13 ;  /* 0x0000000d1400798e */ /* 0x0001e8000c10e78e */
[----:B------:R0:W-:Y:S04]  /*1f90*/  RED.E.ADD.F32.FTZ.RN.STRONG.GPU [R18.64], R14 ;  /* 0x0000000e1200798e */ /* 0x0001e8000c10e78e */
[----:B------:R0:W-:Y:S02]  /*1fa0*/  RED.E.ADD.F32.FTZ.RN.STRONG.GPU [R16.64], R15 ;  /* 0x0000000f1000798e */ /* 0x0001e4000c10e78e */
.L_x_357:
[----:B------:R-:W-:Y:S05]  /*1fb0*/  BSYNC B0 ;  /* 0x0000000000007941 */ /* 0x000fea0003800000 */
.L_x_356:
        /* <DEDUP_REMOVED lines=10> */
[----:B--2---:R-:W-:Y:S01]  /*2060*/  IMAD R13, R7, c[0x0][0x10], R18 ;  /* 0x00000400070d7a24 */ /* 0x004fe200078e0212 */
[----:B------:R-:W0:Y:S03]  /*2070*/  S2R R6, SR_LANEID ;  /* 0x0000000000067919 */ /* 0x000e260000000000 */
[----:B------:R-:W-:-:S05]  /*2080*/  IMAD.WIDE.U32 R12, R13, 0x8, R20 ;  /* 0x000000080d0c7825 */ /* 0x000fca00078e0014 */
[----:B------:R1:W-:Y:S01]  /*2090*/  STG.E.64 [R12.64], R8 ;  /* 0x000000080c007986 */ /* 0x0003e2000c101b0e */
[----:B------:R-:W-:Y:S06]  /*20a0*/  MEMBAR.ALL.GPU ;  /* 0x0000000000007992 */ /* 0x000fec000000a000 */
[----:B------:R-:W-:Y:S01]  /*20b0*/  VOTEU.ANY UR4, UPT, PT ;  /* 0x0000000000047886 */ /* 0x000fe200038e0100 */
[----:B------:R-:W-:Y:S01]  /*20c0*/  LOP3.LUT P0, RZ, R40, 0x2, RZ, 0xc0, !PT ;  /* 0x0000000228ff7812 */ /* 0x000fe2000780c0ff */
[----:B------:R-:W-:Y:S01]  /*20d0*/  UFLO.U32 UR5, UR4 ;  /* 0x00000004000572bd */ /* 0x000fe200080e0000 */
[----:B-1----:R-:W-:Y:S01]  /*20e0*/  MOV R12, 0x1 ;  /* 0x00000001000c7802 */ /* 0x002fe20000000f00 */
[----:B------:R-:W-:Y:S01]  /*20f0*/  UPOPC UR4, UR4 ;  /* 0x00000004000472bf */ /* 0x000fe20008000000 */
[----:B------:R-:W-:Y:S01]  /*2100*/  SEL R15, RZ, c[0x0][0xc], P0 ;  /* 0x00000300ff0f7a07 */ /* 0x000fe20000000000 */
[----:B------:R-:W-:-:S00]  /*2110*/  ERRBAR ;  /* 0x00000000000079ab */ /* 0x000fc00000000000 */
[----:B------:R-:W-:Y:S02]  /*2120*/  SEL R12, R12, 0xffffffff, !P0 ;  /* 0xffffffff0c0c7807 */ /* 0x000fe40004000000 */
[----:B0-----:R-:W-:-:S02]  /*2130*/  ISETP.EQ.U32.AND P4, PT, R6, UR5, PT ;  /* 0x0000000506007c0c */ /* 0x001fc4000bf82070 */
[----:B------:R-:W-:Y:S01]  /*2140*/  ISETP.NE.AND P0, PT, R15, -0x1, PT ;  /* 0xffffffff0f00780c */ /* 0x000fe20003f05270 */
[----:B------:R-:W-:-:S10]  /*2150*/  IMAD R13, R12, UR4, RZ ;  /* 0x000000040c0d7c24 */ /* 0x000fd4000f8e02ff */
[----:B------:R0:W-:Y:S02]  /*2160*/  @P4 RED.E.ADD.S32.STRONG.GPU [R10.64], R13 ;  /* 0x0000000d0a00498e */ /* 0x0001e4000c10e38e */
[----:B------:R-:W-:Y:S05]  /*2170*/  @!P0 BRA `(.L_x_359) ;  /* 0x0000005000008947 */ /* 0x000fea0003800000 */
.L_x_360:
[----:B------:R-:W2:Y:S01]  /*2180*/  LDG.E.STRONG.GPU R12, [R10.64] ;  /* 0x0000000e0a0c7981 */ /* 0x000ea2000c1ef900 */
[----:B------:R-:W-:Y:S01]  /*2190*/  YIELD ;  /* 0x0000000000007946 */ /* 0x000fe20003800000 */
[----:B--2---:R-:W-:Y:S01]  /*21a0*/  ISETP.NE.AND P0, PT, R12, R15, PT ;  /* 0x0000000f0c00720c */ /* 0x004fe20003f05270 */
[----:B------:R-:W-:-:S12]  /*21b0*/  CCTL.IVALL ;  /* 0x00000000ff00798f */ /* 0x000fd80002000000 */
[----:B------:R-:W-:Y:S05]  /*21c0*/  @P0 BRA `(.L_x_360) ;  /* 0xffffffb000000947 */ /* 0x000fea000383ffff */
.L_x_359:
[----:B------:R-:W-:Y:S01]  /*21d0*/  ISETP.NE.AND P0, PT, RZ, c[0x0][0xc], PT ;  /* 0x00000300ff007a0c */ /* 0x000fe20003f05270 */
[----:B------:R-:W-:Y:S01]  /*21e0*/  WARPSYNC 0xffffffff ;  /* 0xffffffff00007948 */ /* 0x000fe20003800000 */
[----:B------:R-:W-:Y:S11]  /*21f0*/  BAR.SYNC.DEFER_BLOCKING 0x0 ;  /* 0x0000000000007b1d */ /* 0x000ff60000010000 */
[----:B------:R-:W-:Y:S05]  /*2200*/  @!P0 BRA `(.L_x_358) ;  /* 0x0000100000008947 */ /* 0x000fea0003800000 */
[----:B0-----:R-:W-:Y:S01]  /*2210*/  HFMA2.MMA R10, -RZ, RZ, 0, 5.9604644775390625e-08 ;  /* 0x00000001ff0a7435 */ /* 0x001fe200000001ff */
[----:B------:R-:W-:-:S09]  /*2220*/  MOV R19, RZ ;  /* 0x000000ff00137202 */ /* 0x000fd20000000f00 */
[----:B------:R-:W-:-:S04]  /*2230*/  IADD3 R10, -R10, c[0x0][0xc], RZ ;  /* 0x000003000a0a7a10 */ /* 0x000fc80007ffe1ff */
[----:B------:R-:W-:-:S13]  /*2240*/  ISETP.GE.U32.AND P0, PT, R10, 0x3, PT ;  /* 0x000000030a00780c */ /* 0x000fda0003f06070 */
[----:B------:R-:W-:Y:S05]  /*2250*/  @!P0 BRA `(.L_x_361) ;  /* 0x00000de000008947 */ /* 0x000fea0003800000 */
[----:B------:R-:W-:Y:S01]  /*2260*/  ULDC UR5, c[0x0][0xc] ;  /* 0x0000030000057ab9 */ /* 0x000fe20000000800 */
[----:B------:R-:W-:Y:S01]  /*2270*/  MOV R19, RZ ;  /* 0x000000ff00137202 */ /* 0x000fe20000000f00 */
[----:B------:R-:W-:-:S04]  /*2280*/  ULOP3.LUT UR4, UR5, 0x3, URZ, 0xc0, !UPT ;  /* 0x0000000305047892 */ /* 0x000fc8000f8ec03f */
        /* <DEDUP_REMOVED lines=8> */
.L_x_364:
[----:B------:R-:W-:-:S13]  /*2310*/  ISETP.EQ.OR P6, PT, R19, R7, P2 ;  /* 0x000000071300720c */ /* 0x000fda00017c2670 */
[----:B------:R-:W-:-:S04]  /*2320*/  @!P6 IMAD R11, R19, c[0x0][0x10], R18 ;  /* 0x00000400130bea24 */ /* 0x000fc800078e0212 */
[----:B------:R-:W-:-:S06]  /*2330*/  @!P6 IMAD.WIDE.U32 R10, R11, 0x8, R20 ;  /* 0x000000080b0ae825 */ /* 0x000fcc00078e0014 */
[----:B------:R-:W3:Y:S01]  /*2340*/  @!P6 LDG.E.64 R10, [R10.64] ;  /* 0x0000000e0a0ae981 */ /* 0x000ee2000c1e1b00 */
[C---:B--2---:R-:W-:Y:S02]  /*2350*/  IADD3 R13, R19.reuse, 0x1, RZ ;  /* 0x00000001130d7810 */ /* 0x044fe40007ffe0ff */
[----:B------:R-:W-:Y:S02]  /*2360*/  IADD3 R15, R19, 0x2, RZ ;  /* 0x00000002130f7810 */ /* 0x000fe40007ffe0ff */
[-C--:B------:R-:W-:Y:S02]  /*2370*/  ISETP.EQ.OR P4, PT, R13, R7.reuse, P2 ;  /* 0x000000070d00720c */ /* 0x080fe40001782670 */
[----:B------:R-:W-:Y:S02]  /*2380*/  ISETP.EQ.OR P5, PT, R15, R7, P2 ;  /* 0x000000070f00720c */ /* 0x000fe400017a2670 */
[----:B------:R-:W-:-:S09]  /*2390*/  IADD3 R14, R19, 0x3, RZ ;  /* 0x00000003130e7810 */ /* 0x000fd20007ffe0ff */
[--C-:B------:R-:W-:Y:S02]  /*23a0*/  @!P4 IMAD R13, R13, c[0x0][0x10], R18.reuse ;  /* 0x000004000d0dca24 */ /* 0x100fe400078e0212 */
[----:B------:R-:W-:Y:S02]  /*23b0*/  @!P5 IMAD R15, R15, c[0x0][0x10], R18 ;  /* 0x000004000f0fda24 */ /* 0x000fe400078e0212 */
[----:B---3--:R-:W-:Y:S02]  /*23c0*/  @!P6 FADD.FTZ R8, R8, R10 ;  /* 0x0000000a0808e221 */ /* 0x008fe40000010000 */
[----:B------:R-:W-:Y:S01]  /*23d0*/  @!P6 FADD.FTZ R9, R9, R11 ;  /* 0x0000000b0909e221 */ /* 0x000fe20000010000 */
[----:B------:R-:W-:Y:S01]  /*23e0*/  ISETP.EQ.OR P6, PT, R14, R7, P2 ;  /* 0x000000070e00720c */ /* 0x000fe200017c2670 */
[----:B------:R-:W-:-:S04]  /*23f0*/  @!P4 IMAD.WIDE.U32 R10, R13, 0x8, R20 ;  /* 0x000000080d0ac825 */ /* 0x000fc800078e0014 */
[----:B------:R-:W-:Y:S02]  /*2400*/  @!P5 IMAD.WIDE.U32 R12, R15, 0x8, R20 ;  /* 0x000000080f0cd825 */ /* 0x000fe400078e0014 */
[----:B------:R-:W2:Y:S04]  /*2410*/  @!P4 LDG.E.64 R10, [R10.64] ;  /* 0x0000000e0a0ac981 */ /* 0x000ea8000c1e1b00 */
[----:B------:R-:W3:Y:S02]  /*2420*/  @!P5 LDG.E.64 R12, [R12.64] ;  /* 0x0000000e0c0cd981 */ /* 0x000ee4000c1e1b00 */
[----:B------:R-:W-:-:S04]  /*2430*/  @!P6 IMAD R15, R14, c[0x0][0x10], R18 ;  /* 0x000004000e0fea24 */ /* 0x000fc800078e0212 */
[----:B------:R-:W-:-:S06]  /*2440*/  @!P6 IMAD.WIDE.U32 R14, R15, 0x8, R20 ;  /* 0x000000080f0ee825 */ /* 0x000fcc00078e0014 */
[----:B------:R-:W4:Y:S01]  /*2450*/  @!P6 LDG.E.64 R14, [R14.64] ;  /* 0x0000000e0e0ee981 */ /* 0x000f22000c1e1b00 */
[C---:B------:R-:W-:Y:S02]  /*2460*/  IADD3 R16, R19.reuse, 0x4, RZ ;  /* 0x0000000413107810 */ /* 0x040fe40007ffe0ff */
[C---:B------:R-:W-:Y:S02]  /*2470*/  IADD3 R17, R19.reuse, 0x5, RZ ;  /* 0x0000000513117810 */ /* 0x040fe40007ffe0ff */
[----:B------:R-:W-:Y:S01]  /*2480*/  IADD3 R22, R19, 0x6, RZ ;  /* 0x0000000613167810 */ /* 0x000fe20007ffe0ff */
[----:B--2---:R-:W-:Y:S02]  /*2490*/  @!P4 FADD.FTZ R8, R8, R10 ;  /* 0x0000000a0808c221 */ /* 0x004fe40000010000 */
[----:B------:R-:W-:Y:S01]  /*24a0*/  @!P4 FADD.FTZ R9, R9, R11 ;  /* 0x0000000b0909c221 */ /* 0x000fe20000010000 */
[----:B------:R-:W-:Y:S01]  /*24b0*/  ISETP.EQ.OR P4, PT, R16, R7, P2 ;  /* 0x000000071000720c */ /* 0x000fe20001782670 */
[----:B---3--:R-:W-:-:S02]  /*24c0*/  @!P5 FADD.FTZ R8, R8, R12 ;  /* 0x0000000c0808d221 */ /* 0x008fc40000010000 */
[----:B------:R-:W-:Y:S01]  /*24d0*/  @!P5 FADD.FTZ R9, R9, R13 ;  /* 0x0000000d0909d221 */ /* 0x000fe20000010000 */
[----:B------:R-:W-:-:S09]  /*24e0*/  ISETP.EQ.OR P5, PT, R17, R7, P2 ;  /* 0x000000071100720c */ /* 0x000fd200017a2670 */
[----:B------:R-:W-:Y:S02]  /*24f0*/  @!P4 IMAD R11, R16, c[0x0][0x10], R18 ;  /* 0x00000400100bca24 */ /* 0x000fe400078e0212 */
[----:B----4-:R-:W-:Y:S02]  /*2500*/  @!P6 FADD.FTZ R8, R8, R14 ;  /* 0x0000000e0808e221 */ /* 0x010fe40000010000 */
[----:B------:R-:W-:Y:S01]  /*2510*/  @!P6 FADD.FTZ R9, R9, R15 ;  /* 0x0000000f0909e221 */ /* 0x000fe20000010000 */
[----:B------:R-:W-:Y:S01]  /*2520*/  ISETP.EQ.OR P6, PT, R22, R7, P2 ;  /* 0x000000071600720c */ /* 0x000fe200017c2670 */
[----:B------:R-:W-:-:S04]  /*2530*/  @!P4 IMAD.WIDE.U32 R10, R11, 0x8, R20 ;  /* 0x000000080b0ac825 */ /* 0x000fc800078e0014 */
[----:B------:R-:W-:Y:S02]  /*2540*/  @!P5 IMAD R13, R17, c[0x0][0x10], R18 ;  /* 0x00000400110dda24 */ /* 0x000fe400078e0212 */
[----:B------:R-:W2:Y:S02]  /*2550*/  @!P4 LDG.E.64 R10, [R10.64] ;  /* 0x0000000e0a0ac981 */ /* 0x000ea4000c1e1b00 */
[----:B------:R-:W-:-:S04]  /*2560*/  @!P5 IMAD.WIDE.U32 R12, R13, 0x8, R20 ;  /* 0x000000080d0cd825 */ /* 0x000fc800078e0014 */
[----:B------:R-:W-:Y:S02]  /*2570*/  @!P6 IMAD R15, R22, c[0x0][0x10], R18 ;  /* 0x00000400160fea24 */ /* 0x000fe400078e0212 */
[----:B------:R-:W3:Y:S02]  /*2580*/  @!P5 LDG.E.64 R12, [R12.64] ;  /* 0x0000000e0c0cd981 */ /* 0x000ee4000c1e1b00 */
        /* <DEDUP_REMOVED lines=76> */
.L_x_363:
[----:B------:R-:W-:-:S06]  /*2a50*/  UISETP.GT.AND UP0, UPT, UR4, 0x4, UPT ;  /* 0x000000040400788c */ /* 0x000fcc000bf04270 */
[----:B------:R-:W-:-:S13]  /*2a60*/  PLOP3.LUT P4, PT, PT, PT, UP0, 0x80, 0x0 ;  /* 0x000000000000781c */ /* 0x000fda0003f8f008 */
[----:B------:R-:W-:Y:S05]  /*2a70*/  @!P4 BRA `(.L_x_365) ;  /* 0x000003b00000c947 */ /* 0x000fea0003800000 */
[C---:B--2---:R-:W-:Y:S02]  /*2a80*/  IADD3 R13, R19.reuse, 0x1, RZ ;  /* 0x00000001130d7810 */ /* 0x044fe40007ffe0ff */
[-C--:B------:R-:W-:Y:S02]  /*2a90*/  ISETP.EQ.OR P0, PT, R19, R7.reuse, P2 ;  /* 0x000000071300720c */ /* 0x080fe40001702670 */
        /* <DEDUP_REMOVED lines=18> */
[C---:B------:R-:W-:Y:S01]  /*2bc0*/  IADD3 R22, R19.reuse, 0x3, RZ ;  /* 0x0000000313167810 */ /* 0x040fe20007ffe0ff */
[----:B--2---:R-:W-:Y:S01]  /*2bd0*/  @!P0 FADD.FTZ R8, R8, R10 ;  /* 0x0000000a08088221 */ /* 0x004fe20000010000 */
[----:B------:R-:W-:Y:S01]  /*2be0*/  IADD3 R10, R19, 0x1, RZ ;  /* 0x00000001130a7810 */ /* 0x000fe20007ffe0ff */
[----:B------:R-:W-:Y:S01]  /*2bf0*/  @!P0 FADD.FTZ R9, R9, R11 ;  /* 0x0000000b09098221 */ /* 0x000fe20000010000 */
[CC--:B------:R-:W-:Y:S01]  /*2c00*/  ISETP.EQ.OR P0, PT, R19.reuse, R7.reuse, P2 ;  /* 0x000000071300720c */ /* 0x0c0fe20001702670 */
        /* <DEDUP_REMOVED lines=34> */
.L_x_365:
[----:B------:R-:W-:-:S13]  /*2e30*/  ISETP.NE.OR P0, PT, RZ, UR4, P0 ;  /* 0x00000004ff007c0c */ /* 0x000fda0008705670 */
[----:B------:R-:W-:Y:S05]  /*2e40*/  @!P0 BRA `(.L_x_361) ;  /* 0x000001f000008947 */ /* 0x000fea0003800000 */
.L_x_362:
[CC--:B------:R-:W-:Y:S02]  /*2e50*/  ISETP.EQ.OR P5, PT, R19.reuse, R7.reuse, P2 ;  /* 0x000000071300720c */ /* 0x0c0fe400017a2670 */
[C---:B--2---:R-:W-:Y:S02]  /*2e60*/  IADD3 R13, R19.reuse, 0x1, RZ ;  /* 0x00000001130d7810 */ /* 0x044fe40007ffe0ff */
[----:B------:R-:W-:Y:S02]  /*2e70*/  IADD3 R15, R19, 0x2, RZ ;  /* 0x00000002130f7810 */ /* 0x000fe40007ffe0ff */
        /* <DEDUP_REMOVED lines=18> */
[----:B--2---:R-:W-:-:S02]  /*2fa0*/  @!P5 FADD.FTZ R8, R8, R10 ;  /* 0x0000000a0808d221 */ /* 0x004fc40000010000 */
        /* <DEDUP_REMOVED lines=9> */
.L_x_361:
[----:B--2---:R-:W-:-:S04]  /*3040*/  MOV R12, c[0x0][0xc] ;  /* 0x00000300000c7a02 */ /* 0x004fc80000000f00 */
[----:B------:R-:W-:-:S13]  /*3050*/  LOP3.LUT P0, R12, R12, 0x3, RZ, 0xc0, !PT ;  /* 0x000000030c0c7812 */ /* 0x000fda000780c0ff */
[----:B------:R-:W-:Y:S05]  /*3060*/  @!P0 BRA `(.L_x_358) ;  /* 0x000001a000008947 */ /* 0x000fea0003800000 */
[----:B------:R-:W-:Y:S01]  /*3070*/  ISETP.EQ.OR P0, PT, R19, R7, P2 ;  /* 0x000000071300720c */ /* 0x000fe20001702670 */
[----:B------:R-:W-:Y:S01]  /*3080*/  BSSY B0, `(.L_x_366) ;  /* 0x0000008000007945 */ /* 0x000fe20003800000 */
[----:B------:R-:W-:-:S11]  /*3090*/  ISETP.NE.AND P4, PT, R12, 0x1, PT ;  /* 0x000000010c00780c */ /* 0x000fd60003f85270 */
[----:B------:R-:W-:Y:S05]  /*30a0*/  @P0 BRA `(.L_x_367) ;  /* 0x0000005000000947 */ /* 0x000fea0003800000 */
[----:B------:R-:W-:-:S04]  /*30b0*/  IMAD R11, R19, c[0x0][0x10], R18 ;  /* 0x00000400130b7a24 */ /* 0x000fc800078e0212 */
[----:B------:R-:W-:-:S06]  /*30c0*/  IMAD.WIDE.U32 R10, R11, 0x8, R20 ;  /* 0x000000080b0a7825 */ /* 0x000fcc00078e0014 */
[----:B------:R-:W2:Y:S02]  /*30d0*/  LDG.E.64 R10, [R10.64] ;  /* 0x0000000e0a0a7981 */ /* 0x000ea4000c1e1b00 */
[----:B--2---:R-:W-:Y:S02]  /*30e0*/  FADD.FTZ R8, R8, R10 ;  /* 0x0000000a08087221 */ /* 0x004fe40000010000 */
[----:B------:R-:W-:Y:S02]  /*30f0*/  FADD.FTZ R9, R9, R11 ;  /* 0x0000000b09097221 */ /* 0x000fe40000010000 */
.L_x_367:
[----:B------:R-:W-:Y:S05]  /*3100*/  BSYNC B0 ;  /* 0x0000000000007941 */ /* 0x000fea0003800000 */
.L_x_366:
[----:B------:R-:W-:Y:S05]  /*3110*/  @!P4 BRA `(.L_x_358) ;  /* 0x000000f00000c947 */ /* 0x000fea0003800000 */
[C---:B------:R-:W-:Y:S02]  /*3120*/  IADD3 R13, R19.reuse, 0x2, RZ ;  /* 0x00000002130d7810 */ /* 0x040fe40007ffe0ff */
        /* <DEDUP_REMOVED lines=10> */
[----:B--2---:R-:W-:Y:S02]  /*31d0*/  @!P4 FADD.FTZ R8, R8, R10 ;  /* 0x0000000a0808c221 */ /* 0x004fe40000010000 */
[----:B------:R-:W-:Y:S02]  /*31e0*/  @!P4 FADD.FTZ R9, R9, R11 ;  /* 0x0000000b0909c221 */ /* 0x000fe40000010000 */
[----:B---3--:R-:W-:-:S02]  /*31f0*/  @!P0 FADD.FTZ R8, R8, R12 ;  /* 0x0000000c08088221 */ /* 0x008fc40000010000 */
[----:B------:R-:W-:-:S05]  /*3200*/  @!P0 FADD.FTZ R9, R9, R13 ;  /* 0x0000000d09098221 */ /* 0x000fca0000010000 */
.L_x_358:
[----:B------:R1:W-:Y:S04]  /*3210*/  @!P2 STS.64 [0x78], R8 ;  /* 0x00007808ff00a388 */ /* 0x0003e80000000a00 */
[----:B------:R-:W-:Y:S01]  /*3220*/  BAR.SYNC.DEFER_BLOCKING 0x0 ;  /* 0x0000000000007b1d */ /* 0x000fe20000010000 */
[----:B------:R-:W-:Y:S02]  /*3230*/  ISETP.GE.U32.AND P0, PT, R43, c[0x0][0x1e0], PT ;  /* 0x000078002b007a0c */ /* 0x000fe40003f06070 */
[----:B------:R-:W-:Y:S02]  /*3240*/  ISETP.GE.U32.AND P2, PT, R42, c[0x0][0x1e0], PT ;  /* 0x000078002a007a0c */ /* 0x000fe40003f46070 */
[--C-:B-12---:R-:W-:Y:S02]  /*3250*/  PRMT R8, RZ, 0x5410, R38.reuse ;  /* 0x00005410ff087816 */ /* 0x106fe40000000026 */
[----:B------:R-:W-:-:S05]  /*3260*/  PRMT R38, RZ, 0x7610, R38 ;  /* 0x00007610ff267816 */ /* 0x000fca0000000026 */
[----:B------:R-:W-:-:S04]  /*3270*/  FADD.FTZ R38, R38, -UR16 ;  /* 0x8000001026267e21 */ /* 0x000fc80008010000 */
[----:B------:R-:W-:Y:S01]  /*3280*/  FMUL.FTZ R38, R38, UR8 ;  /* 0x0000000826267c20 */ /* 0x000fe20008410000 */
[----:B0-----:R-:W0:Y:S02]  /*3290*/  LDS.64 R10, [0x78] ;  /* 0x00007800ff0a7984 */ /* 0x001e240000000a00 */
[----:B0-----:R-:W-:Y:S02]  /*32a0*/  FMUL.FTZ R12, R10, c[0x0][0x20c] ;  /* 0x000083000a0c7a20 */ /* 0x001fe40000410000 */
[----:B------:R-:W-:Y:S01]  /*32b0*/  FADD.FTZ R10, R8, -UR16 ;  /* 0x80000010080a7e21 */ /* 0x000fe20008010000 */
[--C-:B------:R-:W-:Y:S01]  /*32c0*/  PRMT R8, RZ, 0x5410, R37.reuse ;  /* 0x00005410ff087816 */ /* 0x100fe20000000025 */
[----:B------:R-:W-:Y:S01]  /*32d0*/  FMUL.FTZ R13, R11, c[0x0][0x20c] ;  /* 0x000083000b0d7a20 */ /* 0x000fe20000410000 */
        /* <DEDUP_REMOVED lines=21> */
.L_x_368:
[----:B------:R-:W-:Y:S01]  /*3430*/  BSSY B0, `(.L_x_369) ;  /* 0x0000012000007945 */ /* 0x000fe20003800000 */
[----:B------:R-:W-:Y:S05]  /*3440*/  @!P1 BRA `(.L_x_370) ;  /* 0x0000010000009947 */ /* 0x000fea0003800000 */
[C-C-:B------:R-:W-:Y:S02]  /*3450*/  FFMA.FTZ R9, R12.reuse, R21, R13.reuse ;  /* 0x000000150c097223 */ /* 0x140fe4000001000d */
[----:B------:R-:W-:Y:S02]  /*3460*/  FFMA.FTZ R11, R12, R38, R13 ;  /* 0x000000260c0b7223 */ /* 0x000fe4000001000d */
        /* <DEDUP_REMOVED lines=14> */
.L_x_370:
[----:B------:R-:W-:Y:S05]  /*3550*/  BSYNC B0 ;  /* 0x0000000000007941 */ /* 0x000fea0003800000 */
.L_x_369:
[--C-:B------:R-:W-:Y:S02]  /*3560*/  PRMT R8, RZ, 0x5410, R39.reuse ;  /* 0x00005410ff087816 */ /* 0x100fe40000000027 */
[----:B------:R-:W-:Y:S02]  /*3570*/  PRMT R39, RZ, 0x7610, R39 ;  /* 0x00007610ff277816 */ /* 0x000fe40000000027 */
[----:B------:R-:W-:Y:S01]  /*3580*/  ISETP.GE.U32.AND P5, PT, R41, c[0x0][0x1e0], PT ;  /* 0x0000780029007a0c */ /* 0x000fe20003fa6070 */
[----:B0-----:R-:W-:Y:S01]  /*3590*/  FADD.FTZ R10, R8, -UR16 ;  /* 0x80000010080a7e21 */ /* 0x001fe20008010000 */
[----:B------:R-:W-:Y:S01]  /*35a0*/  ISETP.GE.AND.EX P4, PT, R3, c[0x0][0x1e4], PT, P0 ;  /* 0x0000790003007a0c */ /* 0x000fe20003f86300 */
[----:B------:R-:W-:Y:S01]  /*35b0*/  FADD.FTZ R39, R39, -UR16 ;  /* 0x8000001027277e21 */ /* 0x000fe20008010000 */
[----:B------:R-:W-:Y:S01]  /*35c0*/  ISETP.GE.AND.EX P0, PT, R2, c[0x0][0x1e4], PT, P2 ;  /* 0x0000790002007a0c */ /* 0x000fe20003f06320 */
[----:B------:R-:W-:Y:S01]  /*35d0*/  FMUL.FTZ R21, R10, UR8 ;  /* 0x000000080a157c20 */ /* 0x000fe20008410000 */
[----:B------:R-:W-:Y:S01]  /*35e0*/  ISETP.GE.AND.EX P2, PT, R0, c[0x0][0x1e4], PT, P5 ;  /* 0x0000790000007a0c */ /* 0x000fe20003f46350 */
[----:B------:R-:W-:Y:S01]  /*35f0*/  FMUL.FTZ R39, R39, UR8 ;  /* 0x0000000827277c20 */ /* 0x000fe20008410000 */
[----:B------:R-:W-:-:S02]  /*3600*/  ISETP.GT.U32.OR P4, PT, R45, 0x17f, P4 ;  /* 0x0000017f2d00780c */ /* 0x000fc40002784470 */
[--C-:B------:R-:W-:Y:S02]  /*3610*/  PRMT R8, RZ, 0x5410, R36.reuse ;  /* 0x00005410ff087816 */ /* 0x100fe40000000024 */
[----:B------:R-:W-:Y:S01]  /*3620*/  PRMT R9, RZ, 0x7610, R36 ;  /* 0x00007610ff097816 */ /* 0x000fe20000000024 */
[----:B------:R-:W-:Y:S07]  /*3630*/  @!P3 BRA `(.L_x_371) ;  /* 0x000001200000b947 */ /* 0x000fee0003800000 */
        /* <DEDUP_REMOVED lines=18> */
.L_x_371:
[----:B------:R-:W-:Y:S01]  /*3760*/  BSSY B0, `(.L_x_372) ;  /* 0x0000012000007945 */ /* 0x000fe20003800000 */
[----:B------:R-:W-:Y:S05]  /*3770*/  @P4 BRA `(.L_x_373) ;  /* 0x0000010000004947 */ /* 0x000fea0003800000 */
[C-C-:B------:R-:W-:Y:S02]  /*3780*/  FFMA.FTZ R10, R12.reuse, R21, R13.reuse ;  /* 0x000000150c0a7223 */ /* 0x140fe4000001000d */
[----:B------:R-:W-:Y:S02]  /*3790*/  FFMA.FTZ R11, R12, R39, R13 ;  /* 0x000000270c0b7223 */ /* 0x000fe4000001000d */
[----:B------:R-:W-:Y:S02]  /*37a0*/  IMAD R14, R3, c[0x0][0x1d8], RZ ;  /* 0x00007600030e7a24 */ /* 0x000fe400078e02ff */
[----:B------:R-:W-:Y:S01]  /*37b0*/  FFMA.FTZ R10, R8, R31, -R10 ;  /* 0x0000001f080a7223 */ /* 0x000fe2000001080a */
[----:B------:R-:W-:Y:S01]  /*37c0*/  MOV R8, R50 ;  /* 0x0000003200087202 */ /* 0x000fe20000000f00 */
[----:B------:R-:W-:Y:S01]  /*37d0*/  FFMA.FTZ R3, R9, R28, -R11 ;  /* 0x0000001c09037223 */ /* 0x000fe2000001080b */
[----:B------:R-:W-:Y:S01]  /*37e0*/  MOV R9, R53 ;  /* 0x0000003500097202 */ /* 0x000fe20000000f00 */
[----:B------:R-:W-:-:S02]  /*37f0*/  IMAD R11, R43, c[0x0][0x1dc], R14 ;  /* 0x000077002b0b7a24 */ /* 0x000fc400078e020e */
[----:B------:R-:W-:Y:S02]  /*3800*/  FMUL.FTZ R14, R10, UR8 ;  /* 0x000000080a0e7c20 */ /* 0x000fe40008410000 */
[----:B------:R-:W-:-:S04]  /*3810*/  IMAD.WIDE.U32 R8, R43, c[0x0][0x1d8], R8 ;  /* 0x000076002b087a25 */ /* 0x000fc800078e0008 */
[----:B------:R-:W-:Y:S01]  /*3820*/  FMUL.FTZ R3, R3, UR8 ;  /* 0x0000000803037c20 */ /* 0x000fe20008410000 */
[----:B------:R-:W-:Y:S02]  /*3830*/  IADD3 R11, R9, R11, RZ ;  /* 0x0000000b090b7210 */ /* 0x000fe40007ffe0ff */
[C---:B------:R-:W-:Y:S02]  /*3840*/  LEA R10, P4, R8.reuse, c[0x0][0x160], 0x1 ;  /* 0x00005800080a7a11 */ /* 0x040fe400078808ff */
[----:B------:R-:W-:Y:S02]  /*3850*/  F2FP.BF16.PACK_AB R3, R3, R14 ;  /* 0x0000000e0303723e */ /* 0x000fe400000010ff */
[----:B------:R-:W-:-:S05]  /*3860*/  LEA.HI.X R11, R8, c[0x0][0x164], R11, 0x1, P4 ;  /* 0x00005900080b7a11 */ /* 0x000fca00020f0c0b */
[----:B------:R0:W-:Y:S04]  /*3870*/  STG.E [R10.64], R3 ;  /* 0x000000030a007986 */ /* 0x0001e8000c10190e */
.L_x_373:
[----:B------:R-:W-:Y:S05]  /*3880*/  BSYNC B0 ;  /* 0x0000000000007941 */ /* 0x000fea0003800000 */
.L_x_372:
[--C-:B0-----:R-:W-:Y:S02]  /*3890*/  PRMT R3, RZ, 0x5410, R34.reuse ;  /* 0x00005410ff037816 */ /* 0x101fe40000000022 */
[----:B------:R-:W-:Y:S02]  /*38a0*/  PRMT R34, RZ, 0x7610, R34 ;  /* 0x00007610ff227816 */ /* 0x000fe40000000022 */
[--C-:B------:R-:W-:Y:S01]  /*38b0*/  PRMT R8, RZ, 0x5410, R33.reuse ;  /* 0x00005410ff087816 */ /* 0x100fe20000000021 */
[----:B------:R-:W-:Y:S01]  /*38c0*/  FADD.FTZ R9, R3, -UR16 ;  /* 0x8000001003097e21 */ /* 0x000fe20008010000 */
[C---:B------:R-:W-:Y:S01]  /*38d0*/  ISETP.GT.U32.OR P0, PT, R45.reuse, 0x17f, P0 ;  /* 0x0000017f2d00780c */ /* 0x040fe20000704470 */
[----:B------:R-:W-:Y:S01]  /*38e0*/  FADD.FTZ R34, R34, -UR16 ;  /* 0x8000001022227e21 */ /* 0x000fe20008010000 */
[----:B------:R-:W-:Y:S01]  /*38f0*/  ISETP.GT.U32.OR P2, PT, R45, 0x17f, P2 ;  /* 0x0000017f2d00780c */ /* 0x000fe20001744470 */
        /* <DEDUP_REMOVED lines=23> */
.L_x_374:
[----:B------:R-:W-:Y:S01]  /*3a70*/  BSSY B0, `(.L_x_375) ;  /* 0x0000012000007945 */ /* 0x000fe20003800000 */
[----:B------:R-:W-:Y:S05]  /*3a80*/  @P0 BRA `(.L_x_376) ;  /* 0x0000010000000947 */ /* 0x000fea0003800000 */
[----:B------:R-:W-:Y:S02]  /*3a90*/  FFMA.FTZ R9, R12, R21, R13 ;  /* 0x000000150c097223 */ /* 0x000fe4000001000d */
[----:B------:R-:W-:Y:S02]  /*3aa0*/  IMAD R11, R2, c[0x0][0x1d8], RZ ;  /* 0x00007600020b7a24 */ /* 0x000fe400078e02ff */
[----:B------:R-:W-:Y:S01]  /*3ab0*/  FFMA.FTZ R2, R8, R31, -R9 ;  /* 0x0000001f08027223 */ /* 0x000fe20000010809 */
[----:B------:R-:W-:Y:S01]  /*3ac0*/  MOV R8, R50 ;  /* 0x0000003200087202 */ /* 0x000fe20000000f00 */
[----:B------:R-:W-:Y:S01]  /*3ad0*/  FFMA.FTZ R10, R12, R34, R13 ;  /* 0x000000220c0a7223 */ /* 0x000fe2000001000d */
[----:B------:R-:W-:Y:S01]  /*3ae0*/  MOV R9, R53 ;  /* 0x0000003500097202 */ /* 0x000fe20000000f00 */
[----:B------:R-:W-:-:S02]  /*3af0*/  IMAD R11, R42, c[0x0][0x1dc], R11 ;  /* 0x000077002a0b7a24 */ /* 0x000fc400078e020b */
[----:B------:R-:W-:Y:S02]  /*3b00*/  FFMA.FTZ R10, R33, R28, -R10 ;  /* 0x0000001c210a7223 */ /* 0x000fe4000001080a */
        /* <DEDUP_REMOVED lines=8> */
.L_x_376:
[----:B------:R-:W-:Y:S05]  /*3b90*/  BSYNC B0 ;  /* 0x0000000000007941 */ /* 0x000fea0003800000 */
.L_x_375:
[----:B------:R-:W-:Y:S01]  /*3ba0*/  PRMT R35, RZ, 0x7610, R35 ;  /* 0x00007610ff237816 */ /* 0x000fe20000000023 */
[----:B------:R-:W-:Y:S01]  /*3bb0*/  FADD.FTZ R8, R3, -UR16 ;  /* 0x8000001003087e21 */ /* 0x000fe20008010000 */
[--C-:B------:R-:W-:Y:S02]  /*3bc0*/  PRMT R2, RZ, 0x5410, R32.reuse ;  /* 0x00005410ff027816 */ /* 0x100fe40000000020 */
        /* <DEDUP_REMOVED lines=8> */
[----:B0-----:R-:W-:-:S04]  /*3c50*/  FMUL.FTZ R10, R29, -1.4426950216293334961 ;  /* 0xbfb8aa3b1d0a7820 */ /* 0x001fc80000410000 */
        /* <DEDUP_REMOVED lines=14> */
.L_x_377:
        /* <DEDUP_REMOVED lines=12> */
[----:B0-----:R-:W-:Y:S01]  /*3e00*/  FMUL.FTZ R9, R12, UR8 ;  /* 0x000000080c097c20 */ /* 0x001fe20008410000 */
[----:B------:R-:W-:-:S04]  /*3e10*/  IADD3 R3, R51, R3, RZ ;  /* 0x0000000333037210 */ /* 0x000fc80007ffe0ff */
[----:B------:R-:W-:Y:S02]  /*3e20*/  LEA.HI.X R3, R50, c[0x0][0x164], R3, 0x1, P0 ;  /* 0x0000590032037a11 */ /* 0x000fe400000f0c03 */
[----:B------:R-:W-:-:S05]  /*3e30*/  F2FP.BF16.PACK_AB R9, R9, R8 ;  /* 0x000000080909723e */ /* 0x000fca00000010ff */
[----:B------:R0:W-:Y:S02]  /*3e40*/  STG.E [R2.64], R9 ;  /* 0x0000000902007986 */ /* 0x0001e4000c10190e */
.L_x_379:
[----:B------:R-:W-:Y:S05]  /*3e50*/  BSYNC B0 ;  /* 0x0000000000007941 */ /* 0x000fea0003800000 */
.L_x_378:
[----:B------:R-:W-:Y:S01]  /*3e60*/  ULDC UR4, c[0x0][0x10] ;  /* 0x0000040000047ab9 */ /* 0x000fe20000000800 */
[----:B------:R-:W-:Y:S01]  /*3e70*/  IADD3 R40, R40, 0x1, RZ ;  /* 0x0000000128287810 */ /* 0x000fe20007ffe0ff */
[----:B------:R-:W-:-:S04]  /*3e80*/  UIADD3 UR7, UR7, UR4, URZ ;  /* 0x0000000407077290 */ /* 0x000fc8000fffe03f */
[----:B------:R-:W-:-:S06]  /*3e90*/  UISETP.GE.AND UP0, UPT, UR7, UR6, UPT ;  /* 0x000000060700728c */ /* 0x000fcc000bf06270 */
[----:B------:R-:W-:-:S13]  /*3ea0*/  PLOP3.LUT P0, PT, PT, PT, UP0, 0x80, 0x0 ;  /* 0x000000000000781c */ /* 0x000fda0003f0f008 */
[----:B------:R-:W-:Y:S01]  /*3eb0*/  @P0 CALL.REL.NOINC `(.L_x_345) ;  /* 0x0000001000000944 */ /* 0x000fe20003c00000 */
[----:B------:R-:W-:Y:S05]  /*3ec0*/  BRA `(.L_x_380) ;  /* 0xffffc3f000007947 */ /* 0x000fea000383ffff */
.L_x_345:
[----:B-1----:R-:W-:Y:S01]  /*3ed0*/  ISETP.NE.AND P1, PT, R45, RZ, PT ;  /* 0x000000ff2d00720c */ /* 0x002fe20003f25270 */
[----:B0-----:R-:W-:Y:S01]  /*3ee0*/  HFMA2.MMA R3, -RZ, RZ, 0, 2.384185791015625e-07 ;  /* 0x00000004ff037435 */ /* 0x001fe200000001ff */
        /* <DEDUP_REMOVED lines=16> */
.L_x_382:
[----:B------:R-:W-:Y:S05]  /*3ff0*/  BSYNC B0 ;  /* 0x0000000000007941 */ /* 0x000fea0003800000 */
.L_x_381:
        /* <DEDUP_REMOVED lines=11> */
.L_x_384:
[----:B------:R-:W2:Y:S01]  /*40b0*/  LDG.E.STRONG.GPU R5, [R2.64] ;  /* 0x0000000e02057981 */ /* 0x000ea2000c1ef900 */
[----:B------:R-:W-:Y:S01]  /*40c0*/  YIELD ;  /* 0x0000000000007946 */ /* 0x000fe20003800000 */
[----:B--2---:R-:W-:Y:S01]  /*40d0*/  ISETP.NE.AND P0, PT, R5, R0, PT ;  /* 0x000000000500720c */ /* 0x004fe20003f05270 */
[----:B------:R-:W-:-:S12]  /*40e0*/  CCTL.IVALL ;  /* 0x00000000ff00798f */ /* 0x000fd80002000000 */
[----:B------:R-:W-:Y:S05]  /*40f0*/  @P0 BRA `(.L_x_384) ;  /* 0xffffffb000000947 */ /* 0x000fea000383ffff */
.L_x_383:
[----:B------:R-:W-:Y:S02]  /*4100*/  WARPSYNC 0xffffffff ;  /* 0xffffffff00007948 */ /* 0x000fe40003800000 */
[----:B------:R-:W-:Y:S01]  /*4110*/  MOV R19, c[0x0][0x1dc] ;  /* 0x0000770000137a02 */ /* 0x000fe20000000f00 */
[----:B------:R-:W-:Y:S03]  /*4120*/  BAR.SYNC.DEFER_BLOCKING 0x0 ;  /* 0x0000000000007b1d */ /* 0x000fe60000010000 */
[----:B------:R-:W-:-:S04]  /*4130*/  LEA.HI R0, P0, R19, c[0x0][0x1d8], RZ, 0x1 ;  /* 0x0000760013007a11 */ /* 0x000fc800078108ff */
[----:B------:R-:W-:-:S04]  /*4140*/  IADD3.X R3, RZ, c[0x0][0x1dc], RZ, P0, !PT ;  /* 0x00007700ff037a10 */ /* 0x000fc800007fe4ff */
        /* <DEDUP_REMOVED lines=20> */
.L_x_385:
[----:B------:R-:W-:-:S04]  /*4290*/  LEA R6, P0, R45, c[0x0][0x1b8], 0x2 ;  /* 0x00006e002d067a11 */ /* 0x000fc800078010ff */
[----:B------:R-:W-:Y:S02]  /*42a0*/  LEA.HI.X R7, R45, c[0x0][0x1bc], R8, 0x2, P0 ;  /* 0x00006f002d077a11 */ /* 0x000fe400000f1408 */
[-C--:B------:R-:W-:Y:S02]  /*42b0*/  LEA R8, P0, R14, R6.reuse, 0x2 ;  /* 0x000000060e087211 */ /* 0x080fe400078010ff */
[-C--:B------:R-:W-:Y:S01]  /*42c0*/  LEA R12, P2, R23, R6.reuse, 0x2 ;  /* 0x00000006170c7211 */ /* 0x080fe200078410ff */
[----:B------:R-:W2:Y:S01]  /*42d0*/  LDG.E R0, [R6.64] ;  /* 0x0000000e06007981 */ /* 0x000ea2000c1e1900 */
[----:B------:R-:W-:Y:S02]  /*42e0*/  LEA R10, P1, R16, R6, 0x2 ;  /* 0x00000006100a7211 */ /* 0x000fe400078210ff */
[C---:B------:R-:W-:Y:S02]  /*42f0*/  IADD3.X R9, R7.reuse, R27, RZ, P0, !PT ;  /* 0x0000001b07097210 */ /* 0x040fe400007fe4ff */
[----:B------:R-:W-:-:S02]  /*4300*/  IADD3.X R13, R7, R21, RZ, P2, !PT ;  /* 0x00000015070d7210 */ /* 0x000fc400017fe4ff */
[----:B------:R-:W-:Y:S02]  /*4310*/  IADD3.X R11, R19, R7, RZ, P1, !PT ;  /* 0x00000007130b7210 */ /* 0x000fe40000ffe4ff */
[----:B0-----:R0:W2:Y:S04]  /*4320*/  LDG.E R9, [R8.64] ;  /* 0x0000000e08097981 */ /* 0x0010a8000c1e1900 */
[----:B------:R-:W3:Y:S04]  /*4330*/  LDG.E R10, [R10.64] ;  /* 0x0000000e0a0a7981 */ /* 0x000ee8000c1e1900 */
[----:B------:R-:W3:Y:S01]  /*4340*/  LDG.E R13, [R12.64] ;  /* 0x0000000e0c0d7981 */ /* 0x000ee2000c1e1900 */
[----:B------:R-:W-:Y:S01]  /*4350*/  HFMA2.MMA R5, -RZ, RZ, 0, 1.1920928955078125e-07 ;  /* 0x00000002ff057435 */ /* 0x000fe200000001ff */
[----:B------:R-:W-:-:S02]  /*4360*/  SHF.L.U32 R4, R45, 0x1, RZ ;  /* 0x000000012d047819 */ /* 0x000fc400000006ff */
[----:B------:R-:W-:-:S07]  /*4370*/  IADD3 R45, R45, 0x180, RZ ;  /* 0x000001802d2d7810 */ /* 0x000fce0007ffe0ff */
[----:B------:R-:W-:-:S04]  /*4380*/  IMAD.WIDE R2, R4, R5, c[0x0][0x168] ;  /* 0x00005a0004027625 */ /* 0x000fc800078e0205 */
[----:B------:R-:W-:Y:S01]  /*4390*/  IMAD.WIDE R4, R4, R5, c[0x0][0x170] ;  /* 0x00005c0004047625 */ /* 0x000fe200078e0205 */
[----:B------:R-:W-:Y:S02]  /*43a0*/  ISETP.GT.U32.AND P0, PT, R14, R45, PT ;  /* 0x0000002d0e00720c */ /* 0x000fe40003f04070 */
[----:B0-----:R-:W-:-:S04]  /*43b0*/  SHF.R.S32.HI R8, RZ, 0x1f, R45 ;  /* 0x0000001fff087819 */ /* 0x001fc8000001142d */
[----:B------:R-:W-:Y:S02]  /*43c0*/  ISETP.GT.AND.EX P0, PT, R25, R8, PT, P0 ;  /* 0x000000081900720c */ /* 0x000fe40003f04300 */
[----:B--2---:R-:W-:Y:S02]  /*43d0*/  F2FP.BF16.PACK_AB R15, R9, R0 ;  /* 0x00000000090f723e */ /* 0x004fe400000010ff */
[----:B---3--:R-:W-:-:S03]  /*43e0*/  F2FP.BF16.PACK_AB R17, R13, R10 ;  /* 0x0000000a0d11723e */ /* 0x008fc600000010ff */
[----:B------:R0:W-:Y:S04]  /*43f0*/  STG.E [R2.64], R15 ;  /* 0x0000000f02007986 */ /* 0x0001e8000c10190e */
[----:B------:R0:W-:Y:S02]  /*4400*/  STG.E [R4.64], R17 ;  /* 0x0000001104007986 */ /* 0x0001e4000c10190e */
[----:B------:R-:W-:Y:S05]  /*4410*/  @P0 BRA `(.L_x_385) ;  /* 0xfffffe7000000947 */ /* 0x000fea000383ffff */
[----:B------:R-:W-:Y:S05]  /*4420*/  EXIT ;  /* 0x000000000000794d */ /* 0x000fea0003800000 */
.L_x_386:
        /* <DEDUP_REMOVED lines=13> */
.L_x_5172:


//--------------------- .text._Z35group_norm_nhwc_bwd_one_pass_kernelI11Bf16IOBf16WLi128ELi48ELi384EEv26Group_norm_nhwc_bwd_params --------------------------
	.section	.text._Z35group_norm_nhwc_bwd_one_pass_kernelI11Bf16IOBf16WLi128ELi48ELi384EEv26Group_norm_nhwc_bwd_params,"ax",@progbits
	.sectioninfo	@"SHI_REGISTERS=80"
	.align	128
        .global         _Z35group_norm_nhwc_bwd_one_pass_kernelI11Bf16IOBf16WLi128ELi48ELi384EEv26Group_norm_nhwc_bwd_params
        .type           _Z35group_norm_nhwc_bwd_one_pass_kernelI11Bf16IOBf16WLi128ELi48ELi384EEv26Group_norm_nhwc_bwd_params,@function
        .size           _Z35group_norm_nhwc_bwd_one_pass_kernelI11Bf16IOBf16WLi128ELi48ELi384EEv26Group_norm_nhwc_bwd_params,(.L_x_5173 - _Z35group_norm_nhwc_bwd_one_pass_kernelI11Bf16IOBf16WLi128ELi48ELi384EEv26Group_norm_nhwc_bwd_params)
        .other          _Z35group_norm_nhwc_bwd_one_pass_kernelI11Bf16IOBf16WLi128ELi48ELi384EEv26Group_norm_nhwc_bwd_params,@"STO_CUDA_ENTRY STV_DEFAULT"
_Z35group_norm_nhwc_bwd_one_pass_kernelI11Bf16IOBf16WLi128ELi48ELi384EEv26Group_norm_nhwc_bwd_params:
.text._Z35group_norm_nhwc_bwd_one_pass_kernelI11Bf16IOBf16WLi128ELi48ELi384EEv26Group_norm_nhwc_bwd_params:
        /* <DEDUP_REMOVED lines=10> */
[----:B-12---:R-:W-:Y:S01]  /*00a0*/  HFMA2.MMA R55, -RZ, RZ, 0, 1.78813934326171875e-07 ;  /* 0x00000003ff377435 */ /* 0x006fe200000001ff */
[C---:B------:R-:W-:Y:S01]  /*00b0*/  IMAD.WIDE.U32 R2, R65.reuse, -0x55555555, RZ ;  /* 0xaaaaaaab41027825 */ /* 0x040fe200078e00ff */
[----:B------:R-:W0:Y:S01]  /*00c0*/  S2R R34, SR_LANEID ;  /* 0x0000000000227919 */ /* 0x000e220000000000 */
[----:B------:R-:W-:Y:S01]  /*00d0*/  MOV R2, c[0x0][0x1dc] ;  /* 0x0000770000027a02 */ /* 0x000fe20000000f00 */
[----:B------:R-:W-:Y:S01]  /*00e0*/  HFMA2.MMA R54, -RZ, RZ, 0, 0 ;  /* 0x00000000ff367435 */ /* 0x000fe200000001ff */
[----:B------:R-:W-:Y:S01]  /*00f0*/  ISETP.GE.U32.AND P1, PT, R65, 0x180, PT ;  /* 0x000001804100780c */ /* 0x000fe20003f26070 */
[----:B------:R-:W-:Y:S01]  /*0100*/  IMAD R63, R36, c[0x0][0x10], R35 ;  /* 0x00000400243f7a24 */ /* 0x000fe200078e0223 */
[----:B------:R-:W-:Y:S01]  /*0110*/  SHF.R.U32.HI R3, RZ, 0x4, R3 ;  /* 0x00000004ff037819 */ /* 0x000fe20000011603 */
[----:B------:R-:W-:Y:S01]  /*0120*/  ULDC.U8 UR9, c[0x0][0x1f4] ;  /* 0x00007d0000097ab9 */ /* 0x000fe20000000000 */
[----:B------:R-:W-:Y:S01]  /*0130*/  LEA.HI R2, P0, R2, c[0x0][0x1d8], RZ, 0x1 ;  /* 0x0000760002027a11 */ /* 0x000fe200078108ff */
[C---:B------:R-:W-:Y:S01]  /*0140*/  IMAD R7, R55.reuse, c[0x0][0x1dc], RZ ;  /* 0x0000770037077a24 */ /* 0x040fe200078e02ff */
[----:B------:R-:W-:Y:S01]  /*0150*/  SHF.R.S32.HI R0, RZ, 0x1f, R65 ;  /* 0x0000001fff007819 */ /* 0x000fe20000011441 */
[----:B------:R-:W-:Y:S01]  /*0160*/  IMAD.WIDE.U32 R4, R55, c[0x0][0x1d8], RZ ;  /* 0x0000760037047a25 */ /* 0x000fe200078e00ff */
[----:B------:R-:W-:-:S02]  /*0170*/  IADD3.X R11, RZ, c[0x0][0x1dc], RZ, P0, !PT ;  /* 0x00007700ff0b7a10 */ /* 0x000fc400007fe4ff */
[----:B------:R-:W-:Y:S01]  /*0180*/  LEA.HI R0, R0, R65, RZ, 0x5 ;  /* 0x0000004100007211 */ /* 0x000fe200078f28ff */
[----:B------:R-:W-:Y:S01]  /*0190*/  IMAD R64, R36, c[0x0][0x1fc], R3 ;  /* 0x00007f0024407a24 */ /* 0x000fe200078e0203 */
[----:B------:R-:W-:Y:S01]  /*01a0*/  IADD3 R5, R5, R7, RZ ;  /* 0x0000000705057210 */ /* 0x000fe20007ffe0ff */
[----:B------:R-:W-:Y:S01]  /*01b0*/  IMAD R66, R3, -0x18, R65 ;  /* 0xffffffe803427824 */ /* 0x000fe200078e0241 */
[----:B------:R-:W-:Y:S02]  /*01c0*/  SHF.R.S64 R2, R2, 0x1, R11 ;  /* 0x0000000102027819 */ /* 0x000fe4000000100b */
[----:B------:R-:W-:Y:S02]  /*01d0*/  IADD3 R62, R64, 0x10, RZ ;  /* 0x00000010403e7810 */ /* 0x000fe40007ffe0ff */
[----:B------:R-:W-:Y:S02]  /*01e0*/  LEA.HI R9, P2, R5, R4, RZ, 0x1 ;  /* 0x0000000405097211 */ /* 0x000fe400078508ff */
[----:B------:R-:W-:-:S02]  /*01f0*/  ISETP.LT.U32.AND P6, PT, R62, c[0x0][0x1e0], PT ;  /* 0x000078003e007a0c */ /* 0x000fc40003fc1070 */
[----:B------:R-:W-:Y:S02]  /*0200*/  SHF.R.S32.HI R4, RZ, 0x1f, R62 ;  /* 0x0000001fff047819 */ /* 0x000fe4000001143e */
[----:B------:R-:W-:Y:S02]  /*0210*/  IADD3 R61, R64, 0x20, RZ ;  /* 0x00000020403d7810 */ /* 0x000fe40007ffe0ff */
[----:B------:R-:W-:Y:S02]  /*0220*/  ISETP.LT.AND.EX P6, PT, R4, c[0x0][0x1e4], !P1, P6 ;  /* 0x0000790004007a0c */ /* 0x000fe40004fc1360 */
[C---:B------:R-:W-:Y:S02]  /*0230*/  IADD3 R60, R64.reuse, 0x30, RZ ;  /* 0x00000030403c7810 */ /* 0x040fe40007ffe0ff */
[----:B------:R-:W-:Y:S02]  /*0240*/  IADD3 R59, R64, 0x40, RZ ;  /* 0x00000040403b7810 */ /* 0x000fe40007ffe0ff */
[----:B------:R-:W-:-:S02]  /*0250*/  IADD3.X R14, RZ, R5, RZ, P2, !PT ;  /* 0x00000005ff0e7210 */ /* 0x000fc400017fe4ff */
[C---:B------:R-:W-:Y:S02]  /*0260*/  IADD3 R58, R64.reuse, 0x50, RZ ;  /* 0x00000050403a7810 */ /* 0x040fe40007ffe0ff */
[----:B------:R-:W-:Y:S02]  /*0270*/  ISETP.LT.U32.AND P5, PT, R64, c[0x0][0x1e0], PT ;  /* 0x0000780040007a0c */ /* 0x000fe40003fa1070 */
[----:B------:R-:W-:Y:S02]  /*0280*/  SHF.R.S32.HI R11, RZ, 0x1, R11 ;  /* 0x00000001ff0b7819 */ /* 0x000fe4000001140b */
[----:B------:R-:W-:Y:S02]  /*0290*/  SHF.R.S32.HI R3, RZ, 0x1f, R64 ;  /* 0x0000001fff037819 */ /* 0x000fe40000011440 */
[----:B------:R-:W-:Y:S02]  /*02a0*/  ISETP.LT.U32.AND P4, PT, R61, c[0x0][0x1e0], PT ;  /* 0x000078003d007a0c */ /* 0x000fe40003f81070 */
[----:B------:R-:W-:-:S02]  /*02b0*/  ISETP.LT.U32.AND P3, PT, R60, c[0x0][0x1e0], PT ;  /* 0x000078003c007a0c */ /* 0x000fc40003f61070 */
[----:B------:R-:W-:Y:S02]  /*02c0*/  ISETP.LT.U32.AND P2, PT, R59, c[0x0][0x1e0], PT ;  /* 0x000078003b007a0c */ /* 0x000fe40003f41070 */
[----:B------:R-:W-:Y:S02]  /*02d0*/  SHF.R.S32.HI R5, RZ, 0x1f, R61 ;  /* 0x0000001fff057819 */ /* 0x000fe4000001143d */
[----:B------:R-:W-:Y:S02]  /*02e0*/  SHF.R.S32.HI R6, RZ, 0x1f, R60 ;  /* 0x0000001fff067819 */ /* 0x000fe4000001143c */
[----:B------:R-:W-:Y:S02]  /*02f0*/  SHF.R.S32.HI R7, RZ, 0x1f, R59 ;  /* 0x0000001fff077819 */ /* 0x000fe4000001143b */
[----:B------:R-:W-:Y:S02]  /*0300*/  SHF.R.S64 R9, R9, 0x1, R14 ;  /* 0x0000000109097819 */ /* 0x000fe4000000100e */
[----:B------:R-:W-:-:S02]  /*0310*/  IADD3 R57, R64, 0x60, RZ ;  /* 0x0000006040397810 */ /* 0x000fc40007ffe0ff */
[----:B------:R-:W-:Y:S02]  /*0320*/  IADD3 R56, R64, 0x70, RZ ;  /* 0x0000007040387810 */ /* 0x000fe40007ffe0ff */
[----:B------:R-:W-:Y:S02]  /*0330*/  ISETP.LT.U32.AND P0, PT, R58, c[0x0][0x1e0], PT ;  /* 0x000078003a007a0c */ /* 0x000fe40003f01070 */
[----:B------:R-:W-:Y:S02]  /*0340*/  SHF.R.S32.HI R8, RZ, 0x1f, R58 ;  /* 0x0000001fff087819 */ /* 0x000fe4000001143a */
[----:B------:R-:W-:Y:S02]  /*0350*/  LOP3.LUT R67, R67, 0xfffffffd, RZ, 0xc0, !PT ;  /* 0xfffffffd43437812 */ /* 0x000fe400078ec0ff */
[----:B------:R-:W-:Y:S02]  /*0360*/  SHF.R.S32.HI R14, RZ, 0x1, R14 ;  /* 0x00000001ff0e7819 */ /* 0x000fe4000001140e */
[----:B------:R-:W-:-:S02]  /*0370*/  ISETP.LT.AND.EX P5, PT, R3, c[0x0][0x1e4], !P1, P5 ;  /* 0x0000790003007a0c */ /* 0x000fc40004fa1350 */
[----:B------:R-:W-:Y:S02]  /*0380*/  ISETP.LT.AND.EX P4, PT, R5, c[0x0][0x1e4], !P1, P4 ;  /* 0x0000790005007a0c */ /* 0x000fe40004f81340 */
[----:B------:R-:W-:Y:S02]  /*0390*/  ISETP.LT.AND.EX P3, PT, R6, c[0x0][0x1e4], !P1, P3 ;  /* 0x0000790006007a0c */ /* 0x000fe40004f61330 */
[----:B------:R-:W-:Y:S02]  /*03a0*/  ISETP.LT.AND.EX P2, PT, R7, c[0x0][0x1e4], !P1, P2 ;  /* 0x0000790007007a0c */ /* 0x000fe40004f41320 */
[----:B------:R-:W-:Y:S02]  /*03b0*/  SHF.L.U64.HI R10, R2, 0x2, R11 ;  /* 0x00000002020a7819 */ /* 0x000fe4000001020b */
[----:B------:R-:W-:Y:S02]  /*03c0*/  MOV R53, R35 ;  /* 0x0000002300357202 */ /* 0x000fe40000000f00 */
[----:B------:R-:W-:-:S02]  /*03d0*/  LOP3.LUT R55, R55, c[0x0][0xc], RZ, 0xc0, !PT ;  /* 0x0000030037377a12 */ /* 0x000fc400078ec0ff */
[----:B------:R-:W-:Y:S02]  /*03e0*/  SHF.R.S32.HI R0, RZ, 0x5, R0 ;  /* 0x00000005ff007819 */ /* 0x000fe40000011400 */
[----:B------:R-:W-:Y:S02]  /*03f0*/  SHF.L.U32 R66, R66, 0x1, RZ ;  /* 0x0000000142427819 */ /* 0x000fe400000006ff */
[----:B------:R-:W-:Y:S02]  /*0400*/  @P6 LOP3.LUT R67, R67, 0x2, RZ, 0xfc, !PT ;  /* 0x0000000243436812 */ /* 0x000fe400078efcff */
[----:B------:R-:W-:Y:S02]  /*0410*/  ISETP.LT.AND.EX P1, PT, R8, c[0x0][0x1e4], !P1, P0 ;  /* 0x0000790008007a0c */ /* 0x000fe40004f21300 */
[----:B------:R-:W-:Y:S02]  /*0420*/  SHF.R.S32.HI R11, RZ, 0x1f, R57 ;  /* 0x0000001fff0b7819 */ /* 0x000fe40000011439 */
[----:B------:R-:W-:-:S02]  /*0430*/  SHF.R.S32.HI R12, RZ, 0x1f, R56 ;  /* 0x0000001fff0c7819 */ /* 0x000fc40000011438 */
[----:B0-----:R-:W-:Y:S02]  /*0440*/  SHF.L.U64.HI R13, R9, 0x2, R14 ;  /* 0x00000002090d7819 */ /* 0x001fe4000001020e */
.L_x_438:
[----:B------:R-:W-:Y:S01]  /*0450*/  IABS R19, c[0x0][0x1f0] ;  /* 0x00007c0000137a13 */ /* 0x000fe20000000000 */
[----:B------:R-:W-:Y:S01]  /*0460*/  @P2 IMAD R20, R7, c[0x0][0x1d8], RZ ;  /* 0x0000760007142a24 */ /* 0x000fe200078e02ff */
[----:B------:R-:W-:Y:S01]  /*0470*/  LOP3.LUT P6, RZ, R67, 0x2, RZ, 0xc0, !PT ;  /* 0x0000000243ff7812 */ /* 0x000fe200078cc0ff */
[----:B------:R-:W-:Y:S01]  /*0480*/  CS2R R38, SRZ ;  /* 0x0000000000267805 */ /* 0x000fe2000001ff00 */
[----:B0-----:R-:W0:Y:S01]  /*0490*/  I2F.RP R16, R19 ;  /* 0x0000001300107306 */ /* 0x001e220000209400 */
[----:B------:R-:W-:-:S07]  /*04a0*/  @P2 IMAD R23, R59, c[0x0][0x1dc], R20 ;  /* 0x000077003b172a24 */ /* 0x000fce00078e0214 */
        /* <DEDUP_REMOVED lines=11> */
[----:B------:R-:W-:Y:S02]  /*0560*/  IMAD R16, R19, R16, R18 ;  /* 0x0000001013107224 */ /* 0x000fe400078e0212 */
[----:B------:R-:W-:-:S03]  /*0570*/  @P4 IMAD R18, R5, c[0x0][0x1d8], RZ ;  /* 0x0000760005124a24 */ /* 0x000fc600078e02ff */
        /* <DEDUP_REMOVED lines=35> */
[----:B------:R-:W-:Y:S02]  /*07b0*/  @P5 SHF.L.U32 R44, R16, 0x1, RZ ;  /* 0x00000001102c5819 */ /* 0x000fe400000006ff */
[----:B------:R-:W-:Y:S01]  /*07c0*/  @P6 IADD3 R19, R15, R21, RZ ;  /* 0x000000150f136210 */ /* 0x000fe20007ffe0ff */
[----:B------:R-:W-:Y:S01]  /*07d0*/  @P3 IMAD R21, R6, c[0x0][0x1d8], RZ ;  /* 0x0000760006153a24 */ /* 0x000fe200078e02ff */
[----:B------:R-:W-:Y:S01]  /*07e0*/  @P5 SHF.L.U64.HI R16, R16, 0x1, R17 ;  /* 0x0000000110105819 */ /* 0x000fe20000010211 */
[----:B------:R-:W-:Y:S01]  /*07f0*/  @P4 IMAD R17, R61, c[0x0][0x1dc], R18 ;  /* 0x000077003d114a24 */ /* 0x000fe200078e0212 */
[----:B------:R-:W-:Y:S01]  /*0800*/  @P6 SHF.L.U32 R70, R14, 0x1, RZ ;  /* 0x000000010e466819 */ /* 0x000fe200000006ff */
[----:B------:R-:W-:Y:S01]  /*0810*/  @P3 IMAD R21, R60, c[0x0][0x1dc], R21 ;  /* 0x000077003c153a24 */ /* 0x000fe200078e0215 */
[----:B------:R-:W-:-:S02]  /*0820*/  @P6 SHF.L.U64.HI R19, R14, 0x1, R19 ;  /* 0x000000010e136819 */ /* 0x000fc40000010213 */
[----:B------:R-:W-:Y:S02]  /*0830*/  @P5 IADD3 R48, P0, R44, c[0x0][0x180], RZ ;  /* 0x000060002c305a10 */ /* 0x000fe40007f1e0ff */
[----:B------:R-:W-:Y:S02]  /*0840*/  @P4 MOV R14, R74 ;  /* 0x0000004a000e4202 */ /* 0x000fe40000000f00 */
[----:B------:R-:W-:Y:S02]  /*0850*/  @P4 MOV R15, R77 ;  /* 0x0000004d000f4202 */ /* 0x000fe40000000f00 */
[----:B------:R-:W-:Y:S02]  /*0860*/  @P5 IADD3.X R49, R16, c[0x0][0x184], RZ, P0, !PT ;  /* 0x0000610010315a10 */ /* 0x000fe400007fe4ff */
[----:B------:R-:W-:Y:S01]  /*0870*/  @P5 IADD3 R44, P0, R44, c[0x0][0x178], RZ ;  /* 0x00005e002c2c5a10 */ /* 0x000fe20007f1e0ff */
[----:B------:R-:W-:-:S03]  /*0880*/  @P4 IMAD.WIDE.U32 R14, R61, c[0x0][0x1d8], R14 ;  /* 0x000076003d0e4a25 */ /* 0x000fc600078e000e */
[----:B------:R-:W-:Y:S02]  /*0890*/  @P5 IADD3.X R45, R16, c[0x0][0x17c], RZ, P0, !PT ;  /* 0x00005f00102d5a10 */ /* 0x000fe400007fe4ff */
[----:B------:R-:W-:Y:S02]  /*08a0*/  @P6 IADD3 R42, P0, R70, c[0x0][0x180], RZ ;  /* 0x00006000462a6a10 */ /* 0x000fe40007f1e0ff */
[----:B------:R-:W-:Y:S02]  /*08b0*/  @P4 IADD3 R15, R15, R17, RZ ;  /* 0x000000110f0f4210 */ /* 0x000fe40007ffe0ff */
[----:B------:R-:W-:Y:S02]  /*08c0*/  @P6 IADD3.X R43, R19, c[0x0][0x184], RZ, P0, !PT ;  /* 0x00006100132b6a10 */ /* 0x000fe400007fe4ff */
[C---:B------:R-:W-:Y:S02]  /*08d0*/  @P4 SHF.L.U32 R68, R14.reuse, 0x1, RZ ;  /* 0x000000010e444819 */ /* 0x040fe400000006ff */
[----:B------:R-:W-:-:S02]  /*08e0*/  @P4 SHF.L.U64.HI R18, R14, 0x1, R15 ;  /* 0x000000010e124819 */ /* 0x000fc4000001020f */
[----:B------:R-:W-:Y:S02]  /*08f0*/  @P6 IADD3 R70, P0, R70, c[0x0][0x178], RZ ;  /* 0x00005e0046466a10 */ /* 0x000fe40007f1e0ff */
[-C--:B------:R-:W-:Y:S02]  /*0900*/  @P3 MOV R16, R74.reuse ;  /* 0x0000004a00103202 */ /* 0x080fe40000000f00 */
[-C--:B------:R-:W-:Y:S02]  /*0910*/  @P3 MOV R17, R77.reuse ;  /* 0x0000004d00113202 */ /* 0x080fe40000000f00 */
[----:B------:R-:W-:Y:S02]  /*0920*/  @P2 MOV R14, R74 ;  /* 0x0000004a000e2202 */ /* 0x000fe40000000f00 */
[----:B------:R-:W-:Y:S01]  /*0930*/  @P2 MOV R15, R77 ;  /* 0x0000004d000f2202 */ /* 0x000fe20000000f00 */
[----:B------:R-:W-:Y:S01]  /*0940*/  @P3 IMAD.WIDE.U32 R16, R60, c[0x0][0x1d8], R16 ;  /* 0x000076003c103a25 */ /* 0x000fe200078e0010 */
[----:B------:R-:W-:-:S02]  /*0950*/  @P6 IADD3.X R71, R19, c[0x0][0x17c], RZ, P0, !PT ;  /* 0x00005f0013476a10 */ /* 0x000fc400007fe4ff */
[----:B------:R-:W-:Y:S01]  /*0960*/  @P4 IADD3 R40, P0, R68, c[0x0][0x180], RZ ;  /* 0x0000600044284a10 */ /* 0x000fe20007f1e0ff */
[----:B------:R-:W-:Y:S01]  /*0970*/  @P2 IMAD.WIDE.U32 R14, R59, c[0x0][0x1d8], R14 ;  /* 0x000076003b0e2a25 */ /* 0x000fe200078e000e */
[----:B------:R-:W-:Y:S02]  /*0980*/  @P3 IADD3 R19, R17, R21, RZ ;  /* 0x0000001511133210 */ /* 0x000fe40007ffe0ff */
[----:B------:R-:W-:Y:S02]  /*0990*/  @P4 IADD3.X R41, R18, c[0x0][0x184], RZ, P0, !PT ;  /* 0x0000610012294a10 */ /* 0x000fe400007fe4ff */
[----:B------:R-:W-:Y:S02]  /*09a0*/  @P4 IADD3 R68, P0, R68, c[0x0][0x178], RZ ;  /* 0x00005e0044444a10 */ /* 0x000fe40007f1e0ff */
[----:B------:R-:W-:Y:S02]  /*09b0*/  @P3 SHF.L.U32 R28, R16, 0x1, RZ ;  /* 0x00000001101c3819 */ /* 0x000fe400000006ff */
[----:B------:R-:W-:-:S02]  /*09c0*/  @P2 IADD3 R15, R15, R23, RZ ;  /* 0x000000170f0f2210 */ /* 0x000fc40007ffe0ff */
[----:B------:R-:W-:Y:S02]  /*09d0*/  @P4 IADD3.X R69, R18, c[0x0][0x17c], RZ, P0, !PT ;  /* 0x00005f0012454a10 */ /* 0x000fe400007fe4ff */
[----:B------:R-:W-:Y:S01]  /*09e0*/  @P3 SHF.L.U64.HI R19, R16, 0x1, R19 ;  /* 0x0000000110133819 */ /* 0x000fe20000010213 */
[----:B------:R-:W-:Y:S01]  /*09f0*/  IMAD.WIDE.U32 R16, R65, -0x55555555, RZ ;  /* 0xaaaaaaab41107825 */ /* 0x000fe200078e00ff */
[----:B------:R-:W-:Y:S02]  /*0a00*/  @P3 IADD3 R30, P0, R28, c[0x0][0x180], RZ ;  /* 0x000060001c1e3a10 */ /* 0x000fe40007f1e0ff */
[----:B------:R-:W-:Y:S01]  /*0a10*/  @P2 SHF.L.U64.HI R18, R14, 0x1, R15 ;  /* 0x000000010e122819 */ /* 0x000fe2000001020f */
[----:B------:R-:W-:Y:S01]  /*0a20*/  @P1 IMAD R15, R8, c[0x0][0x1d8], RZ ;  /* 0x00007600080f1a24 */ /* 0x000fe200078e02ff */
[----:B------:R-:W-:Y:S02]  /*0a30*/  @P3 IADD3.X R31, R19, c[0x0][0x184], RZ, P0, !PT ;  /* 0x00006100131f3a10 */ /* 0x000fe400007fe4ff */
[----:B------:R-:W-:Y:S01]  /*0a40*/  @P2 SHF.L.U32 R24, R14, 0x1, RZ ;  /* 0x000000010e182819 */ /* 0x000fe200000006ff */
[----:B------:R-:W-:Y:S01]  /*0a50*/  @P1 IMAD R21, R58, c[0x0][0x1dc], R15 ;  /* 0x000077003a151a24 */ /* 0x000fe200078e020f */
[----:B------:R-:W-:-:S02]  /*0a60*/  @P3 IADD3 R28, P0, R28, c[0x0][0x178], RZ ;  /* 0x00005e001c1c3a10 */ /* 0x000fc40007f1e0ff */
[----:B------:R-:W-:Y:S02]  /*0a70*/  @P1 MOV R14, R74 ;  /* 0x0000004a000e1202 */ /* 0x000fe40000000f00 */
[----:B------:R-:W-:Y:S02]  /*0a80*/  @P1 MOV R15, R77 ;  /* 0x0000004d000f1202 */ /* 0x000fe40000000f00 */
[----:B------:R-:W-:Y:S02]  /*0a90*/  @P3 IADD3.X R29, R19, c[0x0][0x17c], RZ, P0, !PT ;  /* 0x00005f00131d3a10 */ /* 0x000fe400007fe4ff */
[----:B------:R-:W-:Y:S01]  /*0aa0*/  @P2 IADD3 R26, P0, R24, c[0x0][0x180], RZ ;  /* 0x00006000181a2a10 */ /* 0x000fe20007f1e0ff */
[----:B------:R-:W-:Y:S01]  /*0ab0*/  @P1 IMAD.WIDE.U32 R14, R58, c[0x0][0x1d8], R14 ;  /* 0x000076003a0e1a25 */ /* 0x000fe200078e000e */
[----:B------:R-:W-:Y:S02]  /*0ac0*/  SHF.R.U32.HI R17, RZ, 0x4, R17 ;  /* 0x00000004ff117819 */ /* 0x000fe40000011611 */
[----:B------:R-:W-:-:S02]  /*0ad0*/  @P2 IADD3.X R27, R18, c[0x0][0x184], RZ, P0, !PT ;  /* 0x00006100121b2a10 */ /* 0x000fc400007fe4ff */
[----:B------:R-:W-:Y:S02]  /*0ae0*/  @P2 IADD3 R24, P0, R24, c[0x0][0x178], RZ ;  /* 0x00005e0018182a10 */ /* 0x000fe40007f1e0ff */
[----:B------:R-:W-:Y:S02]  /*0af0*/  @P1 IADD3 R15, R15, R21, RZ ;  /* 0x000000150f0f1210 */ /* 0x000fe40007ffe0ff */
[----:B------:R-:W-:Y:S02]  /*0b00*/  @P1 SHF.L.U32 R20, R14, 0x1, RZ ;  /* 0x000000010e141819 */ /* 0x000fe400000006ff */
        /* <DEDUP_REMOVED lines=42> */
[----:B------:R-:W-:-:S04]  /*0db0*/  @P0 IADD3 R16, P6, R32, c[0x0][0x178], RZ ;  /* 0x00005e0020100a10 */ /* 0x000fc80007fde0ff */
[----:B------:R-:W-:Y:S02]  /*0dc0*/  @P0 IADD3.X R17, R17, c[0x0][0x17c], RZ, P6, !PT ;  /* 0x00005f0011110a10 */ /* 0x000fe400037fe4ff */
[----:B------:R-:W-:Y:S01]  /*0dd0*/  LOP3.LUT P6, RZ, R67, 0x2, RZ, 0xc0, !PT ;  /* 0x0000000243ff7812 */ /* 0x000fe200078cc0ff */
[----:B------:R-:W-:Y:S01]  /*0de0*/  CS2R R50, SRZ ;  /* 0x0000000000327805 */ /* 0x000fe2000001ff00 */
[----:B------:R-:W-:Y:S01]  /*0df0*/  MOV R52, RZ ;  /* 0x000000ff00347202 */ /* 0x000fe20000000f00 */
[----:B------:R-:W-:-:S04]  /*0e00*/  CS2R R46, SRZ ;  /* 0x00000000002e7805 */ /* 0x000fc8000001ff00 */
[----:B------:R0:W5:Y:S04]  /*0e10*/  @P5 LDG.E R51, [R48.64] ;  /* 0x0000000630335981 */ /* 0x000168000c1e1900 */
[----:B------:R1:W5:Y:S04]  /*0e20*/  @P5 LDG.E R50, [R44.64] ;  /* 0x000000062c325981 */ /* 0x000368000c1e1900 */
[----:B------:R3:W5:Y:S01]  /*0e30*/  @P6 LDG.E R52, [R42.64] ;  /* 0x000000062a346981 */ /* 0x000762000c1e1900 */
[----:B0-----:R-:W-:-:S03]  /*0e40*/  CS2R R48, SRZ ;  /* 0x0000000000307805 */ /* 0x001fc6000001ff00 */
[----:B------:R0:W5:Y:S01]  /*0e50*/  @P4 LDG.E R47, [R40.64] ;  /* 0x00000006282f4981 */ /* 0x000162000c1e1900 */
[----:B-1----:R-:W-:-:S03]  /*0e60*/  CS2R R44, SRZ ;  /* 0x00000000002c7805 */ /* 0x002fc6000001ff00 */
[----:B------:R1:W5:Y:S01]  /*0e70*/  @P3 LDG.E R48, [R30.64] ;  /* 0x000000061e303981 */ /* 0x000362000c1e1900 */
[----:B---3--:R-:W-:-:S03]  /*0e80*/  CS2R R42, SRZ ;  /* 0x00000000002a7805 */ /* 0x008fc6000001ff00 */
[----:B------:R1:W5:Y:S01]  /*0e90*/  @P3 LDG.E R45, [R28.64] ;  /* 0x000000061c2d3981 */ /* 0x000362000c1e1900 */
[----:B0-----:R-:W-:-:S03]  /*0ea0*/  CS2R R40, SRZ ;  /* 0x0000000000287805 */ /* 0x001fc6000001ff00 */
[----:B------:R1:W5:Y:S04]  /*0eb0*/  @P2 LDG.E R43, [R26.64] ;  /* 0x000000061a2b2981 */ /* 0x000368000c1e1900 */
[----:B------:R1:W5:Y:S04]  /*0ec0*/  @P1 LDG.E R44, [R22.64] ;  /* 0x00000006162c1981 */ /* 0x000368000c1e1900 */
[----:B------:R1:W5:Y:S01]  /*0ed0*/  @P1 LDG.E R41, [R20.64] ;  /* 0x0000000614291981 */ /* 0x000362000c1e1900 */
[----:B------:R-:W-:-:S03]  /*0ee0*/  MOV R37, RZ ;  /* 0x000000ff00257202 */ /* 0x000fc60000000f00 */
[----:B------:R1:W5:Y:S04]  /*0ef0*/  @P0 LDG.E R40, [R18.64] ;  /* 0x0000000612280981 */ /* 0x000368000c1e1900 */
[----:B------:R1:W5:Y:S04]  /*0f00*/  @P0 LDG.E R37, [R16.64] ;  /* 0x0000000610250981 */ /* 0x000368000c1e1900 */
[----:B------:R0:W5:Y:S04]  /*0f10*/  @P6 LDG.E R49, [R70.64] ;  /* 0x0000000646316981 */ /* 0x000168000c1e1900 */
[----:B------:R3:W5:Y:S01]  /*0f20*/  @P2 LDG.E R42, [R24.64] ;  /* 0x00000006182a2981 */ /* 0x000762000c1e1900 */
[----:B------:R-:W-:Y:S03]  /*0f30*/  BSSY B0, `(.L_x_388) ;  /* 0x000001b000007945 */ /* 0x000fe60003800000 */
[----:B------:R4:W5:Y:S01]  /*0f40*/  @P4 LDG.E R46, [R68.64] ;  /* 0x00000006442e4981 */ /* 0x000962000c1e1900 */
[----:B0-----:R-:W-:-:S02]  /*0f50*/  MOV R71, 0x3f800000 ;  /* 0x3f80000000477802 */ /* 0x001fc40000000f00 */
[----:B------:R-:W-:Y:S01]  /*0f60*/  MOV R70, RZ ;  /* 0x000000ff00467202 */ /* 0x000fe20000000f00 */
[----:B----4-:R-:W-:Y:S01]  /*0f70*/  CS2R R68, SRZ ;  /* 0x0000000000447805 */ /* 0x010fe2000001ff00 */
[----:B--2---:R-:W-:-:S05]  /*0f80*/  FFMA.FTZ R15, -R14, R14, R15 ;  /* 0x0000000e0e0f7223 */ /* 0x004fca000001010f */
[----:B------:R-:W-:-:S13]  /*0f90*/  FSETP.GTU.FTZ.AND P0, PT, R15, RZ, PT ;  /* 0x000000ff0f00720b */ /* 0x000fda0003f1c000 */
[----:B---3--:R-:W-:-:S04]  /*0fa0*/  @P0 FADD.FTZ R24, R15, c[0x0][0x1a0] ;  /* 0x000068000f180621 */ /* 0x008fc80000010000 */
[----:B------:R1:W0:Y:S01]  /*0fb0*/  @P0 MUFU.RSQ R71, R24 ;  /* 0x0000001800470308 */ /* 0x0002220000001400 */
[----:B------:R-:W-:Y:S02]  /*0fc0*/  ISETP.GT.U32.AND P0, PT, R65, 0x17f, PT ;  /* 0x0000017f4100780c */ /* 0x000fe40003f04070 */
[----:B------:R-:W-:-:S11]  /*0fd0*/  MOV R15, RZ ;  /* 0x000000ff000f7202 */ /* 0x000fd60000000f00 */
[----:B------:R-:W-:Y:S05]  /*0fe0*/  @P0 BRA `(.L_x_389) ;  /* 0x000000f000000947 */ /* 0x000fea0003800000 */
[----:B-1----:R-:W-:Y:S02]  /*0ff0*/  ISETP.NE.AND P0, PT, RZ, UR9, PT ;  /* 0x00000009ff007c0c */ /* 0x002fe4000bf05270 */
[----:B------:R-:W-:-:S04]  /*1000*/  IADD3 R19, R66, R33, RZ ;  /* 0x0000002142137210 */ /* 0x000fc80007ffe0ff */
[----:B------:R-:W-:-:S07]  /*1010*/  SHF.R.S32.HI R18, RZ, 0x1f, R19 ;  /* 0x0000001fff127819 */ /* 0x000fce0000011413 */
[----:B------:R-:W-:-:S04]  /*1020*/  @P0 LEA R16, P6, R19, c[0x0][0x190], 0x1 ;  /* 0x0000640013100a11 */ /* 0x000fc800078c08ff */
[----:B------:R-:W-:Y:S01]  /*1030*/  @P0 LEA.HI.X R17, R19, c[0x0][0x194], R18, 0x1, P6 ;  /* 0x0000650013110a11 */ /* 0x000fe200030f0c12 */
[----:B------:R-:W-:-:S04]  /*1040*/  HFMA2.MMA R18, -RZ, RZ, 0, 1.1920928955078125e-07 ;  /* 0x00000002ff127435 */ /* 0x000fc800000001ff */
[----:B------:R-:W2:Y:S04]  /*1050*/  @P0 LDG.E.U16 R21, [R16.64] ;  /* 0x0000000610150981 */ /* 0x000ea8000c1e1500 */
[----:B------:R-:W3:Y:S02]  /*1060*/  @P0 LDG.E.U16 R20, [R16.64+0x2] ;  /* 0x0000020610140981 */ /* 0x000ee4000c1e1500 */
[----:B------:R-:W-:-:S05]  /*1070*/  IMAD.WIDE R18, R19, R18, c[0x0][0x188] ;  /* 0x0000620013127625 */ /* 0x000fca00078e0212 */
[----:B------:R-:W4:Y:S04]  /*1080*/  LDG.E.U16 R70, [R18.64] ;  /* 0x0000000612467981 */ /* 0x000f28000c1e1500 */
[----:B------:R-:W4:Y:S01]  /*1090*/  LDG.E.U16 R15, [R18.64+0x2] ;  /* 0x00000206120f7981 */ /* 0x000f22000c1e1500 */
[----:B--2---:R-:W-:Y:S02]  /*10a0*/  @P0 PRMT R69, RZ, 0x5410, R21 ;  /* 0x00005410ff450816 */ /* 0x004fe40000000015 */
[----:B---3--:R-:W-:Y:S02]  /*10b0*/  @P0 PRMT R68, RZ, 0x5410, R20 ;  /* 0x00005410ff440816 */ /* 0x008fe40000000014 */
[----:B----4-:R-:W-:Y:S02]  /*10c0*/  PRMT R70, RZ, 0x5410, R70 ;  /* 0x00005410ff467816 */ /* 0x010fe40000000046 */
[----:B------:R-:W-:-:S02]  /*10d0*/  PRMT R15, RZ, 0x5410, R15 ;  /* 0x00005410ff0f7816 */ /* 0x000fc4000000000f */
.L_x_389:
[----:B-1----:R-:W-:Y:S05]  /*10e0*/  BSYNC B0 ;  /* 0x0000000000007941 */ /* 0x002fea0003800000 */
.L_x_388:
[----:B------:R-:W-:Y:S02]  /*10f0*/  ISETP.NE.AND P0, PT, RZ, UR9, PT ;  /* 0x00000009ff007c0c */ /* 0x000fe4000bf05270 */
[----:B-----5:R-:W-:-:S02]  /*1100*/  PRMT R17, RZ, 0x5410, R51 ;  /* 0x00005410ff117816 */ /* 0x020fc40000000033 */
        /* <DEDUP_REMOVED lines=9> */
[----:B------:R-:W-:Y:S01]  /*11a0*/  @P0 LOP3.LUT R67, R67, 0x4, RZ, 0xfc, !PT ;  /* 0x0000000443430812 */ /* 0x000fe200078efcff */
[-C--:B0-----:R-:W-:Y:S01]  /*11b0*/  FMUL.FTZ R22, R22, R71.reuse ;  /* 0x0000004716167220 */ /* 0x081fe20000410000 */
        /* <DEDUP_REMOVED lines=23> */
.L_x_390:
[----:B------:R-:W-:Y:S02]  /*1330*/  FMUL.FTZ R27, R23, R70 ;  /* 0x00000046171b7220 */ /* 0x000fe40000410000 */
[----:B------:R-:W-:-:S02]  /*1340*/  FFMA.FTZ R25, R22, R23, RZ ;  /* 0x0000001716197223 */ /* 0x000fc400000100ff */
[----:B------:R-:W-:Y:S02]  /*1350*/  FFMA.FTZ R22, R22, R27, RZ ;  /* 0x0000001b16167223 */ /* 0x000fe400000100ff */
[----:B------:R-:W-:Y:S02]  /*1360*/  FMUL.FTZ R24, R24, R71 ;  /* 0x0000004718187220 */ /* 0x000fe40000410000 */
        /* <DEDUP_REMOVED lines=22> */
.L_x_391:
[----:B------:R-:W-:Y:S02]  /*14d0*/  FFMA.FTZ R28, R17, R26, R22 ;  /* 0x0000001a111c7223 */ /* 0x000fe40000010016 */
[----:B------:R-:W-:Y:S02]  /*14e0*/  FADD.FTZ R22, RZ, R23 ;  /* 0x00000017ff167221 */ /* 0x000fe40000010000 */
[----:B------:R-:W-:Y:S02]  /*14f0*/  FFMA.FTZ R20, R24, R21, R25 ;  /* 0x0000001518147223 */ /* 0x000fe40000010019 */
[----:B------:R-:W-:Y:S02]  /*1500*/  FADD.FTZ R23, RZ, R18 ;  /* 0x00000012ff177221 */ /* 0x000fe40000010000 */
[----:B------:R-:W-:Y:S02]  /*1510*/  FMUL.FTZ R25, R21, R70 ;  /* 0x0000004615197220 */ /* 0x000fe40000410000 */
[----:B------:R-:W-:-:S02]  /*1520*/  FADD.FTZ R21, R22, R21 ;  /* 0x0000001516157221 */ /* 0x000fc40000010000 */
[----:B------:R-:W-:Y:S01]  /*1530*/  FADD.FTZ R26, R26, R27 ;  /* 0x0000001b1a1a7221 */ /* 0x000fe20000010000 */
[--C-:B------:R-:W-:Y:S01]  /*1540*/  PRMT R27, RZ, 0x7610, R47.reuse ;  /* 0x00007610ff1b7816 */ /* 0x100fe2000000002f */
[----:B------:R-:W-:Y:S02]  /*1550*/  FFMA.FTZ R17, R17, R18, RZ ;  /* 0x0000001211117223 */ /* 0x000fe400000100ff */
[----:B------:R-:W-:Y:S01]  /*1560*/  FADD.FTZ R22, R23, R16 ;  /* 0x0000001017167221 */ /* 0x000fe20000010000 */
[----:B------:R-:W-:Y:S01]  /*1570*/  PRMT R23, RZ, 0x5410, R47 ;  /* 0x00005410ff177816 */ /* 0x000fe2000000002f */
[----:B------:R-:W-:Y:S02]  /*1580*/  FFMA.FTZ R24, R24, R25, R28 ;  /* 0x0000001918187223 */ /* 0x000fe4000001001c */
[----:B------:R-:W-:Y:S02]  /*1590*/  FMUL.FTZ R18, R16, R15 ;  /* 0x0000000f10127220 */ /* 0x000fe40000410000 */
[----:B------:R-:W-:-:S02]  /*15a0*/  FFMA.FTZ R17, R19, R16, R17 ;  /* 0x0000001013117223 */ /* 0x000fc40000010011 */
[----:B------:R-:W-:Y:S02]  /*15b0*/  FFMA.FTZ R19, R19, R18, R24 ;  /* 0x0000001213137223 */ /* 0x000fe40000010018 */
[C---:B------:R-:W-:Y:S01]  /*15c0*/  FADD.FTZ R24, -R14.reuse, R23 ;  /* 0x000000170e187221 */ /* 0x040fe20000010100 */
[--C-:B------:R-:W-:Y:S01]  /*15d0*/  PRMT R23, RZ, 0x7610, R46.reuse ;  /* 0x00007610ff177816 */ /* 0x100fe2000000002e */
[----:B------:R-:W-:Y:S01]  /*15e0*/  FADD.FTZ R16, -R14, R27 ;  /* 0x0000001b0e107221 */ /* 0x000fe20000010100 */
[----:B------:R-:W-:Y:S01]  /*15f0*/  PRMT R27, RZ, 0x5410, R46 ;  /* 0x00005410ff1b7816 */ /* 0x000fe2000000002e */
[----:B------:R-:W-:Y:S02]  /*1600*/  FADD.FTZ R25, R26, R25 ;  /* 0x000000191a197221 */ /* 0x000fe40000010000 */
        /* <DEDUP_REMOVED lines=21> */
.L_x_392:
[----:B------:R-:W-:Y:S02]  /*1760*/  FMUL.FTZ R26, R27, R70 ;  /* 0x000000461b1a7220 */ /* 0x000fe40000410000 */
[----:B------:R-:W-:Y:S02]  /*1770*/  FADD.FTZ R29, R18, R25 ;  /* 0x00000019121d7221 */ /* 0x000fe40000010000 */
[----:B------:R-:W-:Y:S02]  /*1780*/  FADD.FTZ R18, R21, R27 ;  /* 0x0000001b15127221 */ /* 0x000fe40000010000 */
[----:B------:R-:W-:Y:S02]  /*1790*/  FFMA.FTZ R25, R24, R26, R19 ;  /* 0x0000001a18197223 */ /* 0x000fe40000010013 */
[----:B------:R-:W-:-:S02]  /*17a0*/  FMUL.FTZ R21, R23, R15 ;  /* 0x0000000f17157220 */ /* 0x000fc40000410000 */
[----:B------:R-:W-:Y:S01]  /*17b0*/  FADD.FTZ R19, R22, R23 ;  /* 0x0000001716137221 */ /* 0x000fe20000010000 */
[----:B------:R-:W-:Y:S01]  /*17c0*/  PRMT R22, RZ, 0x7610, R45 ;  /* 0x00007610ff167816 */ /* 0x000fe2000000002d */
[C---:B------:R-:W-:Y:S02]  /*17d0*/  FFMA.FTZ R17, R16.reuse, R23, R17 ;  /* 0x0000001710117223 */ /* 0x040fe40000010011 */
[----:B------:R-:W-:Y:S01]  /*17e0*/  FFMA.FTZ R23, R16, R21, R25 ;  /* 0x0000001510177223 */ /* 0x000fe20000010019 */
[----:B------:R-:W-:Y:S01]  /*17f0*/  PRMT R25, RZ, 0x5410, R48 ;  /* 0x00005410ff197816 */ /* 0x000fe20000000030 */
[----:B------:R-:W-:Y:S01]  /*1800*/  FFMA.FTZ R20, R24, R27, R20 ;  /* 0x0000001b18147223 */ /* 0x000fe20000010014 */
[----:B------:R-:W-:Y:S01]  /*1810*/  PRMT R27, RZ, 0x7610, R48 ;  /* 0x00007610ff1b7816 */ /* 0x000fe20000000030 */
[----:B------:R-:W-:Y:S02]  /*1820*/  FADD.FTZ R24, R29, R26 ;  /* 0x0000001a1d187221 */ /* 0x000fe40000010000 */
[----:B------:R-:W-:-:S02]  /*1830*/  FADD.FTZ R16, -R14, R25 ;  /* 0x000000190e107221 */ /* 0x000fc40000010100 */
[----:B------:R-:W-:Y:S01]  /*1840*/  FADD.FTZ R26, -R14, R27 ;  /* 0x0000001b0e1a7221 */ /* 0x000fe20000010100 */
[----:B------:R-:W-:Y:S01]  /*1850*/  PRMT R27, RZ, 0x5410, R45 ;  /* 0x00005410ff1b7816 */ /* 0x000fe2000000002d */
        /* <DEDUP_REMOVED lines=21> */
.L_x_393:
[----:B------:R-:W-:Y:S02]  /*19b0*/  FMUL.FTZ R26, R27, R70 ;  /* 0x000000461b1a7220 */ /* 0x000fe40000410000 */
[C---:B------:R-:W-:Y:S02]  /*19c0*/  FFMA.FTZ R20, R25.reuse, R27, R20 ;  /* 0x0000001b19147223 */ /* 0x040fe40000010014 */
[----:B------:R-:W-:Y:S01]  /*19d0*/  FFMA.FTZ R23, R25, R26, R23 ;  /* 0x0000001a19177223 */ /* 0x000fe20000010017 */
[----:B------:R-:W-:Y:S01]  /*19e0*/  PRMT R25, RZ, 0x5410, R43 ;  /* 0x00005410ff197816 */ /* 0x000fe2000000002b */
[----:B------:R-:W-:Y:S01]  /*19f0*/  FADD.FTZ R18, R18, R27 ;  /* 0x0000001b12127221 */ /* 0x000fe20000010000 */
[----:B------:R-:W-:Y:S01]  /*1a00*/  PRMT R27, RZ, 0x7610, R43 ;  /* 0x00007610ff1b7816 */ /* 0x000fe2000000002b */
[----:B------:R-:W-:Y:S02]  /*1a10*/  FADD.FTZ R29, R21, R24 ;  /* 0x00000018151d7221 */ /* 0x000fe40000010000 */
[----:B------:R-:W-:-:S02]  /*1a20*/  FMUL.FTZ R21, R22, R15 ;  /* 0x0000000f16157220 */ /* 0x000fc40000410000 */
[----:B------:R-:W-:Y:S02]  /*1a30*/  FADD.FTZ R19, R19, R22 ;  /* 0x0000001613137221 */ /* 0x000fe40000010000 */
[----:B------:R-:W-:Y:S02]  /*1a40*/  FFMA.FTZ R17, R16, R22, R17 ;  /* 0x0000001610117223 */ /* 0x000fe40000010011 */
[----:B------:R-:W-:Y:S02]  /*1a50*/  FADD.FTZ R22, R29, R26 ;  /* 0x0000001a1d167221 */ /* 0x000fe40000010000 */
[C---:B------:R-:W-:Y:S02]  /*1a60*/  FADD.FTZ R24, -R14.reuse, R25 ;  /* 0x000000190e187221 */ /* 0x040fe40000010100 */
[----:B------:R-:W-:Y:S01]  /*1a70*/  FADD.FTZ R26, -R14, R27 ;  /* 0x0000001b0e1a7221 */ /* 0x000fe20000010100 */
[--C-:B------:R-:W-:Y:S01]  /*1a80*/  PRMT R27, RZ, 0x5410, R42.reuse ;  /* 0x00005410ff1b7816 */ /* 0x100fe2000000002a */
        /* <DEDUP_REMOVED lines=23> */
.L_x_394:
[----:B------:R-:W-:Y:S02]  /*1c00*/  FMUL.FTZ R26, R27, R70 ;  /* 0x000000461b1a7220 */ /* 0x000fe40000410000 */
[----:B------:R-:W-:Y:S02]  /*1c10*/  FADD.FTZ R21, R21, R22 ;  /* 0x0000001615157221 */ /* 0x000fe40000010000 */
[----:B------:R-:W-:Y:S02]  /*1c20*/  FFMA.FTZ R23, R25, R26, R23 ;  /* 0x0000001a19177223 */ /* 0x000fe40000010017 */
[----:B------:R-:W-:Y:S02]  /*1c30*/  FMUL.FTZ R22, R16, R15 ;  /* 0x0000000f10167220 */ /* 0x000fe40000410000 */
[----:B------:R-:W-:Y:S02]  /*1c40*/  FADD.FTZ R21, R21, R26 ;  /* 0x0000001a15157221 */ /* 0x000fe40000010000 */
[----:B------:R-:W-:-:S02]  /*1c50*/  FFMA.FTZ R17, R24, R16, R17 ;  /* 0x0000001018117223 */ /* 0x000fc40000010011 */
[----:B------:R-:W-:Y:S01]  /*1c60*/  FFMA.FTZ R24, R24, R22, R23 ;  /* 0x0000001618187223 */ /* 0x000fe20000010017 */
[--C-:B------:R-:W-:Y:S01]  /*1c70*/  PRMT R23, RZ, 0x7610, R44.reuse ;  /* 0x00007610ff177816 */ /* 0x100fe2000000002c */
[----:B------:R-:W-:Y:S01]  /*1c80*/  FADD.FTZ R22, R22, R21 ;  /* 0x0000001516167221 */ /* 0x000fe20000010000 */
[----:B------:R-:W-:Y:S01]  /*1c90*/  PRMT R21, RZ, 0x5410, R44 ;  /* 0x00005410ff157816 */ /* 0x000fe2000000002c */
[----:B------:R-:W-:Y:S02]  /*1ca0*/  FFMA.FTZ R20, R25, R27, R20 ;  /* 0x0000001b19147223 */ /* 0x000fe40000010014 */
[C---:B------:R-:W-:Y:S01]  /*1cb0*/  FADD.FTZ R28, -R14.reuse, R23 ;  /* 0x000000170e1c7221 */ /* 0x040fe20000010100 */
[----:B------:R-:W-:Y:S01]  /*1cc0*/  PRMT R23, RZ, 0x5410, R41 ;  /* 0x00005410ff177816 */ /* 0x000fe20000000029 */
        /* <DEDUP_REMOVED lines=24> */
.L_x_395:
[----:B------:R-:W-:Y:S02]  /*1e50*/  FMUL.FTZ R29, R23, R70 ;  /* 0x00000046171d7220 */ /* 0x000fe40000410000 */
[----:B------:R-:W-:Y:S02]  /*1e60*/  FADD.FTZ R19, R19, R16 ;  /* 0x0000001013137221 */ /* 0x000fe40000010000 */
[----:B------:R-:W-:Y:S02]  /*1e70*/  FFMA.FTZ R20, R25, R23, R20 ;  /* 0x0000001719147223 */ /* 0x000fe40000010014 */
[----:B------:R-:W-:Y:S01]  /*1e80*/  FADD.FTZ R16, R27, R23 ;  /* 0x000000171b107221 */ /* 0x000fe20000010000 */
[--C-:B------:R-:W-:Y:S01]  /*1e90*/  PRMT R23, RZ, 0x5410, R39.reuse ;  /* 0x00005410ff177816 */ /* 0x100fe20000000027 */
[----:B------:R-:W-:Y:S01]  /*1ea0*/  FFMA.FTZ R24, R25, R29, R24 ;  /* 0x0000001d19187223 */ /* 0x000fe20000010018 */
[----:B------:R-:W-:Y:S01]  /*1eb0*/  PRMT R25, RZ, 0x7610, R39 ;  /* 0x00007610ff197816 */ /* 0x000fe20000000027 */
[----:B------:R-:W-:-:S02]  /*1ec0*/  FMUL.FTZ R28, R18, R15 ;  /* 0x0000000f121c7220 */ /* 0x000fc40000410000 */
[----:B------:R-:W-:Y:S02]  /*1ed0*/  FADD.FTZ R29, R22, R29 ;  /* 0x0000001d161d7221 */ /* 0x000fe40000010000 */
[----:B------:R-:W-:Y:S01]  /*1ee0*/  FFMA.FTZ R26, R21, R28, R24 ;  /* 0x0000001c151a7223 */ /* 0x000fe20000010018 */
[--C-:B------:R-:W-:Y:S01]  /*1ef0*/  PRMT R24, RZ, 0x7610, R38.reuse ;  /* 0x00007610ff187816 */ /* 0x100fe20000000026 */
[----:B------:R-:W-:Y:S02]  /*1f00*/  FADD.FTZ R27, R28, R29 ;  /* 0x0000001d1c1b7221 */ /* 0x000fe40000010000 */
        /* <DEDUP_REMOVED lines=24> */
.L_x_396:
[----:B------:R-:W-:-:S04]  /*2090*/  FMUL.FTZ R28, R25, R70 ;  /* 0x00000046191c7220 */ /* 0x000fc80000410000 */
[----:B------:R-:W-:Y:S02]  /*20a0*/  FADD.FTZ R31, R27, R28 ;  /* 0x0000001c1b1f7221 */ /* 0x000fe40000010000 */
[----:B------:R-:W-:Y:S01]  /*20b0*/  FFMA.FTZ R27, R21, R18, R17 ;  /* 0x00000012151b7223 */ /* 0x000fe20000010011 */
[----:B------:R-:W-:Y:S01]  /*20c0*/  PRMT R17, RZ, 0x5410, R40 ;  /* 0x00005410ff117816 */ /* 0x000fe20000000028 */
[----:B------:R-:W-:Y:S01]  /*20d0*/  FFMA.FTZ R29, R23, R28, R26 ;  /* 0x0000001c171d7223 */ /* 0x000fe2000001001a */
[----:B------:R-:W-:Y:S01]  /*20e0*/  PRMT R21, RZ, 0x5410, R37 ;  /* 0x00005410ff157816 */ /* 0x000fe20000000025 */
[----:B------:R-:W-:Y:S02]  /*20f0*/  FMUL.FTZ R26, R24, R15 ;  /* 0x0000000f181a7220 */ /* 0x000fe40000410000 */
[----:B------:R-:W-:Y:S01]  /*2100*/  FADD.FTZ R30, -R14, R17 ;  /* 0x000000110e1e7221 */ /* 0x000fe20000010100 */
[----:B------:R-:W-:Y:S01]  /*2110*/  PRMT R17, RZ, 0x7610, R40 ;  /* 0x00007610ff117816 */ /* 0x000fe20000000028 */
[----:B------:R-:W-:-:S02]  /*2120*/  FFMA.FTZ R28, R22, R26, R29 ;  /* 0x0000001a161c7223 */ /* 0x000fc4000001001d */
[----:B------:R-:W-:Y:S02]  /*2130*/  FADD.FTZ R29, R26, R31 ;  /* 0x0000001f1a1d7221 */ /* 0x000fe40000010000 */
        /* <DEDUP_REMOVED lines=23> */
.L_x_397:
[----:B------:R-:W-:Y:S01]  /*22b0*/  FMUL.FTZ R31, R21, R70 ;  /* 0x00000046151f7220 */ /* 0x000fe20000410000 */
[----:B------:R-:W-:Y:S01]  /*22c0*/  ISETP.GT.AND P0, PT, R34, 0x1e, PT ;  /* 0x0000001e2200780c */ /* 0x000fe20003f04270 */
[----:B------:R-:W-:Y:S01]  /*22d0*/  FMUL.FTZ R33, R26, R15 ;  /* 0x0000000f1a217220 */ /* 0x000fe20000410000 */
[----:B------:R-:W-:Y:S01]  /*22e0*/  BSSY B0, `(.L_x_398) ;  /* 0x0000049000007945 */ /* 0x000fe20003800000 */
[----:B------:R-:W-:Y:S01]  /*22f0*/  FFMA.FTZ R28, R30, R31, R28 ;  /* 0x0000001f1e1c7223 */ /* 0x000fe2000001001c */
[----:B------:R-:W-:Y:S01]  /*2300*/  SHF.L.U32 R73, R65, 0x4, RZ ;  /* 0x0000000441497819 */ /* 0x000fe200000006ff */
[----:B------:R-:W-:Y:S02]  /*2310*/  FADD.FTZ R29, R29, R31 ;  /* 0x0000001f1d1d7221 */ /* 0x000fe40000010000 */
[----:B------:R-:W-:Y:S02]  /*2320*/  FFMA.FTZ R32, R17, R33, R28 ;  /* 0x0000002111207223 */ /* 0x000fe4000001001c */
[----:B------:R-:W-:-:S02]  /*2330*/  FADD.FTZ R33, R33, R29 ;  /* 0x0000001d21217221 */ /* 0x000fc40000010000 */
[----:B------:R-:W-:Y:S01]  /*2340*/  FADD.FTZ R19, R19, R18 ;  /* 0x0000001213137221 */ /* 0x000fe20000010000 */
[----:B------:R-:W0:Y:S01]  /*2350*/  SHFL.DOWN PT, R29, R32, 0x1, 0x1f ;  /* 0x08201f00201d7f89 */ /* 0x000e2200000e0000 */
[----:B------:R-:W-:Y:S02]  /*2360*/  FFMA.FTZ R20, R23, R25, R20 ;  /* 0x0000001917147223 */ /* 0x000fe40000010014 */
[----:B------:R-:W-:Y:S01]  /*2370*/  FFMA.FTZ R27, R22, R24, R27 ;  /* 0x00000018161b7223 */ /* 0x000fe2000001001b */
[----:B------:R-:W1:Y:S01]  /*2380*/  SHFL.DOWN PT, R28, R33, 0x1, 0x1f ;  /* 0x08201f00211c7f89 */ /* 0x000e6200000e0000 */
[----:B------:R-:W-:Y:S02]  /*2390*/  FADD.FTZ R18, R16, R25 ;  /* 0x0000001910127221 */ /* 0x000fe40000010000 */
        /* <DEDUP_REMOVED lines=39> */
[----:B------:R-:W-:Y:S02]  /*2610*/  FADD.FTZ R20, R24, R21 ;  /* 0x0000001518147221 */ /* 0x000fe40000010000 */
[----:B------:R-:W0:Y:S01]  /*2620*/  LDS.128 R24, [0x40] ;  /* 0x00004000ff187984 */ /* 0x000e220000000c00 */
[----:B------:R-:W-:Y:S02]  /*2630*/  FADD.FTZ R33, R33, R22 ;  /* 0x0000001621217221 */ /* 0x000fe40000010000 */
[----:B------:R-:W-:Y:S02]  /*2640*/  FADD.FTZ R20, R20, R23 ;  /* 0x0000001714147221 */ /* 0x000fe40000010000 */
[----:B--2---:R-:W-:Y:S02]  /*2650*/  FADD.FTZ R33, R33, R28 ;  /* 0x0000001c21217221 */ /* 0x004fe40000010000 */
[----:B------:R-:W-:-:S02]  /*2660*/  FADD.FTZ R20, R20, R29 ;  /* 0x0000001d14147221 */ /* 0x000fc40000010000 */
[----:B------:R-:W-:Y:S02]  /*2670*/  FADD.FTZ R33, R33, R30 ;  /* 0x0000001e21217221 */ /* 0x000fe40000010000 */
[----:B------:R-:W-:Y:S02]  /*2680*/  FADD.FTZ R28, R20, R31 ;  /* 0x0000001f141c7221 */ /* 0x000fe40000010000 */
[----:B------:R-:W1:Y:S01]  /*2690*/  LDS.128 R20, [0x50] ;  /* 0x00005000ff147984 */ /* 0x000e620000000c00 */
[----:B0-----:R-:W-:Y:S02]  /*26a0*/  FADD.FTZ R33, R33, R24 ;  /* 0x0000001821217221 */ /* 0x001fe40000010000 */
[----:B------:R-:W-:Y:S02]  /*26b0*/  FADD.FTZ R24, R28, R25 ;  /* 0x000000191c187221 */ /* 0x000fe40000010000 */
[----:B------:R-:W0:Y:S01]  /*26c0*/  LDS.128 R28, [0x60] ;  /* 0x00006000ff1c7984 */ /* 0x000e220000000c00 */
[----:B------:R-:W-:-:S02]  /*26d0*/  FADD.FTZ R33, R33, R26 ;  /* 0x0000001a21217221 */ /* 0x000fc40000010000 */
[----:B------:R-:W-:Y:S02]  /*26e0*/  FADD.FTZ R24, R24, R27 ;  /* 0x0000001b18187221 */ /* 0x000fe40000010000 */
        /* <DEDUP_REMOVED lines=8> */
.L_x_399:
[----:B0-----:R-:W-:Y:S05]  /*2770*/  BSYNC B0 ;  /* 0x0000000000007941 */ /* 0x001fea0003800000 */
.L_x_398:
        /* <DEDUP_REMOVED lines=81> */
.L_x_401:
[----:B------:R-:W-:Y:S05]  /*2c90*/  BSYNC B0 ;  /* 0x0000000000007941 */ /* 0x000fea0003800000 */
.L_x_400:
[----:B------:R-:W-:Y:S01]  /*2ca0*/  BSSY B0, `(.L_x_402) ;  /* 0x0000012000007945 */ /* 0x000fe20003800000 */
[----:B------:R-:W-:Y:S01]  /*2cb0*/  HFMA2.MMA R28, -RZ, RZ, 0, 2.384185791015625e-07 ;  /* 0x00000004ff1c7435 */ /* 0x000fe200000001ff */
[----:B------:R-:W-:Y:S01]  /*2cc0*/  MOV R29, 0x2 ;  /* 0x00000002001d7802 */ /* 0x000fe20000000f00 */
        /* <DEDUP_REMOVED lines=15> */
.L_x_403:
[----:B------:R-:W-:Y:S05]  /*2dc0*/  BSYNC B0 ;  /* 0x0000000000007941 */ /* 0x000fea0003800000 */
.L_x_402:
[----:B------:R-:W-:-:S13]  /*2dd0*/  ISETP.LE.U32.AND P6, PT, R29, c[0x0][0xc], PT ;  /* 0x000003001d007a0c */ /* 0x000fda0003fc3070 */
        /* <DEDUP_REMOVED lines=29> */
.L_x_406:
[----:B------:R-:W2:Y:S01]  /*2fb0*/  LDG.E.STRONG.GPU R18, [R16.64] ;  /* 0x0000000610127981 */ /* 0x000ea2000c1ef900 */
[----:B------:R-:W-:Y:S01]  /*2fc0*/  YIELD ;  /* 0x0000000000007946 */ /* 0x000fe20003800000 */
[----:B--2---:R-:W-:Y:S01]  /*2fd0*/  ISETP.NE.AND P6, PT, R18, R23, PT ;  /* 0x000000171200720c */ /* 0x004fe20003fc5270 */
[----:B------:R-:W-:-:S12]  /*2fe0*/  CCTL.IVALL ;  /* 0x00000000ff00798f */ /* 0x000fd80002000000 */
[----:B------:R-:W-:Y:S05]  /*2ff0*/  @P6 BRA `(.L_x_406) ;  /* 0xffffffb000006947 */ /* 0x000fea000383ffff */
.L_x_405:
        /* <DEDUP_REMOVED lines=23> */
.L_x_410:
        /* <DEDUP_REMOVED lines=115> */
.L_x_409:
        /* <DEDUP_REMOVED lines=63> */
.L_x_411:
[----:B------:R-:W-:-:S04]  /*3c90*/  LOP3.LUT P6, RZ, R67, 0x1, RZ, 0xc0, !PT ;  /* 0x0000000143ff7812 */ /* 0x000fc800078cc0ff */
[----:B------:R-:W-:-:S13]  /*3ca0*/  ISETP.NE.OR P6, PT, R18, RZ, P6 ;  /* 0x000000ff1200720c */ /* 0x000fda00037c5670 */
[----:B------:R-:W-:Y:S05]  /*3cb0*/  @!P6 BRA `(.L_x_407) ;  /* 0x000001f00000e947 */ /* 0x000fea0003800000 */
.L_x_408:
        /* <DEDUP_REMOVED lines=31> */
.L_x_407:
        /* <DEDUP_REMOVED lines=10> */
.L_x_413:
[----:B------:R-:W-:Y:S05]  /*3f50*/  BSYNC B0 ;  /* 0x0000000000007941 */ /* 0x000fea0003800000 */
.L_x_412:
        /* <DEDUP_REMOVED lines=17> */
.L_x_404:
        /* <DEDUP_REMOVED lines=36> */
.L_x_414:
        /* <DEDUP_REMOVED lines=9> */
[----:B------:R-:W-:Y:S01]  /*4340*/  IADD3 R19, R17, R19, RZ ;  /* 0x0000001311137210 */ /* 0x000fe20007ffe0ff */
[----:B------:R-:W-:Y:S01]  /*4350*/  FFMA.FTZ R24, R27, R70, -R24 ;  /* 0x000000461b187223 */ /* 0x000fe20000010818 */
[----:B------:R-:W-:-:S03]  /*4360*/  LEA R18, P0, R16, c[0x0][0x160], 0x1 ;  /* 0x0000580010127a11 */ /* 0x000fc600078008ff */
[----:B------:R-:W-:Y:S01]  /*4370*/  FMUL.FTZ R17, R24, R71 ;  /* 0x0000004718117220 */ /* 0x000fe20000410000 */
[----:B------:R-:W-:Y:S01]  /*4380*/  LEA.HI.X R19, R16, c[0x0][0x164], R19, 0x1, P0 ;  /* 0x0000590010137a11 */ /* 0x000fe200000f0c13 */
[----:B------:R-:W-:-:S04]  /*4390*/  FFMA.FTZ R16, R50, R15, -R22 ;  /* 0x0000000f32107223 */ /* 0x000fc80000010816 */
[----:B------:R-:W-:-:S05]  /*43a0*/  FMUL.FTZ R16, R16, R71 ;  /* 0x0000004710107220 */ /* 0x000fca0000410000 */
[----:B------:R-:W-:-:S05]  /*43b0*/  F2FP.BF16.PACK_AB R17, R16, R17 ;  /* 0x000000111011723e */ /* 0x000fca00000010ff */
[----:B------:R0:W-:Y:S02]  /*43c0*/  STG.E [R18.64], R17 ;  /* 0x0000001112007986 */ /* 0x0001e4000c101906 */
.L_x_416:
[----:B------:R-:W-:Y:S05]  /*43d0*/  BSYNC B0 ;  /* 0x0000000000007941 */ /* 0x000fea0003800000 */
.L_x_415:
        /* <DEDUP_REMOVED lines=27> */
.L_x_417:
        /* <DEDUP_REMOVED lines=19> */
.L_x_419:
[----:B------:R-:W-:Y:S05]  /*46c0*/  BSYNC B0 ;  /* 0x0000000000007941 */ /* 0x000fea0003800000 */
.L_x_418:
        /* <DEDUP_REMOVED lines=10> */
[----:B0-----:R-:W-:Y:S02]  /*4770*/  FFMA.FTZ R17, R22, R15, R68 ;  /* 0x0000000f16117223 */ /* 0x001fe40000010044 */
        /* <DEDUP_REMOVED lines=17> */
.L_x_420:
        /* <DEDUP_REMOVED lines=18> */
.L_x_422:
[----:B------:R-:W-:Y:S05]  /*49b0*/  BSYNC B0 ;  /* 0x0000000000007941 */ /* 0x000fea0003800000 */
.L_x_421:
        /* <DEDUP_REMOVED lines=27> */
.L_x_423:
        /* <DEDUP_REMOVED lines=18> */
.L_x_425:
[----:B------:R-:W-:Y:S05]  /*4c90*/  BSYNC B0 ;  /* 0x0000000000007941 */ /* 0x000fea0003800000 */
.L_x_424:
        /* <DEDUP_REMOVED lines=9> */
[----:B0-----:R-:W-:Y:S02]  /*4d30*/  FFMA.FTZ R17, R22, R15, R68 ;  /* 0x0000000f16117223 */ /* 0x001fe40000010044 */
        /* <DEDUP_REMOVED lines=17> */
.L_x_426:
        /* <DEDUP_REMOVED lines=18> */
.L_x_428:
[----:B------:R-:W-:Y:S05]  /*4f70*/  BSYNC B0 ;  /* 0x0000000000007941 */ /* 0x000fea0003800000 */
.L_x_427:
        /* <DEDUP_REMOVED lines=28> */
.L_x_429:
        /* <DEDUP_REMOVED lines=18> */
.L_x_431:
[----:B------:R-:W-:Y:S05]  /*5260*/  BSYNC B0 ;  /* 0x0000000000007941 */ /* 0x000fea0003800000 */
.L_x_430:
        /* <DEDUP_REMOVED lines=28> */
.L_x_432:
        /* <DEDUP_REMOVED lines=21> */
.L_x_434:
[----:B------:R-:W-:Y:S05]  /*5580*/  BSYNC B0 ;  /* 0x0000000000007941 */ /* 0x000fea0003800000 */
.L_x_433:
        /* <DEDUP_REMOVED lines=30> */
.L_x_435:
        /* <DEDUP_REMOVED lines=17> */
.L_x_437:
[----:B------:R-:W-:Y:S05]  /*5880*/  BSYNC B0 ;  /* 0x0000000000007941 */ /* 0x000fea0003800000 */
.L_x_436:
[----:B------:R-:W-:Y:S02]  /*5890*/  IADD3 R53, R53, c[0x0][0x10], RZ ;  /* 0x0000040035357a10 */ /* 0x000fe40007ffe0ff */
[----:B------:R-:W-:Y:S02]  /*58a0*/  IADD3 R54, R54, 0x1, RZ ;  /* 0x0000000136367810 */ /* 0x000fe40007ffe0ff */
[----:B------:R-:W-:-:S13]  /*58b0*/  ISETP.GE.AND P0, PT, R53, UR4, PT ;  /* 0x0000000435007c0c */ /* 0x000fda000bf06270 */
[----:B------:R-:W-:Y:S01]  /*58c0*/  @P0 CALL.REL.NOINC `(.L_x_387) ;  /* 0x0000001000000944 */ /* 0x000fe20003c00000 */
[----:B------:R-:W-:Y:S05]  /*58d0*/  BRA `(.L_x_438) ;  /* 0xffffab7000007947 */ /* 0x000fea000383ffff */
.L_x_387:
[----:B-12---:R-:W-:Y:S01]  /*58e0*/  HFMA2.MMA R0, -RZ, RZ, 0, 5.9604644775390625e-08 ;  /* 0x00000001ff007435 */ /* 0x006fe200000001ff */
[----:B------:R-:W-:Y:S01]  /*58f0*/  ISETP.NE.AND P1, PT, R65, RZ, PT ;  /* 0x000000ff4100720c */ /* 0x000fe20003f25270 */
[----:B------:R-:W-:Y:S01]  /*5900*/  HFMA2.MMA R3, -RZ, RZ, 0, 2.384185791015625e-07 ;  /* 0x00000004ff037435 */ /* 0x000fe200000001ff */
[----:B------:R-:W-:Y:S01]  /*5910*/  MOV R4, c[0x0][0x10] ;  /* 0x0000040000047a02 */ /* 0x000fe20000000f00 */
[----:B------:R-:W-:Y:S06]  /*5920*/  BSSY B0, `(.L_x_439) ;  /* 0x000000e000007945 */ /* 0x000fec0003800000 */
[----:B------:R-:W-:-:S02]  /*5930*/  ISETP.NE.AND P0, PT, R0, c[0x0][0xc], PT ;  /* 0x0000030000007a0c */ /* 0x000fc40003f05270 */
[----:B------:R-:W-:-:S04]  /*5940*/  SHF.L.U32 R0, R4, 0x1, RZ ;  /* 0x0000000104007819 */ /* 0x000fc800000006ff */
[----:B------:R-:W-:-:S05]  /*5950*/  SEL R0, R0, RZ, P0 ;  /* 0x000000ff00007207 */ /* 0x000fca0000000000 */
        /* <DEDUP_REMOVED lines=10> */
.L_x_440:
[----:B------:R-:W-:Y:S05]  /*5a00*/  BSYNC B0 ;  /* 0x0000000000007941 */ /* 0x000fea0003800000 */
.L_x_439:
[----:B------:R-:W-:Y:S01]  /*5a10*/  UMOV UR4, 0x1 ;  /* 0x0000000100047882 */ /* 0x000fe20000000000 */
[----:B------:R-:W-:Y:S01]  /*5a20*/  IADD3 R0, R4, -0x1, RZ ;  /* 0xffffffff04007810 */ /* 0x000fe20007ffe0ff */
[----:B------:R-:W-:Y:S02]  /*5a30*/  ULDC UR5, c[0x0][0xc] ;  /* 0x0000030000057ab9 */ /* 0x000fe40000000800 */
[----:B------:R-:W-:-:S06]  /*5a40*/  UIADD3 UR4, -UR4, UR5, URZ ;  /* 0x0000000504047290 */ /* 0x000fcc000fffe13f */
[----:B------:R-:W-:-:S04]  /*5a50*/  ISETP.NE.AND P0, PT, R36, UR4, PT ;  /* 0x0000000424007c0c */ /* 0x000fc8000bf05270 */
[----:B------:R-:W-:-:S13]  /*5a60*/  ISETP.NE.OR P0, PT, R35, R0, P0 ;  /* 0x000000002300720c */ /* 0x000fda0000705670 */
[----:B------:R-:W-:Y:S05]  /*5a70*/  @P0 EXIT ;  /* 0x000000000000094d */ /* 0x000fea0003800000 */
[----:B------:R-:W-:Y:S05]  /*5a80*/  @P1 BRA `(.L_x_441) ;  /* 0x0000008000001947 */ /* 0x000fea0003800000 */
[----:B------:R-:W-:-:S05]  /*5a90*/  IMAD R0, R4, c[0x0][0xc], RZ ;  /* 0x0000030004007a24 */ /* 0x000fca00078e02ff */
[----:B------:R-:W-:-:S13]  /*5aa0*/  ISETP.NE.AND P0, PT, R0, -0x1, PT ;  /* 0xffffffff0000780c */ /* 0x000fda0003f05270 */
[----:B------:R-:W-:Y:S05]  /*5ab0*/  @!P0 BRA `(.L_x_441) ;  /* 0x0000005000008947 */ /* 0x000fea0003800000 */
.L_x_442:
[----:B-1----:R-:W2:Y:S01]  /*5ac0*/  LDG.E.STRONG.GPU R5, [R2.64] ;  /* 0x0000000602057981 */ /* 0x002ea2000c1ef900 */
[----:B------:R-:W-:Y:S01]  /*5ad0*/  YIELD ;  /* 0x0000000000007946 */ /* 0x000fe20003800000 */
[----:B--2---:R-:W-:Y:S01]  /*5ae0*/  ISETP.NE.AND P0, PT, R5, R0, PT ;  /* 0x000000000500720c */ /* 0x004fe20003f05270 */
[----:B------:R-:W-:-:S12]  /*5af0*/  CCTL.IVALL ;  /* 0x00000000ff00798f */ /* 0x000fd80002000000 */
[----:B------:R-:W-:Y:S05]  /*5b00*/  @P0 BRA `(.L_x_442) ;  /* 0xffffffb000000947 */ /* 0x000fea000383ffff */
.L_x_441:
[----:B------:R-:W-:Y:S02]  /*5b10*/  WARPSYNC 0xffffffff ;  /* 0xffffffff00007948 */ /* 0x000fe40003800000 */
[----:B------:R-:W-:Y:S01]  /*5b20*/  MOV R19, c[0x0][0x1dc] ;  /* 0x0000770000137a02 */ /* 0x000fe20000000f00 */
[----:B------:R-:W-:Y:S03]  /*5b30*/  BAR.SYNC.DEFER_BLOCKING 0x0 ;  /* 0x0000000000007b1d */ /* 0x000fe60000010000 */
[----:B------:R-:W-:-:S04]  /*5b40*/  LEA.HI R0, P0, R19, c[0x0][0x1d8], RZ, 0x1 ;  /* 0x0000760013007a11 */ /* 0x000fc800078108ff */
[----:B-1----:R-:W-:-:S04]  /*5b50*/  IADD3.X R3, RZ, c[0x0][0x1dc], RZ, P0, !PT ;  /* 0x00007700ff037a10 */ /* 0x002fc800007fe4ff */
[----:B0-----:R-:W-:Y:S02]  /*5b60*/  SHF.R.S64 R14, R0, 0x1, R3 ;  /* 0x00000001000e7819 */ /* 0x001fe40000001003 */
        /* <DEDUP_REMOVED lines=19> */
.L_x_443:
        /* <DEDUP_REMOVED lines=26> */
.L_x_444:
        /* <DEDUP_REMOVED lines=12> */
.L_x_5173:


//--------------------- .text._Z35group_norm_nhwc_bwd_one_pass_kernelI11Bf16IOBf16WLi256ELi48ELi384EEv26Group_norm_nhwc_bwd_params --------------------------
	.section	.text._Z35group_norm_nhwc_bwd_one_pass_kernelI11Bf16IOBf16WLi256ELi48ELi384EEv26Group_norm_nhwc_bwd_params,"ax",@progbits
	.sectioninfo	@"SHI_REGISTERS=129"
	.align	128
        .global         _Z35group_norm_nhwc_bwd_one_pass_kernelI11Bf16IOBf16WLi256ELi48ELi384EEv26Group_norm_nhwc_bwd_params
        .type           _Z35group_norm_nhwc_bwd_one_pass_kernelI11Bf16IOBf16WLi256ELi48ELi384EEv26Group_norm_nhwc_bwd_params,@function
        .size           _Z35group_norm_nhwc_bwd_one_pass_kernelI11Bf16IOBf16WLi256ELi48ELi384EEv26Group_norm_nhwc_bwd_params,(.L_x_5174 - _Z35group_norm_nhwc_bwd_one_pass_kernelI11Bf16IOBf16WLi256ELi48ELi384EEv26Group_norm_nhwc_bwd_params)
        .other          _Z35group_norm_nhwc_bwd_one_pass_kernelI11Bf16IOBf16WLi256ELi48ELi384EEv26Group_norm_nhwc_bwd_params,@"STO_CUDA_ENTRY STV_DEFAULT"
_Z35group_norm_nhwc_bwd_one_pass_kernelI11Bf16IOBf16WLi256ELi48ELi384EEv26Group_norm_nhwc_bwd_params:
.text._Z35group_norm_nhwc_bwd_one_pass_kernelI11Bf16IOBf16WLi256ELi48ELi384EEv26Group_norm_nhwc_bwd_params:
        /* <DEDUP_REMOVED lines=109> */
.L_x_528:
        /* <DEDUP_REMOVED lines=321> */
[----:B--2---:R-:W-:-:S03]  /*1ae0*/  CS2R R94, SRZ ;  /* 0x00000000005e7805 */ /* 0x004fc6000001ff00 */
[----:B------:R0:W5:Y:S04]  /*1af0*/  @P2 LDG.E R100, [R42.64] ;  /* 0x000000062a642981 */ /* 0x000168000c1e1900 */
[----:B------:R1:W5:Y:S04]  /*1b00*/  @P6 LDG.E R88, [R96.64] ;  /* 0x0000000660586981 */ /* 0x000368000c1e1900 */
[----:B------:R0:W5:Y:S01]  /*1b10*/  @P6 LDG.E R89, [R72.64] ;  /* 0x0000000648596981 */ /* 0x000162000c1e1900 */
[----:B------:R-:W-:-:S03]  /*1b20*/  ISETP.NE.AND P6, PT, R106, RZ, PT ;  /* 0x000000ff6a00720c */ /* 0x000fc60003fc5270 */
[----:B------:R0:W5:Y:S01]  /*1b30*/  @P5 LDG.E R94, [R54.64] ;  /* 0x00000006365e5981 */ /* 0x000162000c1e1900 */
[----:B-1----:R-:W-:-:S03]  /*1b40*/  CS2R R96, SRZ ;  /* 0x0000000000607805 */ /* 0x002fc6000001ff00 */
        /* <DEDUP_REMOVED lines=16> */
[----:B------:R-:W-:Y:S01]  /*1c50*/  CS2R R104, SRZ ;  /* 0x0000000000687805 */ /* 0x000fe2000001ff00 */
[----:B------:R-:W-:-:S10]  /*1c60*/  CS2R R106, SRZ ;  /* 0x00000000006a7805 */ /* 0x000fd4000001ff00 */
[----:B------:R-:W-:Y:S05]  /*1c70*/  @P0 BRA `(.L_x_447) ;  /* 0x000000f000000947 */ /* 0x000fea0003800000 */
[----:B0-----:R-:W-:Y:S02]  /*1c80*/  ISETP.NE.AND P0, PT, RZ, UR9, PT ;  /* 0x00000009ff007c0c */ /* 0x001fe4000bf05270 */
[----:B------:R-:W-:-:S04]  /*1c90*/  IADD3 R39, R22, R117, RZ ;  /* 0x0000007516277210 */ /* 0x000fc80007ffe0ff */
[----:B------:R-:W-:-:S07]  /*1ca0*/  SHF.R.S32.HI R38, RZ, 0x1f, R39 ;  /* 0x0000001fff267819 */ /* 0x000fce0000011427 */
[----:B------:R-:W-:-:S04]  /*1cb0*/  @P0 LEA R36, P6, R39, c[0x0][0x190], 0x1 ;  /* 0x0000640027240a11 */ /* 0x000fc800078c08ff */
[----:B------:R-:W-:-:S05]  /*1cc0*/  @P0 LEA.HI.X R37, R39, c[0x0][0x194], R38, 0x1, P6 ;  /* 0x0000650027250a11 */ /* 0x000fca00030f0c26 */
[----:B------:R-:W2:Y:S04]  /*1cd0*/  @P0 LDG.E.U16 R38, [R36.64+0x2] ;  /* 0x0000020624260981 */ /* 0x000ea8000c1e1500 */
[----:B------:R-:W3:Y:S01]  /*1ce0*/  @P0 LDG.E.U16 R40, [R36.64] ;  /* 0x0000000624280981 */ /* 0x000ee2000c1e1500 */
[----:B--2---:R-:W-:Y:S01]  /*1cf0*/  @P0 PRMT R106, RZ, 0x5410, R38 ;  /* 0x00005410ff6a0816 */ /* 0x004fe20000000026 */
[----:B------:R-:W-:-:S10]  /*1d00*/  HFMA2.MMA R38, -RZ, RZ, 0, 1.1920928955078125e-07 ;  /* 0x00000002ff267435 */ /* 0x000fd400000001ff */
[----:B------:R-:W-:-:S05]  /*1d10*/  IMAD.WIDE R38, R39, R38, c[0x0][0x188] ;  /* 0x0000620027267625 */ /* 0x000fca00078e0226 */
[----:B------:R-:W2:Y:S04]  /*1d20*/  LDG.E.U16 R104, [R38.64] ;  /* 0x0000000626687981 */ /* 0x000ea8000c1e1500 */
[----:B------:R-:W4:Y:S01]  /*1d30*/  LDG.E.U16 R107, [R38.64+0x2] ;  /* 0x00000206266b7981 */ /* 0x000f22000c1e1500 */
[----:B---3--:R-:W-:Y:S02]  /*1d40*/  @P0 PRMT R105, RZ, 0x5410, R40 ;  /* 0x00005410ff690816 */ /* 0x008fe40000000028 */
[----:B--2---:R-:W-:Y:S02]  /*1d50*/  PRMT R104, RZ, 0x5410, R104 ;  /* 0x00005410ff687816 */ /* 0x004fe40000000068 */
[----:B----4-:R-:W-:Y:S02]  /*1d60*/  PRMT R107, RZ, 0x5410, R107 ;  /* 0x00005410ff6b7816 */ /* 0x010fe4000000006b */
.L_x_447:
[----:B0-----:R-:W-:Y:S05]  /*1d70*/  BSYNC B0 ;  /* 0x0000000000007941 */ /* 0x001fea0003800000 */
.L_x_446:
        /* <DEDUP_REMOVED lines=36> */
.L_x_448:
[----:B------:R-:W-:Y:S02]  /*1fc0*/  FMUL.FTZ R37, R41, R104 ;  /* 0x0000006829257220 */ /* 0x000fe40000410000 */
[----:B------:R-:W-:Y:S02]  /*1fd0*/  FMUL.FTZ R55, R48, R115 ;  /* 0x0000007330377220 */ /* 0x000fe40000410000 */
[----:B------:R-:W-:Y:S02]  /*1fe0*/  FFMA.FTZ R54, R52, R41, RZ ;  /* 0x0000002934367223 */ /* 0x000fe400000100ff */
        /* <DEDUP_REMOVED lines=23> */
.L_x_449:
[----:B------:R-:W-:Y:S01]  /*2160*/  FFMA.FTZ R44, R53, R39, R38 ;  /* 0x00000027352c7223 */ /* 0x000fe20000010026 */
[----:B------:R-:W-:Y:S01]  /*2170*/  PRMT R43, RZ, 0x5410, R108 ;  /* 0x00005410ff2b7816 */ /* 0x000fe2000000006c */
[----:B------:R-:W-:Y:S02]  /*2180*/  FMUL.FTZ R37, R49, R104 ;  /* 0x0000006831257220 */ /* 0x000fe40000410000 */
[----:B------:R-:W-:Y:S02]  /*2190*/  FADD.FTZ R46, R39, R40 ;  /* 0x00000028272e7221 */ /* 0x000fe40000010000 */
[----:B------:R-:W-:Y:S02]  /*21a0*/  FFMA.FTZ R39, R55, R37, R44 ;  /* 0x0000002537277223 */ /* 0x000fe4000001002c */
[----:B------:R-:W-:-:S02]  /*21b0*/  FMUL.FTZ R40, R36, R107 ;  /* 0x0000006b24287220 */ /* 0x000fc40000410000 */
[----:B------:R-:W-:Y:S02]  /*21c0*/  FADD.FTZ R38, RZ, R41 ;  /* 0x00000029ff267221 */ /* 0x000fe40000010000 */
[----:B------:R-:W-:Y:S02]  /*21d0*/  FFMA.FTZ R54, R55, R49, R54 ;  /* 0x0000003137367223 */ /* 0x000fe40000010036 */
[----:B------:R-:W-:Y:S01]  /*21e0*/  FADD.FTZ R41, R46, R37 ;  /* 0x000000252e297221 */ /* 0x000fe20000010000 */
[----:B------:R-:W-:Y:S01]  /*21f0*/  PRMT R37, RZ, 0x5410, R109 ;  /* 0x00005410ff257816 */ /* 0x000fe2000000006d */
[----:B------:R-:W-:Y:S01]  /*2200*/  FFMA.FTZ R55, R56, R40, R39 ;  /* 0x0000002838377223 */ /* 0x000fe20000010027 */
[----:B------:R-:W-:Y:S01]  /*2210*/  PRMT R39, RZ, 0x7610, R109 ;  /* 0x00007610ff277816 */ /* 0x000fe2000000006d */
[----:B------:R-:W-:Y:S01]  /*2220*/  FFMA.FTZ R53, R53, R42, RZ ;  /* 0x0000002a35357223 */ /* 0x000fe200000100ff */
[----:B------:R-:W-:Y:S01]  /*2230*/  PRMT R46, RZ, 0x7610, R108 ;  /* 0x00007610ff2e7816 */ /* 0x000fe2000000006c */
[----:B------:R-:W-:-:S02]  /*2240*/  FADD.FTZ R50, R38, R49 ;  /* 0x0000003126327221 */ /* 0x000fc40000010000 */
[C---:B------:R-:W-:Y:S02]  /*2250*/  FADD.FTZ R38, -R68.reuse, R37 ;  /* 0x0000002544267221 */ /* 0x040fe40000010100 */
[----:B------:R-:W-:Y:S02]  /*2260*/  FADD.FTZ R44, -R68, R39 ;  /* 0x00000027442c7221 */ /* 0x000fe40000010100 */
        /* <DEDUP_REMOVED lines=23> */
.L_x_450:
        /* <DEDUP_REMOVED lines=37> */
.L_x_451:
[----:B------:R-:W-:Y:S01]  /*2630*/  FMUL.FTZ R36, R39, R104 ;  /* 0x0000006827247220 */ /* 0x000fe20000410000 */
[----:B------:R-:W-:Y:S01]  /*2640*/  PRMT R44, RZ, 0x7610, R89 ;  /* 0x00007610ff2c7816 */ /* 0x000fe20000000059 */
[----:B------:R-:W-:Y:S02]  /*2650*/  FADD.FTZ R41, R37, R38 ;  /* 0x0000002625297221 */ /* 0x000fe40000010000 */
[----:B------:R-:W-:Y:S02]  /*2660*/  FFMA.FTZ R37, R48, R36, R57 ;  /* 0x0000002430257223 */ /* 0x000fe40000010039 */
        /* <DEDUP_REMOVED lines=33> */
.L_x_452:
        /* <DEDUP_REMOVED lines=10> */
[C---:B------:R-:W-:Y:S02]  /*2920*/  FFMA.FTZ R55, R52.reuse, R44, R55 ;  /* 0x0000002c34377223 */ /* 0x040fe40000010037 */
[----:B------:R-:W-:Y:S02]  /*2930*/  FADD.FTZ R53, R53, R42 ;  /* 0x0000002a35357221 */ /* 0x000fe40000010000 */
        /* <DEDUP_REMOVED lines=25> */
.L_x_453:
        /* <DEDUP_REMOVED lines=34> */
.L_x_454:
[----:B------:R-:W-:Y:S02]  /*2cf0*/  FFMA.FTZ R45, R58, R43, R40 ;  /* 0x0000002b3a2d7223 */ /* 0x000fe40000010028 */
[----:B------:R-:W-:Y:S02]  /*2d00*/  FMUL.FTZ R40, R37, R104 ;  /* 0x0000006825287220 */ /* 0x000fe40000410000 */
[----:B------:R-:W-:Y:S02]  /*2d10*/  FADD.FTZ R43, R43, R42 ;  /* 0x0000002a2b2b7221 */ /* 0x000fe40000010000 */
[----:B------:R-:W-:Y:S01]  /*2d20*/  FADD.FTZ R52, R54, R41 ;  /* 0x0000002936347221 */ /* 0x000fe20000010000 */
[----:B------:R-:W-:Y:S01]  /*2d30*/  PRMT R41, RZ, 0x5410, R94 ;  /* 0x00005410ff297816 */ /* 0x000fe2000000005e */
[----:B------:R-:W-:Y:S01]  /*2d40*/  FADD.FTZ R46, R43, R40 ;  /* 0x000000282b2e7221 */ /* 0x000fe20000010000 */
[----:B------:R-:W-:Y:S01]  /*2d50*/  PRMT R43, RZ, 0x7610, R94 ;  /* 0x00007610ff2b7816 */ /* 0x000fe2000000005e */
[----:B------:R-:W-:Y:S01]  /*2d60*/  FFMA.FTZ R44, R59, R40, R45 ;  /* 0x000000283b2c7223 */ /* 0x000fe2000001002d */
[----:B------:R-:W-:Y:S01]  /*2d70*/  PRMT R40, RZ, 0x7610, R95 ;  /* 0x00007610ff287816 */ /* 0x000fe2000000005f */
[C---:B------:R-:W-:Y:S01]  /*2d80*/  FADD.FTZ R42, -R68.reuse, R41 ;  /* 0x00000029442a7221 */ /* 0x040fe20000010100 */
[----:B------:R-:W-:Y:S01]  /*2d90*/  PRMT R41, RZ, 0x5410, R95 ;  /* 0x00005410ff297816 */ /* 0x000fe2000000005f */
[----:B------:R-:W-:-:S02]  /*2da0*/  FADD.FTZ R48, -R68, R43 ;  /* 0x0000002b44307221 */ /* 0x000fc40000010100 */
[----:B------:R-:W-:Y:S02]  /*2db0*/  FFMA.FTZ R62, R58, R36, R55 ;  /* 0x000000243a3e7223 */ /* 0x000fe40000010037 */
[----:B------:R-:W-:Y:S02]  /*2dc0*/  FMUL.FTZ R42, R42, R115 ;  /* 0x000000732a2a7220 */ /* 0x000fe40000410000 */
[----:B------:R-:W-:Y:S02]  /*2dd0*/  FMUL.FTZ R45, R38, R107 ;  /* 0x0000006b262d7220 */ /* 0x000fe40000410000 */
        /* <DEDUP_REMOVED lines=20> */
.L_x_455:
[----:B------:R-:W-:Y:S02]  /*2f20*/  FFMA.FTZ R44, R39, R45, R44 ;  /* 0x0000002d272c7223 */ /* 0x000fe4000001002c */
[----:B------:R-:W-:Y:S02]  /*2f30*/  FMUL.FTZ R47, R41, R104 ;  /* 0x00000068292f7220 */ /* 0x000fe40000410000 */
[----:B------:R-:W-:Y:S01]  /*2f40*/  FADD.FTZ R46, R45, R46 ;  /* 0x0000002e2d2e7221 */ /* 0x000fe20000010000 */
[----:B------:R-:W-:Y:S01]  /*2f50*/  PRMT R45, RZ, 0x5410, R96 ;  /* 0x00005410ff2d7816 */ /* 0x000fe20000000060 */
[----:B------:R-:W-:Y:S01]  /*2f60*/  FFMA.FTZ R48, R42, R47, R44 ;  /* 0x0000002f2a307223 */ /* 0x000fe2000001002c */
[----:B------:R-:W-:Y:S01]  /*2f70*/  PRMT R44, RZ, 0x7610, R97 ;  /* 0x00007610ff2c7816 */ /* 0x000fe20000000061 */
[----:B------:R-:W-:Y:S01]  /*2f80*/  FADD.FTZ R50, R46, R47 ;  /* 0x0000002f2e327221 */ /* 0x000fe20000010000 */
[----:B------:R-:W-:Y:S01]  /*2f90*/  PRMT R47, RZ, 0x7610, R96 ;  /* 0x00007610ff2f7816 */ /* 0x000fe20000000060 */
[----:B------:R-:W-:-:S02]  /*2fa0*/  FADD.FTZ R53, R57, R36 ;  /* 0x0000002439357221 */ /* 0x000fc40000010000 */
[C---:B------:R-:W-:Y:S01]  /*2fb0*/  FADD.FTZ R46, -R68.reuse, R45 ;  /* 0x0000002d442e7221 */ /* 0x040fe20000010100 */
[----:B------:R-:W-:Y:S01]  /*2fc0*/  PRMT R45, RZ, 0x5410, R97 ;  /* 0x00005410ff2d7816 */ /* 0x000fe20000000061 */
[----:B------:R-:W-:Y:S02]  /*2fd0*/  FADD.FTZ R36, -R68, R47 ;  /* 0x0000002f44247221 */ /* 0x000fe40000010100 */
        /* <DEDUP_REMOVED lines=23> */
.L_x_456:
[----:B------:R-:W-:Y:S02]  /*3150*/  FFMA.FTZ R48, R43, R47, R48 ;  /* 0x0000002f2b307223 */ /* 0x000fe40000010030 */
[----:B------:R-:W-:Y:S02]  /*3160*/  FMUL.FTZ R49, R45, R104 ;  /* 0x000000682d317220 */ /* 0x000fe40000410000 */
[----:B------:R-:W-:Y:S02]  /*3170*/  FADD.FTZ R50, R47, R50 ;  /* 0x000000322f327221 */ /* 0x000fe40000010000 */
[----:B------:R-:W-:Y:S01]  /*3180*/  FADD.FTZ R52, R52, R37 ;  /* 0x0000002534347221 */ /* 0x000fe20000010000 */
[----:B------:R-:W-:Y:S01]  /*3190*/  PRMT R37, RZ, 0x5410, R98 ;  /* 0x00005410ff257816 */ /* 0x000fe20000000062 */
[----:B------:R-:W-:Y:S01]  /*31a0*/  FFMA.FTZ R47, R46, R49, R48 ;  /* 0x000000312e2f7223 */ /* 0x000fe20000010030 */
[----:B------:R-:W-:Y:S01]  /*31b0*/  PRMT R48, RZ, 0x7610, R99 ;  /* 0x00007610ff307816 */ /* 0x000fe20000000063 */
[----:B------:R-:W-:Y:S01]  /*31c0*/  FADD.FTZ R54, R50, R49 ;  /* 0x0000003132367221 */ /* 0x000fe20000010000 */
[----:B------:R-:W-:Y:S01]  /*31d0*/  PRMT R49, RZ, 0x7610, R98 ;  /* 0x00007610ff317816 */ /* 0x000fe20000000062 */
[----:B------:R-:W-:-:S02]  /*31e0*/  FADD.FTZ R50, -R68, R37 ;  /* 0x0000002544327221 */ /* 0x000fc40000010100 */
[----:B------:R-:W-:Y:S01]  /*31f0*/  FFMA.FTZ R55, R39, R38, R62 ;  /* 0x0000002627377223 */ /* 0x000fe2000001003e */
        /* <DEDUP_REMOVED lines=24> */
.L_x_457:
[----:B------:R-:W-:Y:S02]  /*3380*/  FFMA.FTZ R56, R36, R49, R47 ;  /* 0x0000003124387223 */ /* 0x000fe4000001002f */
[----:B------:R-:W-:-:S02]  /*3390*/  FMUL.FTZ R47, R39, R104 ;  /* 0x00000068272f7220 */ /* 0x000fc40000410000 */
[----:B------:R-:W-:Y:S01]  /*33a0*/  FADD.FTZ R58, R49, R54 ;  /* 0x00000036313a7221 */ /* 0x000fe20000010000 */
[----:B------:R-:W-:Y:S01]  /*33b0*/  PRMT R49, RZ, 0x7610, R100 ;  /* 0x00007610ff317816 */ /* 0x000fe20000000064 */
[----:B------:R-:W-:Y:S02]  /*33c0*/  FFMA.FTZ R54, R50, R47, R56 ;  /* 0x0000002f32367223 */ /* 0x000fe40000010038 */
[----:B------:R-:W-:Y:S01]  /*33d0*/  FADD.FTZ R57, R58, R47 ;  /* 0x0000002f3a397221 */ /* 0x000fe20000010000 */
[----:B------:R-:W-:Y:S01]  /*33e0*/  PRMT R47, RZ, 0x5410, R100 ;  /* 0x00005410ff2f7816 */ /* 0x000fe20000000064 */
[----:B------:R-:W-:Y:S02]  /*33f0*/  FADD.FTZ R53, R53, R38 ;  /* 0x0000002635357221 */ /* 0x000fe40000010000 */
[----:B------:R-:W-:Y:S02]  /*3400*/  FFMA.FTZ R51, R42, R41, R51 ;  /* 0x000000292a337223 */ /* 0x000fe40000010033 */
[C---:B------:R-:W-:Y:S01]  /*3410*/  FADD.FTZ R38, -R68.reuse, R47 ;  /* 0x0000002f44267221 */ /* 0x040fe20000010100 */
[----:B------:R-:W-:Y:S01]  /*3420*/  PRMT R47, RZ, 0x5410, R101 ;  /* 0x00005410ff2f7816 */ /* 0x000fe20000000065 */
[----:B------:R-:W-:Y:S01]  /*3430*/  FADD.FTZ R42, -R68, R49 ;  /* 0x00000031442a7221 */ /* 0x000fe20000010100 */
[----:B------:R-:W-:Y:S01]  /*3440*/  PRMT R49, RZ, 0x7610, R101 ;  /* 0x00007610ff317816 */ /* 0x000fe20000000065 */
[----:B------:R-:W-:-:S02]  /*3450*/  FMUL.FTZ R38, R38, R115 ;  /* 0x0000007326267220 */ /* 0x000fc40000410000 */
[----:B------:R-:W-:Y:S02]  /*3460*/  FMUL.FTZ R56, R48, R107 ;  /* 0x0000006b30387220 */ /* 0x000fe40000410000 */
        /* <DEDUP_REMOVED lines=13> */
[----:B-1----:R-:W-:Y:S02]  /*3540*/  FMUL.FTZ R47, R47, R62 ;  /* 0x0000003e2f2f7220 */ /* 0x002fe40000410000 */
[----:B------:R-:W-:Y:S02]  /*3550*/  FADD.FTZ R73, -R62, 1 ;  /* 0x3f8000003e497421 */ /* 0x000fe40000010100 */
[----:B------:R-:W-:Y:S02]  /*3560*/  FADD.FTZ R62, -R72, 1 ;  /* 0x3f800000483e7421 */ /* 0x000fe40000010100 */
[----:B------:R-:W-:Y:S02]  /*3570*/  FFMA.FTZ R58, R58, R73, 1 ;  /* 0x3f8000003a3a7423 */ /* 0x000fe40000010049 */
[----:B------:R-:W-:-:S02]  /*3580*/  FFMA.FTZ R62, R59, R62, 1 ;  /* 0x3f8000003b3e7423 */ /* 0x000fc4000001003e */
[----:B------:R-:W-:Y:S02]  /*3590*/  FMUL.FTZ R47, R47, R58 ;  /* 0x0000003a2f2f7220 */ /* 0x000fe40000410000 */
[----:B------:R-:W-:Y:S02]  /*35a0*/  FMUL.FTZ R49, R49, R62 ;  /* 0x0000003e31317220 */ /* 0x000fe40000410000 */
.L_x_458:
[----:B------:R-:W-:Y:S02]  /*35b0*/  FFMA.FTZ R54, R37, R56, R54 ;  /* 0x0000003825367223 */ /* 0x000fe40000010036 */
[----:B------:R-:W-:Y:S02]  /*35c0*/  FMUL.FTZ R59, R47, R104 ;  /* 0x000000682f3b7220 */ /* 0x000fe40000410000 */
[----:B------:R-:W-:Y:S01]  /*35d0*/  FADD.FTZ R122, R52, R41 ;  /* 0x00000029347a7221 */ /* 0x000fe20000010000 */
[--C-:B------:R-:W-:Y:S01]  /*35e0*/  PRMT R41, RZ, 0x5410, R102.reuse ;  /* 0x00005410ff297816 */ /* 0x100fe20000000066 */
[----:B------:R-:W-:Y:S01]  /*35f0*/  FADD.FTZ R56, R56, R57 ;  /* 0x0000003938387221 */ /* 0x000fe20000010000 */
[----:B------:R-:W-:Y:S01]  /*3600*/  PRMT R52, RZ, 0x5410, R103 ;  /* 0x00005410ff347816 */ /* 0x000fe20000000067 */
[----:B------:R-:W-:Y:S01]  /*3610*/  FFMA.FTZ R55, R43, R40, R55 ;  /* 0x000000282b377223 */ /* 0x000fe20000010037 */
[----:B------:R-:W-:Y:S01]  /*3620*/  PRMT R43, RZ, 0x7610, R102 ;  /* 0x00007610ff2b7816 */ /* 0x000fe20000000066 */
[----:B------:R-:W-:Y:S01]  /*3630*/  FFMA.FTZ R57, R38, R59, R54 ;  /* 0x0000003b26397223 */ /* 0x000fe20000010036 */
[----:B------:R-:W-:Y:S01]  /*3640*/  PRMT R54, RZ, 0x7610, R103 ;  /* 0x00007610ff367816 */ /* 0x000fe20000000067 */
[----:B------:R-:W-:-:S02]  /*3650*/  FADD.FTZ R59, R56, R59 ;  /* 0x0000003b383b7221 */ /* 0x000fc40000010000 */
[C---:B------:R-:W-:Y:S02]  /*3660*/  FADD.FTZ R56, -R68.reuse, R41 ;  /* 0x0000002944387221 */ /* 0x040fe40000010100 */
        /* <DEDUP_REMOVED lines=23> */
.L_x_459:
[----:B------:R-:W-:Y:S02]  /*37e0*/  FFMA.FTZ R57, R42, R56, R57 ;  /* 0x000000382a397223 */ /* 0x000fe40000010039 */
[----:B------:R-:W-:Y:S02]  /*37f0*/  FMUL.FTZ R58, R52, R104 ;  /* 0x00000068343a7220 */ /* 0x000fe40000410000 */
[----:B------:R-:W-:Y:S02]  /*3800*/  FADD.FTZ R59, R56, R59 ;  /* 0x0000003b383b7221 */ /* 0x000fe40000010000 */
[----:B------:R-:W-:Y:S02]  /*3810*/  FADD.FTZ R73, R53, R40 ;  /* 0x0000002835497221 */ /* 0x000fe40000010000 */
[----:B------:R-:W-:Y:S02]  /*3820*/  FFMA.FTZ R40, R41, R58, R57 ;  /* 0x0000003a29287223 */ /* 0x000fe40000010039 */
[----:B------:R-:W-:-:S02]  /*3830*/  FADD.FTZ R56, R59, R58 ;  /* 0x0000003a3b387221 */ /* 0x000fc40000010000 */
[----:B------:R-:W-:Y:S01]  /*3840*/  FFMA.FTZ R72, R46, R45, R51 ;  /* 0x0000002d2e487223 */ /* 0x000fe20000010033 */
[--C-:B------:R-:W-:Y:S01]  /*3850*/  PRMT R51, RZ, 0x7610, R8.reuse ;  /* 0x00007610ff337816 */ /* 0x100fe20000000008 */
[----:B------:R-:W-:Y:S01]  /*3860*/  FADD.FTZ R58, R122, R45 ;  /* 0x0000002d7a3a7221 */ /* 0x000fe20000010000 */
[----:B------:R-:W-:Y:S01]  /*3870*/  PRMT R45, RZ, 0x5410, R8 ;  /* 0x00005410ff2d7816 */ /* 0x000fe20000000008 */
[----:B------:R-:W-:Y:S01]  /*3880*/  FMUL.FTZ R53, R54, R107 ;  /* 0x0000006b36357220 */ /* 0x000fe20000410000 */
[----:B------:R-:W-:-:S03]  /*3890*/  PRMT R46, RZ, 0x7610, R7 ;  /* 0x00007610ff2e7816 */ /* 0x000fc60000000007 */
[----:B------:R-:W-:Y:S02]  /*38a0*/  FFMA.FTZ R122, R43, R53, R40 ;  /* 0x000000352b7a7223 */ /* 0x000fe40000010028 */
[----:B------:R-:W-:Y:S02]  /*38b0*/  FADD.FTZ R124, R53, R56 ;  /* 0x00000038357c7221 */ /* 0x000fe40000010000 */
[C---:B------:R-:W-:Y:S02]  /*38c0*/  FADD.FTZ R40, -R68.reuse, R45 ;  /* 0x0000002d44287221 */ /* 0x040fe40000010100 */
        /* <DEDUP_REMOVED lines=23> */
.L_x_460:
[----:B------:R-:W-:Y:S01]  /*3a40*/  FMUL.FTZ R53, R51, R104 ;  /* 0x0000006833357220 */ /* 0x000fe20000410000 */
[----:B------:R-:W-:Y:S01]  /*3a50*/  PRMT R57, RZ, 0x7610, R6 ;  /* 0x00007610ff397816 */ /* 0x000fe20000000006 */
[----:B------:R-:W-:Y:S02]  /*3a60*/  FFMA.FTZ R117, R36, R44, R55 ;  /* 0x0000002c24757223 */ /* 0x000fe40000010037 */
[----:B------:R-:W-:Y:S02]  /*3a70*/  FMUL.FTZ R55, R46, R107 ;  /* 0x0000006b2e377220 */ /* 0x000fe40000410000 */
[----:B------:R-:W-:Y:S02]  /*3a80*/  FFMA.FTZ R36, R40, R53, R122 ;  /* 0x0000003528247223 */ /* 0x000fe4000001007a */
[----:B------:R-:W-:Y:S02]  /*3a90*/  FADD.FTZ R56, R124, R53 ;  /* 0x000000357c387221 */ /* 0x000fe40000010000 */
[----:B------:R-:W-:-:S02]  /*3aa0*/  FFMA.FTZ R122, R45, R55, R36 ;  /* 0x000000372d7a7223 */ /* 0x000fc40000010024 */
[----:B------:R-:W-:Y:S01]  /*3ab0*/  FADD.FTZ R124, R55, R56 ;  /* 0x00000038377c7221 */ /* 0x000fe20000010000 */
[----:B------:R-:W-:Y:S01]  /*3ac0*/  PRMT R55, RZ, 0x5410, R6 ;  /* 0x00005410ff377816 */ /* 0x000fe20000000006 */
[----:B------:R-:W-:Y:S01]  /*3ad0*/  FADD.FTZ R53, R73, R44 ;  /* 0x0000002c49357221 */ /* 0x000fe20000010000 */
[----:B------:R-:W-:Y:S01]  /*3ae0*/  PRMT R56, RZ, 0x7610, R5 ;  /* 0x00007610ff387816 */ /* 0x000fe20000000005 */
        /* <DEDUP_REMOVED lines=25> */
.L_x_461:
[----:B------:R-:W-:Y:S01]  /*3c80*/  PRMT R59, RZ, 0x5410, R4 ;  /* 0x00005410ff3b7816 */ /* 0x000fe20000000004 */
[----:B------:R-:W-:-:S02]  /*3c90*/  FMUL.FTZ R57, R55, R104 ;  /* 0x0000006837397220 */ /* 0x000fc40000410000 */
[----:B------:R-:W-:Y:S02]  /*3ca0*/  FADD.FTZ R58, R58, R39 ;  /* 0x000000273a3a7221 */ /* 0x000fe40000010000 */
[----:B------:R-:W-:Y:S01]  /*3cb0*/  FADD.FTZ R62, -R68, R59 ;  /* 0x0000003b443e7221 */ /* 0x000fe20000010100 */
[----:B------:R-:W-:Y:S01]  /*3cc0*/  PRMT R59, RZ, 0x7610, R4 ;  /* 0x00007610ff3b7816 */ /* 0x000fe20000000004 */
[----:B------:R-:W-:Y:S02]  /*3cd0*/  FFMA.FTZ R39, R36, R57, R122 ;  /* 0x0000003924277223 */ /* 0x000fe4000001007a */
[----:B------:R-:W-:Y:S02]  /*3ce0*/  FADD.FTZ R60, R124, R57 ;  /* 0x000000397c3c7221 */ /* 0x000fe40000010000 */
[----:B------:R-:W-:Y:S02]  /*3cf0*/  FMUL.FTZ R57, R56, R107 ;  /* 0x0000006b38397220 */ /* 0x000fe40000410000 */
[----:B------:R-:W-:Y:S01]  /*3d00*/  FADD.FTZ R72, -R68, R59 ;  /* 0x0000003b44487221 */ /* 0x000fe20000010100 */
[----:B------:R-:W-:Y:S01]  /*3d10*/  PRMT R59, RZ, 0x5410, R3 ;  /* 0x00005410ff3b7816 */ /* 0x000fe20000000003 */
[----:B------:R-:W-:-:S02]  /*3d20*/  FFMA.FTZ R123, R44, R57, R39 ;  /* 0x000000392c7b7223 */ /* 0x000fc40000010027 */
[----:B------:R-:W-:Y:S01]  /*3d30*/  FADD.FTZ R125, R57, R60 ;  /* 0x0000003c397d7221 */ /* 0x000fe20000010000 */
[----:B------:R-:W-:Y:S01]  /*3d40*/  PRMT R60, RZ, 0x7610, R3 ;  /* 0x00007610ff3c7816 */ /* 0x000fe20000000003 */
[----:B------:R-:W-:Y:S02]  /*3d50*/  FFMA.FTZ R37, R37, R48, R117 ;  /* 0x0000003025257223 */ /* 0x000fe40000010075 */
        /* <DEDUP_REMOVED lines=21> */
.L_x_462:
[----:B------:R-:W-:Y:S01]  /*3eb0*/  FMUL.FTZ R62, R59, R104 ;  /* 0x000000683b3e7220 */ /* 0x000fe20000410000 */
[----:B------:R-:W-:Y:S01]  /*3ec0*/  PRMT R63, RZ, 0x5410, R0 ;  /* 0x00005410ff3f7816 */ /* 0x000fe20000000000 */
[----:B------:R-:W-:Y:S02]  /*3ed0*/  FMUL.FTZ R61, R60, R107 ;  /* 0x0000006b3c3d7220 */ /* 0x000fe40000410000 */
[----:B------:R-:W-:Y:S02]  /*3ee0*/  FFMA.FTZ R72, R39, R62, R123 ;  /* 0x0000003e27487223 */ /* 0x000fe4000001007b */
[----:B------:R-:W-:Y:S02]  /*3ef0*/  FADD.FTZ R62, R125, R62 ;  /* 0x0000003e7d3e7221 */ /* 0x000fe40000010000 */
[----:B------:R-:W-:-:S02]  /*3f00*/  FFMA.FTZ R125, R57, R61, R72 ;  /* 0x0000003d397d7223 */ /* 0x000fc40000010048 */
[----:B------:R-:W-:Y:S01]  /*3f10*/  FADD.FTZ R126, R61, R62 ;  /* 0x0000003e3d7e7221 */ /* 0x000fe20000010000 */
[----:B------:R-:W-:-:S05]  /*3f20*/  PRMT R61, RZ, 0x5410, R2 ;  /* 0x00005410ff3d7816 */ /* 0x000fca0000000002 */
[----:B------:R-:W-:Y:S01]  /*3f30*/  FADD.FTZ R62, -R68, R61 ;  /* 0x0000003d443e7221 */ /* 0x000fe20000010100 */
[----:B------:R-:W-:-:S03]  /*3f40*/  PRMT R61, RZ, 0x7610, R2 ;  /* 0x00007610ff3d7816 */ /* 0x000fc60000000002 */
[----:B------:R-:W-:Y:S02]  /*3f50*/  FMUL.FTZ R62, R62, R115 ;  /* 0x000000733e3e7220 */ /* 0x000fe40000410000 */
[----:B------:R-:W-:-:S04]  /*3f60*/  FADD.FTZ R72, -R68, R61 ;  /* 0x0000003d44487221 */ /* 0x000fc80000010100 */
        /* <DEDUP_REMOVED lines=21> */
.L_x_463:
[----:B------:R-:W-:Y:S01]  /*40c0*/  FMUL.FTZ R73, R63, R104 ;  /* 0x000000683f497220 */ /* 0x000fe20000410000 */
[----:B------:R-:W-:Y:S01]  /*40d0*/  ISETP.GT.AND P0, PT, R27, 0x1e, PT ;  /* 0x0000001e1b00780c */ /* 0x000fe20003f04270 */
[----:B------:R-:W-:Y:S01]  /*40e0*/  FADD.FTZ R48, R53, R48 ;  /* 0x0000003035307221 */ /* 0x000fe20000010000 */
[----:B------:R-:W-:Y:S01]  /*40f0*/  BSSY B0, `(.L_x_464) ;  /* 0x000005a000007945 */ /* 0x000fe20003800000 */
[----:B------:R-:W-:Y:S02]  /*4100*/  FFMA.FTZ R122, R62, R73, R125 ;  /* 0x000000493e7a7223 */ /* 0x000fe4000001007d */
[----:B------:R-:W-:Y:S02]  /*4110*/  FADD.FTZ R124, R126, R73 ;  /* 0x000000497e7c7221 */ /* 0x000fe40000010000 */
[----:B------:R-:W-:Y:S02]  /*4120*/  FMUL.FTZ R73, R72, R107 ;  /* 0x0000006b48497220 */ /* 0x000fe40000410000 */
[----:B------:R-:W-:-:S02]  /*4130*/  FFMA.FTZ R50, R38, R47, R50 ;  /* 0x0000002f26327223 */ /* 0x000fc40000010032 */
[----:B------:R-:W-:Y:S02]  /*4140*/  FFMA.FTZ R122, R61, R73, R122 ;  /* 0x000000493d7a7223 */ /* 0x000fe4000001007a */
[----:B------:R-:W-:Y:S02]  /*4150*/  FADD.FTZ R73, R73, R124 ;  /* 0x0000007c49497221 */ /* 0x000fe40000010000 */
[----:B------:R-:W-:Y:S01]  /*4160*/  FFMA.FTZ R37, R42, R49, R37 ;  /* 0x000000312a257223 */ /* 0x000fe20000010025 */
[----:B------:R-:W0:Y:S01]  /*4170*/  SHFL.DOWN PT, R117, R122, 0x1, 0x1f ;  /* 0x08201f007a757f89 */ /* 0x000e2200000e0000 */
[----:B------:R-:W-:Y:S02]  /*4180*/  FADD.FTZ R47, R58, R47 ;  /* 0x0000002f3a2f7221 */ /* 0x000fe40000010000 */
[----:B------:R-:W-:Y:S01]  /*4190*/  FADD.FTZ R49, R48, R49 ;  /* 0x0000003130317221 */ /* 0x000fe20000010000 */
[----:B------:R-:W1:Y:S01]  /*41a0*/  SHFL.DOWN PT, R124, R73, 0x1, 0x1f ;  /* 0x08201f00497c7f89 */ /* 0x000e6200000e0000 */
[----:B------:R-:W-:-:S02]  /*41b0*/  FFMA.FTZ R50, R41, R52, R50 ;  /* 0x0000003429327223 */ /* 0x000fc40000010032 */
[----:B------:R-:W-:Y:S02]  /*41c0*/  FADD.FTZ R52, R47, R52 ;  /* 0x000000342f347221 */ /* 0x000fe40000010000 */
[----:B------:R-:W-:Y:S02]  /*41d0*/  FFMA.FTZ R37, R43, R54, R37 ;  /* 0x000000362b257223 */ /* 0x000fe40000010025 */
[----:B------:R-:W-:Y:S02]  /*41e0*/  FADD.FTZ R49, R49, R54 ;  /* 0x0000003631317221 */ /* 0x000fe40000010000 */
[----:B------:R-:W-:Y:S02]  /*41f0*/  FFMA.FTZ R50, R40, R51, R50 ;  /* 0x0000003328327223 */ /* 0x000fe40000010032 */
[----:B------:R-:W-:Y:S02]  /*4200*/  FADD.FTZ R52, R52, R51 ;  /* 0x0000003334347221 */ /* 0x000fe40000010000 */
[----:B------:R-:W-:-:S02]  /*4210*/  FFMA.FTZ R37, R45, R46, R37 ;  /* 0x0000002e2d257223 */ /* 0x000fc40000010025 */
[----:B------:R-:W-:Y:S02]  /*4220*/  FADD.FTZ R49, R49, R46 ;  /* 0x0000002e31317221 */ /* 0x000fe40000010000 */
[----:B------:R-:W-:Y:S02]  /*4230*/  FFMA.FTZ R50, R36, R55, R50 ;  /* 0x0000003724327223 */ /* 0x000fe40000010032 */
[----:B------:R-:W-:Y:S02]  /*4240*/  FADD.FTZ R52, R52, R55 ;  /* 0x0000003734347221 */ /* 0x000fe40000010000 */
[----:B0-----:R-:W-:Y:S02]  /*4250*/  @!P0 FADD.FTZ R122, R122, R117 ;  /* 0x000000757a7a8221 */ /* 0x001fe40000010000 */
[----:B------:R-:W-:Y:S02]  /*4260*/  FFMA.FTZ R37, R44, R56, R37 ;  /* 0x000000382c257223 */ /* 0x000fe40000010025 */
[----:B-1----:R-:W-:Y:S01]  /*4270*/  @!P0 FADD.FTZ R73, R73, R124 ;  /* 0x0000007c49498221 */ /* 0x002fe20000010000 */
[----:B------:R-:W0:Y:S01]  /*4280*/  SHFL.DOWN PT, R117, R122, 0x2, 0x1f ;  /* 0x08401f007a757f89 */ /* 0x000e2200000e0000 */
[----:B------:R-:W-:Y:S01]  /*4290*/  ISETP.GT.AND P0, PT, R27, 0x1d, PT ;  /* 0x0000001d1b00780c */ /* 0x000fe20003f04270 */
[----:B------:R-:W-:-:S02]  /*42a0*/  FADD.FTZ R49, R49, R56 ;  /* 0x0000003831317221 */ /* 0x000fc40000010000 */
[----:B------:R-:W1:Y:S01]  /*42b0*/  SHFL.DOWN PT, R124, R73, 0x2, 0x1f ;  /* 0x08401f00497c7f89 */ /* 0x000e6200000e0000 */
        /* <DEDUP_REMOVED lines=24> */
[----:B0-----:R-:W-:Y:S01]  /*4440*/  @!P0 FADD.FTZ R122, R122, R117 ;  /* 0x000000757a7a8221 */ /* 0x001fe20000010000 */
[----:B------:R-:W-:Y:S01]  /*4450*/  SHF.L.U32 R117, R85, 0x4, RZ ;  /* 0x0000000455757819 */ /* 0x000fe200000006ff */
[----:B-1----:R-:W-:Y:S01]  /*4460*/  @!P0 FADD.FTZ R73, R73, R124 ;  /* 0x0000007c49498221 */ /* 0x002fe20000010000 */
[----:B------:R-:W-:-:S02]  /*4470*/  ISETP.NE.AND P0, PT, R27, RZ, PT ;  /* 0x000000ff1b00720c */ /* 0x000fc40003f05270 */
        /* <DEDUP_REMOVED lines=33> */
.L_x_465:
[----:B0-----:R-:W-:Y:S05]  /*4690*/  BSYNC B0 ;  /* 0x0000000000007941 */ /* 0x001fea0003800000 */
.L_x_464:
[----:B------:R-:W-:Y:S01]  /*46a0*/  BAR.SYNC.DEFER_BLOCKING 0x0 ;  /* 0x0000000000007b1d */ /* 0x000fe20000010000 */
[----:B------:R-:W-:Y:S01]  /*46b0*/  ISETP.GT.U32.AND P6, PT, R85, 0x17, PT ;  /* 0x000000175500780c */ /* 0x000fe20003fc4070 */
[----:B------:R-:W-:Y:S01]  /*46c0*/  HFMA2.MMA R122, -RZ, RZ, 0, 2.384185791015625e-07 ;  /* 0x00000004ff7a7435 */ /* 0x000fe200000001ff */
[----:B------:R-:W-:Y:S02]  /*46d0*/  LOP3.LUT R9, R9, 0xfffffffe, RZ, 0xc0, !PT ;  /* 0xfffffffe09097812 */ /* 0x000fe400078ec0ff */
[----:B------:R-:W-:Y:S01]  /*46e0*/  MOV R123, 0x2 ;  /* 0x00000002007b7802 */ /* 0x000fe20000000f00 */
        /* <DEDUP_REMOVED lines=78> */
.L_x_467:
[----:B------:R-:W-:Y:S05]  /*4bd0*/  BSYNC B0 ;  /* 0x0000000000007941 */ /* 0x000fea0003800000 */
.L_x_466:
        /* <DEDUP_REMOVED lines=16> */
.L_x_469:
[----:B------:R-:W-:Y:S05]  /*4ce0*/  BSYNC B0 ;  /* 0x0000000000007941 */ /* 0x000fea0003800000 */
.L_x_468:
        /* <DEDUP_REMOVED lines=30> */
.L_x_472:
[----:B------:R-:W2:Y:S01]  /*4ed0*/  LDG.E.STRONG.GPU R40, [R36.64] ;  /* 0x0000000624287981 */ /* 0x000ea2000c1ef900 */
[----:B------:R-:W-:Y:S01]  /*4ee0*/  YIELD ;  /* 0x0000000000007946 */ /* 0x000fe20003800000 */
[----:B--2---:R-:W-:Y:S01]  /*4ef0*/  ISETP.NE.AND P6, PT, R40, R43, PT ;  /* 0x0000002b2800720c */ /* 0x004fe20003fc5270 */
[----:B------:R-:W-:-:S12]  /*4f00*/  CCTL.IVALL ;  /* 0x00000000ff00798f */ /* 0x000fd80002000000 */
[----:B------:R-:W-:Y:S05]  /*4f10*/  @P6 BRA `(.L_x_472) ;  /* 0xffffffb000006947 */ /* 0x000fea000383ffff */
.L_x_471:
[----:B------:R-:W-:Y:S01]  /*4f20*/  ISETP.NE.AND P6, PT, RZ, c[0x0][0xc], PT ;  /* 0x00000300ff007a0c */ /* 0x000fe20003fc5270 */
[----:B------:R-:W-:Y:S01]  /*4f30*/  WARPSYNC 0xffffffff ;  /* 0xffffffff00007948 */ /* 0x000fe20003800000 */
[----:B------:R-:W-:Y:S11]  /*4f40*/  BAR.SYNC.DEFER_BLOCKING 0x0 ;  /* 0x0000000000007b1d */ /* 0x000ff60000010000 */
[----:B------:R-:W-:Y:S05]  /*4f50*/  @!P6 BRA `(.L_x_470) ;  /* 0x000010300000e947 */ /* 0x000fea0003800000 */
[----:B0-----:R-:W-:Y:S01]  /*4f60*/  MOV R36, 0x1 ;  /* 0x0000000100247802 */ /* 0x001fe20000000f00 */
[----:B------:R-:W-:-:S03]  /*4f70*/  HFMA2.MMA R45, -RZ, RZ, 0, 0 ;  /* 0x00000000ff2d7435 */ /* 0x000fc600000001ff */
        /* <DEDUP_REMOVED lines=17> */
.L_x_476:
        /* <DEDUP_REMOVED lines=115> */
.L_x_475:
        /* <DEDUP_REMOVED lines=63> */
.L_x_477:
[----:B------:R-:W-:-:S04]  /*5bb0*/  LOP3.LUT P6, RZ, R9, 0x1, RZ, 0xc0, !PT ;  /* 0x0000000109ff7812 */ /* 0x000fc800078cc0ff */
[----:B------:R-:W-:-:S13]  /*5bc0*/  ISETP.NE.OR P6, PT, R44, RZ, P6 ;  /* 0x000000ff2c00720c */ /* 0x000fda00037c5670 */
[----:B------:R-:W-:Y:S05]  /*5bd0*/  @!P6 BRA `(.L_x_473) ;  /* 0x000001f00000e947 */ /* 0x000fea0003800000 */
.L_x_474:
        /* <DEDUP_REMOVED lines=31> */
.L_x_473:
        /* <DEDUP_REMOVED lines=10> */
.L_x_479:
[----:B------:R-:W-:Y:S05]  /*5e70*/  BSYNC B0 ;  /* 0x0000000000007941 */ /* 0x000fea0003800000 */
.L_x_478:
        /* <DEDUP_REMOVED lines=17> */
.L_x_470:
        /* <DEDUP_REMOVED lines=36> */
.L_x_480:
        /* <DEDUP_REMOVED lines=19> */
.L_x_482:
[----:B------:R-:W-:Y:S05]  /*6300*/  BSYNC B0 ;  /* 0x0000000000007941 */ /* 0x000fea0003800000 */
.L_x_481:
        /* <DEDUP_REMOVED lines=28> */
.L_x_483:
        /* <DEDUP_REMOVED lines=19> */
.L_x_485:
[----:B------:R-:W-:Y:S05]  /*6600*/  BSYNC B0 ;  /* 0x0000000000007941 */ /* 0x000fea0003800000 */
.L_x_484:
        /* <DEDUP_REMOVED lines=28> */
.L_x_486:
        /* <DEDUP_REMOVED lines=19> */
.L_x_488:
[----:B------:R-:W-:Y:S05]  /*6900*/  BSYNC B0 ;  /* 0x0000000000007941 */ /* 0x000fea0003800000 */
.L_x_487:
        /* <DEDUP_REMOVED lines=28> */
.L_x_489:
        /* <DEDUP_REMOVED lines=19> */
.L_x_491:
[----:B------:R-:W-:Y:S05]  /*6c00*/  BSYNC B0 ;  /* 0x0000000000007941 */ /* 0x000fea0003800000 */
.L_x_490:
        /* <DEDUP_REMOVED lines=28> */
.L_x_492:
        /* <DEDUP_REMOVED lines=19> */
.L_x_494:
[----:B------:R-:W-:Y:S05]  /*6f00*/  BSYNC B0 ;  /* 0x0000000000007941 */ /* 0x000fea0003800000 */
.L_x_493:
        /* <DEDUP_REMOVED lines=28> */
.L_x_495:
        /* <DEDUP_REMOVED lines=19> */
.L_x_497:
[----:B------:R-:W-:Y:S05]  /*7200*/  BSYNC B0 ;  /* 0x0000000000007941 */ /* 0x000fea0003800000 */
.L_x_496:
        /* <DEDUP_REMOVED lines=28> */
.L_x_498:
        /* <DEDUP_REMOVED lines=19> */
.L_x_500:
[----:B------:R-:W-:Y:S05]  /*7500*/  BSYNC B0 ;  /* 0x0000000000007941 */ /* 0x000fea0003800000 */
.L_x_499:
        /* <DEDUP_REMOVED lines=28> */
.L_x_501:
        /* <DEDUP_REMOVED lines=18> */
.L_x_503:
[----:B------:R-:W-:Y:S05]  /*77f0*/  BSYNC B0 ;  /* 0x0000000000007941 */ /* 0x000fea0003800000 */
.L_x_502:
        /* <DEDUP_REMOVED lines=27> */
.L_x_504:
        /* <DEDUP_REMOVED lines=18> */
.L_x_506:
[----:B------:R-:W-:Y:S05]  /*7ad0*/  BSYNC B0 ;  /* 0x0000000000007941 */ /* 0x000fea0003800000 */
.L_x_505:
        /* <DEDUP_REMOVED lines=27> */
.L_x_507:
        /* <DEDUP_REMOVED lines=18> */
.L_x_509:
[----:B------:R-:W-:Y:S05]  /*7db0*/  BSYNC B0 ;  /* 0x0000000000007941 */ /* 0x000fea0003800000 */
.L_x_508:
        /* <DEDUP_REMOVED lines=27> */
.L_x_510:
        /* <DEDUP_REMOVED lines=18> */
.L_x_512:
[----:B------:R-:W-:Y:S05]  /*8090*/  BSYNC B0 ;  /* 0x0000000000007941 */ /* 0x000fea0003800000 */
.L_x_511:
        /* <DEDUP_REMOVED lines=28> */
.L_x_513:
        /* <DEDUP_REMOVED lines=18> */
.L_x_515:
[----:B------:R-:W-:Y:S05]  /*8380*/  BSYNC B0 ;  /* 0x0000000000007941 */ /* 0x000fea0003800000 */
.L_x_514:
        /* <DEDUP_REMOVED lines=28> */
.L_x_516:
        /* <DEDUP_REMOVED lines=23> */
.L_x_518:
[----:B------:R-:W-:Y:S05]  /*86c0*/  BSYNC B0 ;  /* 0x0000000000007941 */ /* 0x000fea0003800000 */
.L_x_517:
        /* <DEDUP_REMOVED lines=27> */
.L_x_519:
        /* <DEDUP_REMOVED lines=23> */
.L_x_521:
[----:B------:R-:W-:Y:S05]  /*89f0*/  BSYNC B0 ;  /* 0x0000000000007941 */ /* 0x000fea0003800000 */
.L_x_520:
        /* <DEDUP_REMOVED lines=27> */
.L_x_522:
        /* <DEDUP_REMOVED lines=25> */
.L_x_524:
[----:B------:R-:W-:Y:S05]  /*8d40*/  BSYNC B0 ;  /* 0x0000000000007941 */ /* 0x000fea0003800000 */
.L_x_523:
        /* <DEDUP_REMOVED lines=25> */
.L_x_525:
        /* <DEDUP_REMOVED lines=20> */
.L_x_527:
[----:B------:R-:W-:Y:S05]  /*9020*/  BSYNC B0 ;  /* 0x0000000000007941 */ /* 0x000fea0003800000 */
.L_x_526:
[----:B------:R-:W-:Y:S02]  /*9030*/  IADD3 R25, R25, c[0x0][0x10], RZ ;  /* 0x0000040019197a10 */ /* 0x000fe40007ffe0ff */
[----:B------:R-:W-:Y:S02]  /*9040*/  IADD3 R26, R26, 0x1, RZ ;  /* 0x000000011a1a7810 */ /* 0x000fe40007ffe0ff */
[----:B------:R-:W-:-:S13]  /*9050*/  ISETP.GE.AND P0, PT, R25, UR4, PT ;  /* 0x0000000419007c0c */ /* 0x000fda000bf06270 */
[----:B------:R-:W-:Y:S01]  /*9060*/  @P0 CALL.REL.NOINC `(.L_x_445) ;  /* 0x0000001000000944 */ /* 0x000fe20003c00000 */
[----:B------:R-:W-:Y:S05]  /*9070*/  BRA `(.L_x_528) ;  /* 0xffff765000007947 */ /* 0x000fea000383ffff */
.L_x_445:
[----:B-12---:R-:W-:Y:S01]  /*9080*/  HFMA2.MMA R0, -RZ, RZ, 0, 5.9604644775390625e-08 ;  /* 0x00000001ff007435 */ /* 0x006fe200000001ff */
[----:B------:R-:W-:Y:S01]  /*9090*/  ISETP.NE.AND P1, PT, R85, RZ, PT ;  /* 0x000000ff5500720c */ /* 0x000fe20003f25270 */
[----:B0-----:R-:W-:Y:S01]  /*90a0*/  HFMA2.MMA R3, -RZ, RZ, 0, 2.384185791015625e-07 ;  /* 0x00000004ff037435 */ /* 0x001fe200000001ff */
        /* <DEDUP_REMOVED lines=15> */
.L_x_530:
[----:B------:R-:W-:Y:S05]  /*91a0*/  BSYNC B0 ;  /* 0x0000000000007941 */ /* 0x000fea0003800000 */
.L_x_529:
        /* <DEDUP_REMOVED lines=11> */
.L_x_532:
[----:B0-----:R-:W2:Y:S01]  /*9260*/  LDG.E.STRONG.GPU R5, [R2.64] ;  /* 0x0000000602057981 */ /* 0x001ea2000c1ef900 */
[----:B------:R-:W-:Y:S01]  /*9270*/  YIELD ;  /* 0x0000000000007946 */ /* 0x000fe20003800000 */
[----:B--2---:R-:W-:Y:S01]  /*9280*/  ISETP.NE.AND P0, PT, R5, R0, PT ;  /* 0x000000000500720c */ /* 0x004fe20003f05270 */
[----:B------:R-:W-:-:S12]  /*9290*/  CCTL.IVALL ;  /* 0x00000000ff00798f */ /* 0x000fd80002000000 */
[----:B------:R-:W-:Y:S05]  /*92a0*/  @P0 BRA `(.L_x_532) ;  /* 0xffffffb000000947 */ /* 0x000fea000383ffff */
.L_x_531:
        /* <DEDUP_REMOVED lines=25> */
.L_x_533:
        /* <DEDUP_REMOVED lines=26> */
.L_x_534:
        /* <DEDUP_REMOVED lines=10> */
.L_x_5174:


//--------------------- .text._Z35group_norm_nhwc_bwd_one_pass_kernelI11Bf16IOBf16WLi512ELi48ELi384EEv26Group_norm_nhwc_bwd_params --------------------------
	.section	.text._Z35group_norm_nhwc_bwd_one_pass_kernelI11Bf16IOBf16WLi512ELi48ELi384EEv26Group_norm_nhwc_bwd_params,"ax",@progbits
	.sectioninfo	@"SHI_REGISTERS=168"
	.align	128
        .global         _Z35group_norm_nhwc_bwd_one_pass_kernelI11Bf16IOBf16WLi512ELi48ELi384EEv26Group_norm_nhwc_bwd_params
        .type           _Z35group_norm_nhwc_bwd_one_pass_kernelI11Bf16IOBf16WLi512ELi48ELi384EEv26Group_norm_nhwc_bwd_params,@function
        .size           _Z35group_norm_nhwc_bwd_one_pass_kernelI11Bf16IOBf16WLi512ELi48ELi384EEv26Group_norm_nhwc_bwd_params,(.L_x_5175 - _Z35group_norm_nhwc_bwd_one_pass_kernelI11Bf16IOBf16WLi512ELi48ELi384EEv26Group_norm_nhwc_bwd_params)
        .other          _Z35group_norm_nhwc_bwd_one_pass_kernelI11Bf16IOBf16WLi512ELi48ELi384EEv26Group_norm_nhwc_bwd_params,@"STO_CUDA_ENTRY STV_DEFAULT"
_Z35group_norm_nhwc_bwd_one_pass_kernelI11Bf16IOBf16WLi512ELi48ELi384EEv26Group_norm_nhwc_bwd_params:
.text._Z35group_norm_nhwc_bwd_one_pass_kernelI11Bf16IOBf16WLi512ELi48ELi384EEv26Group_norm_nhwc_bwd_params:
        /* <DEDUP_REMOVED lines=17> */
[----:B------:R-:W-:Y:S01]  /*0110*/  UIMAD.WIDE.U32 UR4, UR8, UR12, URZ ;  /* 0x0000000c080472a5 */ /* 0x000fe2000f8e003f */
[----:B------:R-:W-:Y:S01]  /*0120*/  HFMA2.MMA R4, -RZ, RZ, 0, 0 ;  /* 0x00000000ff047435 */ /* 0x000fe200000001ff */
[----:B------:R-:W-:Y:S02]  /*0130*/  UIMAD UR8, UR8, UR13, URZ ;  /* 0x0000000d080872a4 */ /* 0x000fe4000f8e023f */
[----:B------:R-:W-:Y:S01]  /*0140*/  ULEA.HI UR11, UP0, UR13, UR12, URZ, 0x1 ;  /* 0x0000000c0d0b7291 */ /* 0x000fe2000f81083f */
[----:B------:R-:W-:Y:S01]  /*0150*/  IMAD R98, R7, -0x18, R0 ;  /* 0xffffffe807627824 */ /* 0x000fe200078e0200 */
[----:B------:R-:W-:-:S02]  /*0160*/  UIADD3 UR8, UR5, UR8, URZ ;  /* 0x0000000805087290 */ /* 0x000fc4000fffe03f */
[----:B------:R-:W-:Y:S02]  /*0170*/  UIADD3.X UR9, URZ, UR13, URZ, UP0, !UPT ;  /* 0x0000000d3f097290 */ /* 0x000fe400087fe43f */
[----:B------:R-:W-:Y:S01]  /*0180*/  ULEA.HI UR10, UP0, UR8, UR4, URZ, 0x1 ;  /* 0x00000004080a7291 */ /* 0x000fe2000f81083f */
[----:B------:R-:W-:Y:S01]  /*0190*/  SHF.L.U32 R98, R98, 0x1, RZ ;  /* 0x0000000162627819 */ /* 0x000fe200000006ff */
[----:B------:R-:W-:Y:S02]  /*01a0*/  USHF.R.S64 UR11, UR11, 0x1, UR9 ;  /* 0x000000010b0b7899 */ /* 0x000fe40008001009 */
[----:B------:R-:W-:Y:S02]  /*01b0*/  UIADD3.X UR8, URZ, UR8, URZ, UP0, !UPT ;  /* 0x000000083f087290 */ /* 0x000fe400087fe43f */
[----:B------:R-:W-:Y:S01]  /*01c0*/  USHF.R.S32.HI UR9, URZ, 0x1, UR9 ;  /* 0x000000013f097899 */ /* 0x000fe20008011409 */
[----:B0-----:R-:W-:Y:S01]  /*01d0*/  IMAD R3, R2, c[0x0][0x1fc], R7 ;  /* 0x00007f0002037a24 */ /* 0x001fe200078e0207 */
[----:B------:R-:W-:Y:S01]  /*01e0*/  SHF.R.S32.HI R7, RZ, 0x1f, R0 ;  /* 0x0000001fff077819 */ /* 0x000fe20000011400 */
[----:B------:R-:W-:-:S02]  /*01f0*/  USHF.R.S64 UR10, UR10, 0x1, UR8 ;  /* 0x000000010a0a7899 */ /* 0x000fc40008001008 */
[----:B------:R-:W-:Y:S01]  /*0200*/  USHF.R.S32.HI UR8, URZ, 0x1, UR8 ;  /* 0x000000013f087899 */ /* 0x000fe20008011408 */
[C---:B------:R-:W-:Y:S01]  /*0210*/  ISETP.LT.U32.AND P0, PT, R3.reuse, c[0x0][0x1e0], PT ;  /* 0x0000780003007a0c */ /* 0x040fe20003f01070 */
[----:B------:R-:W-:Y:S01]  /*0220*/  USHF.L.U64.HI UR9, UR11, 0x2, UR9 ;  /* 0x000000020b097899 */ /* 0x000fe20008010209 */
[----:B------:R-:W-:Y:S01]  /*0230*/  SHF.R.S32.HI R165, RZ, 0x1f, R3 ;  /* 0x0000001fffa57819 */ /* 0x000fe20000011403 */
[----:B------:R-:W-:Y:S01]  /*0240*/  USHF.L.U64.HI UR8, UR10, 0x2, UR8 ;  /* 0x000000020a087899 */ /* 0x000fe20008010208 */
[----:B------:R-:W-:Y:S01]  /*0250*/  IADD3 R133, R3, 0x10, RZ ;  /* 0x0000001003857810 */ /* 0x000fe20007ffe0ff */
[----:B------:R-:W-:Y:S01]  /*0260*/  ULDC.U8 UR13, c[0x0][0x1f4] ;  /* 0x00007d00000d7ab9 */ /* 0x000fe20000000000 */
[----:B------:R-:W-:Y:S02]  /*0270*/  ISETP.LT.AND.EX P0, PT, R165, c[0x0][0x1e4], !P1, P0 ;  /* 0x00007900a5007a0c */ /* 0x000fe40004f01300 */
        /* <DEDUP_REMOVED lines=111> */
[----:B------:R-:W-:Y:S02]  /*0970*/  IADD3 R114, R3, 0x140, RZ ;  /* 0x0000014003727810 */ /* 0x000fe40007ffe0ff */
        /* <DEDUP_REMOVED lines=17> */
[----:B------:R-:W-:Y:S02]  /*0a90*/  LEA.HI R7, R7, R0, RZ, 0x5 ;  /* 0x0000000007077211 */ /* 0x000fe400078f28ff */
[C---:B------:R-:W-:Y:S02]  /*0aa0*/  IADD3 R109, R3.reuse, 0x190, RZ ;  /* 0x00000190036d7810 */ /* 0x040fe40007ffe0ff */
[C---:B------:R-:W-:Y:S02]  /*0ab0*/  IADD3 R108, R3.reuse, 0x1a0, RZ ;  /* 0x000001a0036c7810 */ /* 0x040fe40007ffe0ff */
[C---:B------:R-:W-:Y:S02]  /*0ac0*/  IADD3 R107, R3.reuse, 0x1b0, RZ ;  /* 0x000001b0036b7810 */ /* 0x040fe40007ffe0ff */
[----:B------:R-:W-:-:S02]  /*0ad0*/  IADD3 R106, R3, 0x1c0, RZ ;  /* 0x000001c0036a7810 */ /* 0x000fc40007ffe0ff */
[C---:B------:R-:W-:Y:S02]  /*0ae0*/  IADD3 R105, R3.reuse, 0x1d0, RZ ;  /* 0x000001d003697810 */ /* 0x040fe40007ffe0ff */
[----:B------:R-:W-:Y:S02]  /*0af0*/  IADD3 R104, R3, 0x1e0, RZ ;  /* 0x000001e003687810 */ /* 0x000fe40007ffe0ff */
[----:B------:R-:W-:Y:S02]  /*0b00*/  ISETP.LT.AND.EX P5, PT, R139, c[0x0][0x1e4], !P1, P5 ;  /* 0x000079008b007a0c */ /* 0x000fe40004fa1350 */
[----:B------:R-:W-:Y:S02]  /*0b10*/  ISETP.LT.AND.EX P4, PT, R138, c[0x0][0x1e4], !P1, P4 ;  /* 0x000079008a007a0c */ /* 0x000fe40004f81340 */
[----:B------:R-:W-:Y:S02]  /*0b20*/  ISETP.LT.AND.EX P3, PT, R136, c[0x0][0x1e4], !P1, P3 ;  /* 0x0000790088007a0c */ /* 0x000fe40004f61330 */
[----:B------:R-:W-:-:S02]  /*0b30*/  ISETP.LT.AND.EX P2, PT, R135, c[0x0][0x1e4], !P1, P2 ;  /* 0x0000790087007a0c */ /* 0x000fc40004f41320 */
[----:B------:R-:W-:Y:S02]  /*0b40*/  ISETP.LT.AND.EX P1, PT, R134, c[0x0][0x1e4], !P1, P0 ;  /* 0x0000790086007a0c */ /* 0x000fe40004f21300 */
[----:B------:R-:W-:Y:S02]  /*0b50*/  SHF.R.S32.HI R103, RZ, 0x5, R7 ;  /* 0x00000005ff677819 */ /* 0x000fe40000011407 */
[----:B------:R-:W-:Y:S02]  /*0b60*/  IADD3 R100, R3, 0x1f0, RZ ;  /* 0x000001f003647810 */ /* 0x000fe40007ffe0ff */
[----:B------:R-:W-:Y:S02]  /*0b70*/  SHF.R.S32.HI R164, RZ, 0x1f, R109 ;  /* 0x0000001fffa47819 */ /* 0x000fe4000001146d */
[----:B------:R-:W-:Y:S02]  /*0b80*/  SHF.R.S32.HI R163, RZ, 0x1f, R108 ;  /* 0x0000001fffa37819 */ /* 0x000fe4000001146c */
[----:B------:R-:W-:-:S02]  /*0b90*/  SHF.R.S32.HI R162, RZ, 0x1f, R107 ;  /* 0x0000001fffa27819 */ /* 0x000fc4000001146b */
[----:B------:R-:W-:Y:S02]  /*0ba0*/  SHF.R.S32.HI R161, RZ, 0x1f, R106 ;  /* 0x0000001fffa17819 */ /* 0x000fe4000001146a */
[----:B------:R-:W-:Y:S02]  /*0bb0*/  SHF.R.S32.HI R160, RZ, 0x1f, R105 ;  /* 0x0000001fffa07819 */ /* 0x000fe40000011469 */
[----:B------:R-:W-:Y:S02]  /*0bc0*/  SHF.R.S32.HI R159, RZ, 0x1f, R104 ;  /* 0x0000001fff9f7819 */ /* 0x000fe40000011468 */
.L_x_682:
[----:B------:R-:W-:Y:S01]  /*0bd0*/  IABS R11, c[0x0][0x1f0] ;  /* 0x00007c00000b7a13 */ /* 0x000fe20000000000 */
[----:B------:R-:W-:Y:S01]  /*0be0*/  ULDC UR4, c[0x0][0x1f0] ;  /* 0x00007c0000047ab9 */ /* 0x000fe20000000800 */
[----:B------:R-:W-:Y:S01]  /*0bf0*/  LOP3.LUT R5, R5, 0xbfffffff, RZ, 0xc0, !PT ;  /* 0xbfffffff05057812 */ /* 0x000fe200078ec0ff */
[----:B------:R-:W-:Y:S01]  /*0c00*/  ULOP3.LUT UR4, UR7, UR4, URZ, 0x3c, !UPT ;  /* 0x0000000407047292 */ /* 0x000fe2000f8e3c3f */
[----:B0-----:R-:W0:Y:S02]  /*0c10*/  I2F.RP R8, R11 ;  /* 0x0000000b00087306 */ /* 0x001e240000209400 */
[----:B------:R-:W-:Y:S01]  /*0c20*/  @P5 LOP3.LUT R5, R5, 0x40000000, RZ, 0xfc, !PT ;  /* 0x4000000005055812 */ /* 0x000fe200078efcff */
[----:B------:R-:W-:Y:S01]  /*0c30*/  UMOV UR12, 0x8 ;  /* 0x00000008000c7882 */ /* 0x000fe20000000000 */
[----:B------:R-:W-:-:S02]  /*0c40*/  SHF.R.S32.HI R102, RZ, 0x1f, R100 ;  /* 0x0000001fff667819 */ /* 0x000fc40000011464 */
[----:B------:R-:W-:-:S04]  /*0c50*/  LOP3.LUT R5, R5, 0xdfffffff, RZ, 0xc0, !PT ;  /* 0xdfffffff05057812 */ /* 0x000fc800078ec0ff */
[----:B------:R-:W-:-:S04]  /*0c60*/  @P4 LOP3.LUT R5, R5, 0x20000000, RZ, 0xfc, !PT ;  /* 0x2000000005054812 */ /* 0x000fc800078efcff */
[----:B------:R-:W-:Y:S01]  /*0c70*/  LOP3.LUT R5, R5, 0xefffffff, RZ, 0xc0, !PT ;  /* 0xefffffff05057812 */ /* 0x000fe200078ec0ff */
[----:B0-----:R-:W0:Y:S03]  /*0c80*/  MUFU.RCP R8, R8 ;  /* 0x0000000800087308 */ /* 0x001e260000001000 */
[----:B------:R-:W-:-:S04]  /*0c90*/  @P3 LOP3.LUT R5, R5, 0x10000000, RZ, 0xfc, !PT ;  /* 0x1000000005053812 */ /* 0x000fc800078efcff */
[----:B------:R-:W-:-:S04]  /*0ca0*/  LOP3.LUT R5, R5, 0xf7ffffff, RZ, 0xc0, !PT ;  /* 0xf7ffffff05057812 */ /* 0x000fc800078ec0ff */
[----:B------:R-:W-:-:S04]  /*0cb0*/  @P2 LOP3.LUT R5, R5, 0x8000000, RZ, 0xfc, !PT ;  /* 0x0800000005052812 */ /* 0x000fc800078efcff */
[----:B------:R-:W-:Y:S02]  /*0cc0*/  LOP3.LUT R5, R5, 0xfbffffff, RZ, 0xc0, !PT ;  /* 0xfbffffff05057812 */ /* 0x000fe400078ec0ff */
[----:B0-----:R-:W-:Y:S02]  /*0cd0*/  IADD3 R6, R8, 0xffffffe, RZ ;  /* 0x0ffffffe08067810 */ /* 0x001fe40007ffe0ff */
[----:B------:R-:W-:Y:S02]  /*0ce0*/  @P1 LOP3.LUT R5, R5, 0x4000000, RZ, 0xfc, !PT ;  /* 0x0400000005051812 */ /* 0x000fe400078efcff */
[----:B------:R0:W1:Y:S01]  /*0cf0*/  F2I.FTZ.U32.TRUNC.NTZ R7, R6 ;  /* 0x0000000600077305 */ /* 0x000062000021f000 */
[----:B------:R-:W-:Y:S02]  /*0d00*/  LOP3.LUT R137, R137, 0xfffffffe, RZ, 0xc0, !PT ;  /* 0xfffffffe89897812 */ /* 0x000fe400078ec0ff */
[C---:B------:R-:W-:Y:S02]  /*0d10*/  LOP3.LUT P4, RZ, R5.reuse, 0x10000, RZ, 0xc0, !PT ;  /* 0x0001000005ff7812 */ /* 0x040fe4000788c0ff */
[----:B------:R-:W-:-:S02]  /*0d20*/  LOP3.LUT P3, RZ, R5, 0x4000, RZ, 0xc0, !PT ;  /* 0x0000400005ff7812 */ /* 0x000fc4000786c0ff */
[C---:B------:R-:W-:Y:S02]  /*0d30*/  LOP3.LUT P2, RZ, R5.reuse, 0x1000, RZ, 0xc0, !PT ;  /* 0x0000100005ff7812 */ /* 0x040fe4000784c0ff */
[----:B0-----:R-:W-:Y:S02]  /*0d40*/  MOV R6, RZ ;  /* 0x000000ff00067202 */ /* 0x001fe40000000f00 */
[----:B------:R-:W-:Y:S02]  /*0d50*/  LOP3.LUT P1, RZ, R5, 0x200, RZ, 0xc0, !PT ;  /* 0x0000020005ff7812 */ /* 0x000fe4000782c0ff */
[----:B-1----:R-:W-:-:S05]  /*0d60*/  IADD3 R10, RZ, -R7, RZ ;  /* 0x80000007ff0a7210 */ /* 0x002fca0007ffe0ff */
[----:B------:R-:W-:Y:S01]  /*0d70*/  IMAD R9, R10, R11, RZ ;  /* 0x0000000b0a097224 */ /* 0x000fe200078e02ff */
[----:B------:R-:W-:-:S03]  /*0d80*/  IABS R10, UR7 ;  /* 0x00000007000a7c13 */ /* 0x000fc60008000000 */
[----:B------:R-:W-:Y:S01]  /*0d90*/  IMAD.HI.U32 R7, R7, R9, R6 ;  /* 0x0000000907077227 */ /* 0x000fe200078e0006 */
[----:B------:R-:W-:-:S05]  /*0da0*/  LOP3.LUT R6, RZ, c[0x0][0x1f0], RZ, 0x33, !PT ;  /* 0x00007c00ff067a12 */ /* 0x000fca00078e33ff */
        /* <DEDUP_REMOVED lines=9> */
[----:B------:R-:W-:-:S13]  /*0e40*/  ISETP.GE.U32.AND P0, PT, R8, R11, PT ;  /* 0x0000000b0800720c */ /* 0x000fda0003f06070 */
        /* <DEDUP_REMOVED lines=49> */
[----:B------:R-:W-:Y:S01]  /*1160*/  CS2R R6, SRZ ;  /* 0x0000000000067805 */ /* 0x000fe2000001ff00 */
[----:B------:R-:W-:-:S04]  /*1170*/  @P0 IADD3 R10, P5, R12, c[0x0][0x180], RZ ;  /* 0x000060000c0a0a10 */ /* 0x000fc80007fbe0ff */
[----:B------:R-:W-:Y:S01]  /*1180*/  @P0 IADD3.X R11, R8, c[0x0][0x184], RZ, P5, !PT ;  /* 0x00006100080b0a10 */ /* 0x000fe20002ffe4ff */
[----:B------:R0:W5:Y:S01]  /*1190*/  @P6 LDG.E R6, [R16.64] ;  /* 0x0000000e10066981 */ /* 0x000162000c1e1900 */
[----:B------:R-:W-:Y:S01]  /*11a0*/  IADD3 R18, R20, 0x1b0, RZ ;  /* 0x000001b014127810 */ /* 0x000fe20007ffe0ff */
[----:B------:R-:W-:Y:S01]  /*11b0*/  ULDC.64 UR4, c[0x0][0x198] ;  /* 0x0000660000047ab9 */ /* 0x000fe20000000a00 */
[----:B------:R-:W-:Y:S01]  /*11c0*/  LOP3.LUT P5, RZ, R5, 0x40000, RZ, 0xc0, !PT ;  /* 0x0004000005ff7812 */ /* 0x000fe200078ac0ff */
[----:B------:R1:W5:Y:S01]  /*11d0*/  @P6 LDG.E R7, [R14.64] ;  /* 0x0000000e0e076981 */ /* 0x000362000c1e1900 */
[----:B------:R-:W-:Y:S02]  /*11e0*/  @P0 IADD3 R12, P6, R12, c[0x0][0x178], RZ ;  /* 0x00005e000c0c0a10 */ /* 0x000fe40007fde0ff */
[----:B------:R-:W-:Y:S02]  /*11f0*/  SHF.R.S32.HI R19, RZ, 0x1f, R18 ;  /* 0x0000001fff137819 */ /* 0x000fe40000011412 */
[----:B------:R-:W-:-:S02]  /*1200*/  @P0 IADD3.X R13, R8, c[0x0][0x17c], RZ, P6, !PT ;  /* 0x00005f00080d0a10 */ /* 0x000fc400037fe4ff */
[----:B------:R-:W-:Y:S01]  /*1210*/  CS2R R8, SRZ ;  /* 0x0000000000087805 */ /* 0x000fe2000001ff00 */
[----:B0-----:R-:W-:Y:S01]  /*1220*/  IADD3 R16, R20, 0x1c0, RZ ;  /* 0x000001c014107810 */ /* 0x001fe20007ffe0ff */
[----:B------:R-:W-:Y:S01]  /*1230*/  UIMAD.WIDE UR4, UR7, UR12, UR4 ;  /* 0x0000000c070472a5 */ /* 0x000fe2000f8e0204 */
[----:B------:R-:W-:Y:S02]  /*1240*/  P2R R28, PR, RZ, 0x20 ;  /* 0x00000020ff1c7803 */ /* 0x000fe40000000000 */
[----:B------:R-:W-:Y:S01]  /*1250*/  LOP3.LUT P5, RZ, R5, 0x80000, RZ, 0xc0, !PT ;  /* 0x0008000005ff7812 */ /* 0x000fe200078ac0ff */
[----:B------:R0:W5:Y:S03]  /*1260*/  @P0 LDG.E R8, [R10.64] ;  /* 0x0000000e0a080981 */ /* 0x000166000c1e1900 */
[----:B------:R-:W-:Y:S01]  /*1270*/  P2R R24, PR, RZ, 0x20 ;  /* 0x00000020ff187803 */ /* 0x000fe20000000000 */
[----:B------:R2:W5:Y:S01]  /*1280*/  @P0 LDG.E R9, [R12.64] ;  /* 0x0000000e0c090981 */ /* 0x000562000c1e1900 */
[----:B------:R-:W-:-:S02]  /*1290*/  ISETP.GE.U32.AND P0, PT, R18, c[0x0][0x1e0], PT ;  /* 0x0000780012007a0c */ /* 0x000fc40003f06070 */
[----:B------:R-:W-:Y:S02]  /*12a0*/  LOP3.LUT P5, RZ, R5, 0x200000, RZ, 0xc0, !PT ;  /* 0x0020000005ff7812 */ /* 0x000fe400078ac0ff */
[----:B------:R-:W-:-:S04]  /*12b0*/  ISETP.GE.AND.EX P0, PT, R19, c[0x0][0x1e4], PT, P0 ;  /* 0x0000790013007a0c */ /* 0x000fc80003f06300 */
[----:B------:R-:W-:-:S13]  /*12c0*/  ISETP.LT.U32.AND P0, PT, R0, 0x180, !P0 ;  /* 0x000001800000780c */ /* 0x000fda0004701070 */
[----:B-1----:R-:W-:Y:S01]  /*12d0*/  @P0 IMAD R14, R162, c[0x0][0x1d8], RZ ;  /* 0x00007600a20e0a24 */ /* 0x002fe200078e02ff */
[----:B0-----:R-:W-:Y:S02]  /*12e0*/  @P0 MOV R10, R62 ;  /* 0x0000003e000a0202 */ /* 0x001fe40000000f00 */
        /* <DEDUP_REMOVED lines=8> */
[----:B------:R-:W-:-:S04]  /*1370*/  @P0 IADD3 R14, P6, R15, c[0x0][0x178], RZ ;  /* 0x00005e000f0e0a10 */ /* 0x000fc80007fde0ff */
[----:B------:R-:W-:Y:S02]  /*1380*/  @P0 IADD3.X R15, R10, c[0x0][0x17c], RZ, P6, !PT ;  /* 0x00005f000a0f0a10 */ /* 0x000fe400037fe4ff */
[----:B------:R-:W-:Y:S01]  /*1390*/  CS2R R10, SRZ ;  /* 0x00000000000a7805 */ /* 0x000fe2000001ff00 */
[----:B------:R-:W-:-:S05]  /*13a0*/  SHF.R.S32.HI R17, RZ, 0x1f, R16 ;  /* 0x0000001fff117819 */ /* 0x000fca0000011410 */
[----:B------:R0:W5:Y:S04]  /*13b0*/  @P0 LDG.E R10, [R12.64] ;  /* 0x0000000e0c0a0981 */ /* 0x000168000c1e1900 */
[----:B------:R1:W5:Y:S01]  /*13c0*/  @P0 LDG.E R11, [R14.64] ;  /* 0x0000000e0e0b0981 */ /* 0x000362000c1e1900 */
[----:B------:R-:W-:-:S04]  /*13d0*/  ISETP.GE.U32.AND P0, PT, R16, c[0x0][0x1e0], PT ;  /* 0x0000780010007a0c */ /* 0x000fc80003f06070 */
[----:B------:R-:W-:-:S04]  /*13e0*/  ISETP.GE.AND.EX P0, PT, R17, c[0x0][0x1e4], PT, P0 ;  /* 0x0000790011007a0c */ /* 0x000fc80003f06300 */
[----:B------:R-:W-:-:S13]  /*13f0*/  ISETP.LT.U32.AND P0, PT, R0, 0x180, !P0 ;  /* 0x000001800000780c */ /* 0x000fda0004701070 */
[----:B------:R-:W-:Y:S01]  /*1400*/  @P0 IMAD R17, R161, c[0x0][0x1d8], RZ ;  /* 0x00007600a1110a24 */ /* 0x000fe200078e02ff */
[----:B0-----:R-:W-:Y:S02]  /*1410*/  @P0 MOV R12, R62 ;  /* 0x0000003e000c0202 */ /* 0x001fe40000000f00 */
[----:B------:R-:W-:Y:S01]  /*1420*/  @P0 MOV R13, R61 ;  /* 0x0000003d000d0202 */ /* 0x000fe20000000f00 */
[----:B------:R-:W-:-:S04]  /*1430*/  @P0 IMAD R19, R106, c[0x0][0x1dc], R17 ;  /* 0x000077006a130a24 */ /* 0x000fc800078e0211 */
[----:B------:R-:W-:-:S05]  /*1440*/  @P0 IMAD.WIDE.U32 R16, R106, c[0x0][0x1d8], R12 ;  /* 0x000076006a100a25 */ /* 0x000fca00078e000c */
[----:B------:R-:W-:Y:S02]  /*1450*/  @P0 IADD3 R13, R17, R19, RZ ;  /* 0x00000013110d0210 */ /* 0x000fe40007ffe0ff */
[C---:B------:R-:W-:Y:S02]  /*1460*/  @P0 SHF.L.U32 R17, R16.reuse, 0x1, RZ ;  /* 0x0000000110110819 */ /* 0x040fe400000006ff */
[----:B------:R-:W-:Y:S02]  /*1470*/  @P0 SHF.L.U64.HI R12, R16, 0x1, R13 ;  /* 0x00000001100c0819 */ /* 0x000fe4000001020d */
[----:B-1----:R-:W-:-:S04]  /*1480*/  @P0 IADD3 R14, P6, R17, c[0x0][0x180], RZ ;  /* 0x00006000110e0a10 */ /* 0x002fc80007fde0ff */
[----:B------:R-:W-:Y:S02]  /*1490*/  @P0 IADD3.X R15, R12, c[0x0][0x184], RZ, P6, !PT ;  /* 0x000061000c0f0a10 */ /* 0x000fe400037fe4ff */
[----:B------:R-:W-:-:S04]  /*14a0*/  @P0 IADD3 R16, P6, R17, c[0x0][0x178], RZ ;  /* 0x00005e0011100a10 */ /* 0x000fc80007fde0ff */
[----:B------:R-:W-:Y:S02]  /*14b0*/  @P0 IADD3.X R17, R12, c[0x0][0x17c], RZ, P6, !PT ;  /* 0x00005f000c110a10 */ /* 0x000fe400037fe4ff */
[----:B------:R-:W-:Y:S01]  /*14c0*/  CS2R R12, SRZ ;  /* 0x00000000000c7805 */ /* 0x000fe2000001ff00 */
[----:B------:R-:W-:-:S04]  /*14d0*/  IADD3 R18, R20, 0x1d0, RZ ;  /* 0x000001d014127810 */ /* 0x000fc80007ffe0ff */
[----:B------:R-:W-:Y:S01]  /*14e0*/  SHF.R.S32.HI R19, RZ, 0x1f, R18 ;  /* 0x0000001fff137819 */ /* 0x000fe20000011412 */
[----:B------:R0:W5:Y:S04]  /*14f0*/  @P0 LDG.E R12, [R14.64] ;  /* 0x0000000e0e0c0981 */ /* 0x000168000c1e1900 */
        /* <DEDUP_REMOVED lines=36> */
[----:B------:R-:W-:-:S06]  /*1740*/  CS2R R16, SRZ ;  /* 0x0000000000107805 */ /* 0x000fcc000001ff00 */
[----:B------:R0:W5:Y:S04]  /*1750*/  @P0 LDG.E R16, [R18.64] ;  /* 0x0000000e12100981 */ /* 0x000168000c1e1900 */
[----:B------:R1:W5:Y:S01]  /*1760*/  @P0 LDG.E R17, [R20.64] ;  /* 0x0000000e14110981 */ /* 0x000362000c1e1900 */
[----:B0-----:R-:W-:Y:S02]  /*1770*/  MOV R18, UR4 ;  /* 0x0000000400127c02 */ /* 0x001fe40008000f00 */
[----:B------:R-:W-:-:S06]  /*1780*/  MOV R19, UR5 ;  /* 0x0000000500137c02 */ /* 0x000fcc0008000f00 */
[----:B------:R-:W2:Y:S01]  /*1790*/  LDG.E.64 R18, [R18.64] ;  /* 0x0000000e12127981 */ /* 0x000ea2000c1e1b00 */
[----:B------:R-:W-:-:S04]  /*17a0*/  @P5 IMAD R26, R165, c[0x0][0x1d8], RZ ;  /* 0x00007600a51a5a24 */ /* 0x000fc800078e02ff */
[----:B------:R-:W-:Y:S01]  /*17b0*/  @P5 IMAD R27, R3, c[0x0][0x1dc], R26 ;  /* 0x00007700031b5a24 */ /* 0x000fe200078e021a */
[----:B------:R-:W-:Y:S01]  /*17c0*/  UMOV UR12, 0x3f800000 ;  /* 0x3f800000000c7882 */ /* 0x000fe20000000000 */
[----:B--2---:R-:W0:Y:S02]  /*17d0*/  R2UR UR16, R18 ;  /* 0x00000000121073c2 */ /* 0x004e2400000e0000 */
[----:B0-----:R-:W-:-:S05]  /*17e0*/  MOV R22, UR16 ;  /* 0x0000001000167c02 */ /* 0x001fca0008000f00 */
[----:B------:R-:W-:-:S05]  /*17f0*/  FFMA.FTZ R22, -R22, UR16, R19 ;  /* 0x0000001016167c23 */ /* 0x000fca0008010113 */
[----:B------:R-:W-:-:S13]  /*1800*/  FSETP.GTU.FTZ.AND P0, PT, R22, RZ, PT ;  /* 0x000000ff1600720b */ /* 0x000fda0003f1c000 */
[----:B------:R-:W-:Y:S01]  /*1810*/  VOTEU.ANY UP0, P0 ;  /* 0x00000000003f7886 */ /* 0x000fe20000000100 */
[----:B------:R-:W-:-:S13]  /*1820*/  PLOP3.LUT P0, PT, PT, PT, UP0, 0x80, 0x0 ;  /* 0x000000000000781c */ /* 0x000fda0003f0f008 */
[----:B-1----:R-:W-:Y:S01]  /*1830*/  @P0 FADD.FTZ R20, R22, c[0x0][0x1a0] ;  /* 0x0000680016140621 */ /* 0x002fe20000010000 */
[----:B------:R-:W-:-:S13]  /*1840*/  PLOP3.LUT P0, PT, PT, PT, UP0, 0x80, 0x0 ;  /* 0x000000000000781c */ /* 0x000fda0003f0f008 */
[----:B------:R0:W1:Y:S01]  /*1850*/  @P0 MUFU.RSQ R29, R20 ;  /* 0x00000014001d0308 */ /* 0x0000620000001400 */
[----:B------:R-:W-:-:S04]  /*1860*/  ISETP.GE.U32.AND P0, PT, R100, c[0x0][0x1e0], PT ;  /* 0x0000780064007a0c */ /* 0x000fc80003f06070 */
[----:B------:R-:W-:-:S04]  /*1870*/  ISETP.GE.AND.EX P0, PT, R102, c[0x0][0x1e4], PT, P0 ;  /* 0x0000790066007a0c */ /* 0x000fc80003f06300 */
[----:B------:R-:W-:-:S13]  /*1880*/  ISETP.GT.U32.OR P0, PT, R0, 0x17f, P0 ;  /* 0x0000017f0000780c */ /* 0x000fda0000704470 */
[----:B------:R-:W-:Y:S01]  /*1890*/  @!P0 IMAD R19, R102, c[0x0][0x1d8], RZ ;  /* 0x0000760066138a24 */ /* 0x000fe200078e02ff */
[----:B------:R-:W-:-:S03]  /*18a0*/  @!P0 MOV R18, R62 ;  /* 0x0000003e00128202 */ /* 0x000fc60000000f00 */
[----:B------:R-:W-:Y:S01]  /*18b0*/  @!P0 IMAD R21, R100, c[0x0][0x1dc], R19 ;  /* 0x0000770064158a24 */ /* 0x000fe200078e0213 */
[----:B------:R-:W-:-:S05]  /*18c0*/  @!P0 MOV R19, R61 ;  /* 0x0000003d00138202 */ /* 0x000fca0000000f00 */
[----:B------:R-:W-:-:S05]  /*18d0*/  @!P0 IMAD.WIDE.U32 R18, R100, c[0x0][0x1d8], R18 ;  /* 0x0000760064128a25 */ /* 0x000fca00078e0012 */
[----:B------:R-:W-:Y:S02]  /*18e0*/  @!P0 IADD3 R19, R19, R21, RZ ;  /* 0x0000001513138210 */ /* 0x000fe40007ffe0ff */
[C---:B------:R-:W-:Y:S02]  /*18f0*/  @!P0 SHF.L.U32 R22, R18.reuse, 0x1, RZ ;  /* 0x0000000112168819 */ /* 0x040fe400000006ff */
[----:B------:R-:W-:Y:S02]  /*1900*/  @!P0 SHF.L.U64.HI R18, R18, 0x1, R19 ;  /* 0x0000000112128819 */ /* 0x000fe40000010213 */
[----:B0-----:R-:W-:-:S04]  /*1910*/  @!P0 IADD3 R20, P6, R22, c[0x0][0x180], RZ ;  /* 0x0000600016148a10 */ /* 0x001fc80007fde0ff */
[----:B------:R-:W-:Y:S02]  /*1920*/  @!P0 IADD3.X R21, R18, c[0x0][0x184], RZ, P6, !PT ;  /* 0x0000610012158a10 */ /* 0x000fe400037fe4ff */
[----:B------:R-:W-:-:S04]  /*1930*/  @!P0 IADD3 R22, P6, R22, c[0x0][0x178], RZ ;  /* 0x00005e0016168a10 */ /* 0x000fc80007fde0ff */
[----:B------:R-:W-:Y:S02]  /*1940*/  @!P0 IADD3.X R23, R18, c[0x0][0x17c], RZ, P6, !PT ;  /* 0x00005f0012178a10 */ /* 0x000fe400037fe4ff */
[----:B------:R-:W-:-:S06]  /*1950*/  CS2R R18, SRZ ;  /* 0x0000000000127805 */ /* 0x000fcc000001ff00 */
[----:B------:R0:W5:Y:S04]  /*1960*/  @!P0 LDG.E R18, [R20.64] ;  /* 0x0000000e14128981 */ /* 0x000168000c1e1900 */
[----:B------:R2:W5:Y:S01]  /*1970*/  @!P0 LDG.E R19, [R22.64] ;  /* 0x0000000e16138981 */ /* 0x000562000c1e1900 */
[----:B------:R-:W-:Y:S02]  /*1980*/  PLOP3.LUT P0, PT, PT, PT, UP0, 0x80, 0x0 ;  /* 0x000000000000781c */ /* 0x000fe40003f0f008 */
[----:B0-----:R-:W-:Y:S02]  /*1990*/  @P5 MOV R20, R62 ;  /* 0x0000003e00145202 */ /* 0x001fe40000000f00 */
[----:B------:R-:W-:-:S05]  /*19a0*/  @P5 MOV R21, R61 ;  /* 0x0000003d00155202 */ /* 0x000fca0000000f00 */
[----:B------:R-:W-:Y:S01]  /*19b0*/  @P5 IMAD.WIDE.U32 R20, R3, c[0x0][0x1d8], R20 ;  /* 0x0000760003145a25 */ /* 0x000fe200078e0014 */
[----:B------:R-:W-:-:S03]  /*19c0*/  LOP3.LUT P6, RZ, R5, 0x100000, RZ, 0xc0, !PT ;  /* 0x0010000005ff7812 */ /* 0x000fc600078cc0ff */
[----:B-1----:R0:W1:Y:S01]  /*19d0*/  @P0 R2UR UR12, R29 ;  /* 0x000000001d0c03c2 */ /* 0x00206200000e0000 */
[----:B------:R-:W-:Y:S02]  /*19e0*/  @P5 IADD3 R27, R21, R27, RZ ;  /* 0x0000001b151b5210 */ /* 0x000fe40007ffe0ff */
[C---:B------:R-:W-:Y:S02]  /*19f0*/  @P5 SHF.L.U32 R25, R20.reuse, 0x1, RZ ;  /* 0x0000000114195819 */ /* 0x040fe400000006ff */
[----:B------:R-:W-:Y:S02]  /*1a00*/  @P5 SHF.L.U64.HI R20, R20, 0x1, R27 ;  /* 0x0000000114145819 */ /* 0x000fe4000001021b */
[----:B------:R-:W-:-:S04]  /*1a10*/  @P5 IADD3 R88, P0, R25, c[0x0][0x180], RZ ;  /* 0x0000600019585a10 */ /* 0x000fc80007f1e0ff */
[----:B------:R-:W-:Y:S02]  /*1a20*/  @P5 IADD3.X R89, R20, c[0x0][0x184], RZ, P0, !PT ;  /* 0x0000610014595a10 */ /* 0x000fe400007fe4ff */
[----:B--2---:R-:W-:-:S04]  /*1a30*/  @P5 IADD3 R22, P0, R25, c[0x0][0x178], RZ ;  /* 0x00005e0019165a10 */ /* 0x004fc80007f1e0ff */
        /* <DEDUP_REMOVED lines=30> */
[----:B0-----:R-:W-:Y:S01]  /*1c20*/  @P5 IMAD R29, R131, c[0x0][0x1dc], R20 ;  /* 0x00007700831d5a24 */ /* 0x001fe200078e0214 */
        /* <DEDUP_REMOVED lines=170> */
[----:B------:R-:W-:Y:S02]  /*26d0*/  ISETP.NE.AND P4, PT, R78, RZ, PT ;  /* 0x000000ff4e00720c */ /* 0x000fe40003f85270 */
        /* <DEDUP_REMOVED lines=13> */
[----:B------:R-:W-:-:S04]  /*27b0*/  @P6 IADD3 R21, R21, R81, RZ ;  /* 0x0000005115156210 */ /* 0x000fc80007ffe0ff */
[C---:B------:R-:W-:Y:S02]  /*27c0*/  @P6 SHF.L.U64.HI R21, R20.reuse, 0x1, R21 ;  /* 0x0000000114156819 */ /* 0x040fe40000010215 */
[----:B------:R-:W-:-:S04]  /*27d0*/  @P6 SHF.L.U32 R20, R20, 0x1, RZ ;  /* 0x0000000114146819 */ /* 0x000fc800000006ff */
[----:B------:R-:W-:-:S04]  /*27e0*/  @P6 IADD3 R90, P0, R20, c[0x0][0x180], RZ ;  /* 0x00006000145a6a10 */ /* 0x000fc80007f1e0ff */
[----:B------:R-:W-:Y:S02]  /*27f0*/  @P6 IADD3.X R91, R21, c[0x0][0x184], RZ, P0, !PT ;  /* 0x00006100155b6a10 */ /* 0x000fe400007fe4ff */
[----:B------:R-:W-:-:S04]  /*2800*/  @P6 IADD3 R80, P0, R20, c[0x0][0x178], RZ ;  /* 0x00005e0014506a10 */ /* 0x000fc80007f1e0ff */
[----:B------:R-:W-:Y:S02]  /*2810*/  @P6 IADD3.X R81, R21, c[0x0][0x17c], RZ, P0, !PT ;  /* 0x00005f0015516a10 */ /* 0x000fe400007fe4ff */
[----:B------:R-:W-:Y:S01]  /*2820*/  LOP3.LUT P0, RZ, R5, 0x200000, RZ, 0xc0, !PT ;  /* 0x0020000005ff7812 */ /* 0x000fe2000780c0ff */
[----:B------:R-:W-:Y:S01]  /*2830*/  CS2R R20, SRZ ;  /* 0x0000000000147805 */ /* 0x000fe2000001ff00 */
[----:B------:R-:W-:Y:S02]  /*2840*/  LOP3.LUT P6, RZ, R137, 0x1, RZ, 0xc0, !PT ;  /* 0x0000000189ff7812 */ /* 0x000fe400078cc0ff */
[----:B------:R-:W-:-:S09]  /*2850*/  LOP3.LUT P5, RZ, R5, 0x8, RZ, 0xc0, !PT ;  /* 0x0000000805ff7812 */ /* 0x000fd200078ac0ff */
[----:B------:R0:W5:Y:S04]  /*2860*/  @P0 LDG.E R21, [R22.64] ;  /* 0x0000000e16150981 */ /* 0x000168000c1e1900 */
[----:B------:R2:W5:Y:S01]  /*2870*/  @P0 LDG.E R20, [R88.64] ;  /* 0x0000000e58140981 */ /* 0x000562000c1e1900 */
[----:B0-----:R-:W-:Y:S01]  /*2880*/  CS2R R22, SRZ ;  /* 0x0000000000167805 */ /* 0x001fe2000001ff00 */
[----:B------:R-:W-:-:S05]  /*2890*/  @P5 IMAD R137, R141, c[0x0][0x1d8], RZ ;  /* 0x000076008d895a24 */ /* 0x000fca00078e02ff */
[----:B------:R0:W5:Y:S01]  /*28a0*/  @P6 LDG.E R23, [R24.64] ;  /* 0x0000000e18176981 */ /* 0x000162000c1e1900 */
[----:B------:R-:W-:-:S03]  /*28b0*/  @P5 IMAD R137, R116, c[0x0][0x1dc], R137 ;  /* 0x0000770074895a24 */ /* 0x000fc600078e0289 */
[----:B------:R3:W5:Y:S01]  /*28c0*/  @P6 LDG.E R22, [R82.64] ;  /* 0x0000000e52166981 */ /* 0x000762000c1e1900 */
[----:B0-----:R-:W-:Y:S02]  /*28d0*/  @P5 MOV R24, R62 ;  /* 0x0000003e00185202 */ /* 0x001fe40000000f00 */
[----:B------:R-:W-:-:S05]  /*28e0*/  @P5 MOV R25, R61 ;  /* 0x0000003d00195202 */ /* 0x000fca0000000f00 */
[----:B------:R-:W-:-:S05]  /*28f0*/  @P5 IMAD.WIDE.U32 R24, R116, c[0x0][0x1d8], R24 ;  /* 0x0000760074185a25 */ /* 0x000fca00078e0018 */
[----:B--2---:R-:W-:Y:S02]  /*2900*/  @P5 IADD3 R89, R25, R137, RZ ;  /* 0x0000008919595210 */ /* 0x004fe40007ffe0ff */
[C---:B------:R-:W-:Y:S02]  /*2910*/  @P5 SHF.L.U32 R137, R24.reuse, 0x1, RZ ;  /* 0x0000000118895819 */ /* 0x040fe400000006ff */
[----:B------:R-:W-:Y:S02]  /*2920*/  @P5 SHF.L.U64.HI R25, R24, 0x1, R89 ;  /* 0x0000000118195819 */ /* 0x000fe40000010259 */
[----:B------:R-:W-:-:S04]  /*2930*/  @P5 IADD3 R88, P0, R137, c[0x0][0x180], RZ ;  /* 0x0000600089585a10 */ /* 0x000fc80007f1e0ff */
[----:B------:R-:W-:Y:S02]  /*2940*/  @P5 IADD3.X R89, R25, c[0x0][0x184], RZ, P0, !PT ;  /* 0x0000610019595a10 */ /* 0x000fe400007fe4ff */
[----:B---3--:R-:W-:-:S04]  /*2950*/  @P5 IADD3 R82, P0, R137, c[0x0][0x178], RZ ;  /* 0x00005e0089525a10 */ /* 0x008fc80007f1e0ff */
[----:B------:R-:W-:Y:S02]  /*2960*/  @P5 IADD3.X R83, R25, c[0x0][0x17c], RZ, P0, !PT ;  /* 0x00005f0019535a10 */ /* 0x000fe400007fe4ff */
[C---:B------:R-:W-:Y:S01]  /*2970*/  LOP3.LUT P0, RZ, R5.reuse, 0x80000, RZ, 0xc0, !PT ;  /* 0x0008000005ff7812 */ /* 0x040fe2000780c0ff */
[----:B------:R-:W-:Y:S01]  /*2980*/  CS2R R24, SRZ ;  /* 0x0000000000187805 */ /* 0x000fe2000001ff00 */
[C---:B------:R-:W-:Y:S02]  /*2990*/  LOP3.LUT P5, RZ, R5.reuse, 0x80000000, RZ, 0xc0, !PT ;  /* 0x8000000005ff7812 */ /* 0x040fe400078ac0ff */
        /* <DEDUP_REMOVED lines=14> */
[----:B---3--:R-:W-:-:S04]  /*2a80*/  @P6 IADD3 R84, P0, R86, c[0x0][0x180], RZ ;  /* 0x0000600056546a10 */ /* 0x008fc80007f1e0ff */
[----:B------:R-:W-:Y:S02]  /*2a90*/  @P6 IADD3.X R85, R29, c[0x0][0x184], RZ, P0, !PT ;  /* 0x000061001d556a10 */ /* 0x000fe400007fe4ff */
[----:B------:R-:W-:-:S04]  /*2aa0*/  @P6 IADD3 R86, P0, R86, c[0x0][0x178], RZ ;  /* 0x00005e0056566a10 */ /* 0x000fc80007f1e0ff */
[----:B------:R-:W-:Y:S02]  /*2ab0*/  @P6 IADD3.X R87, R29, c[0x0][0x17c], RZ, P0, !PT ;  /* 0x00005f001d576a10 */ /* 0x000fe400007fe4ff */
[C---:B------:R-:W-:Y:S01]  /*2ac0*/  LOP3.LUT P0, RZ, R5.reuse, 0x20000, RZ, 0xc0, !PT ;  /* 0x0002000005ff7812 */ /* 0x040fe2000780c0ff */
[----:B------:R-:W-:Y:S01]  /*2ad0*/  CS2R R28, SRZ ;  /* 0x00000000001c7805 */ /* 0x000fe2000001ff00 */
[----:B------:R-:W-:-:S11]  /*2ae0*/  LOP3.LUT P5, RZ, R5, 0x40000000, RZ, 0xc0, !PT ;  /* 0x4000000005ff7812 */ /* 0x000fd600078ac0ff */
[----:B------:R0:W5:Y:S02]  /*2af0*/  @P0 LDG.E R29, [R30.64] ;  /* 0x0000000e1e1d0981 */ /* 0x000164000c1e1900 */
[----:B------:R-:W-:Y:S02]  /*2b00*/  @P5 IMAD R137, R139, c[0x0][0x1d8], RZ ;  /* 0x000076008b895a24 */ /* 0x000fe400078e02ff */
[----:B------:R2:W5:Y:S01]  /*2b10*/  @P0 LDG.E R28, [R54.64] ;  /* 0x0000000e361c0981 */ /* 0x000562000c1e1900 */
[----:B0-----:R-:W-:-:S06]  /*2b20*/  CS2R R30, SRZ ;  /* 0x00000000001e7805 */ /* 0x001fcc000001ff00 */
[----:B------:R0:W5:Y:S01]  /*2b30*/  @P4 LDG.E R31, [R32.64] ;  /* 0x0000000e201f4981 */ /* 0x000162000c1e1900 */
[----:B------:R-:W-:Y:S01]  /*2b40*/  @P5 IMAD R137, R114, c[0x0][0x1dc], R137 ;  /* 0x0000770072895a24 */ /* 0x000fe200078e0289 */
[----:B------:R-:W-:Y:S02]  /*2b50*/  LOP3.LUT R5, R5, 0xffbfffff, RZ, 0xc0, !PT ;  /* 0xffbfffff05057812 */ /* 0x000fe400078ec0ff */
[----:B------:R3:W5:Y:S01]  /*2b60*/  @P4 LDG.E R30, [R52.64] ;  /* 0x0000000e341e4981 */ /* 0x000762000c1e1900 */
[----:B0-----:R-:W-:Y:S02]  /*2b70*/  @P5 MOV R32, R62 ;  /* 0x0000003e00205202 */ /* 0x001fe40000000f00 */
[----:B------:R-:W-:-:S05]  /*2b80*/  @P5 MOV R33, R61 ;  /* 0x0000003d00215202 */ /* 0x000fca0000000f00 */
[----:B------:R-:W-:Y:S01]  /*2b90*/  @P5 IMAD.WIDE.U32 R32, R114, c[0x0][0x1d8], R32 ;  /* 0x0000760072205a25 */ /* 0x000fe200078e0020 */
[----:B------:R-:W-:-:S04]  /*2ba0*/  @P6 LOP3.LUT R5, R5, 0x400000, RZ, 0xfc, !PT ;  /* 0x0040000005056812 */ /* 0x000fc800078efcff */
[----:B--2---:R-:W-:Y:S02]  /*2bb0*/  @P5 IADD3 R55, R33, R137, RZ ;  /* 0x0000008921375210 */ /* 0x004fe40007ffe0ff */
[C---:B------:R-:W-:Y:S02]  /*2bc0*/  @P5 SHF.L.U32 R137, R32.reuse, 0x1, RZ ;  /* 0x0000000120895819 */ /* 0x040fe400000006ff */
[----:B------:R-:W-:Y:S02]  /*2bd0*/  @P5 SHF.L.U64.HI R33, R32, 0x1, R55 ;  /* 0x0000000120215819 */ /* 0x000fe40000010237 */
[----:B------:R-:W-:Y:S02]  /*2be0*/  @P5 IADD3 R54, P0, R137, c[0x0][0x180], RZ ;  /* 0x0000600089365a10 */ /* 0x000fe40007f1e0ff */
[----:B------:R-:W-:Y:S02]  /*2bf0*/  LOP3.LUT P6, RZ, R5, 0x8000, RZ, 0xc0, !PT ;  /* 0x0000800005ff7812 */ /* 0x000fe400078cc0ff */
[----:B------:R-:W-:-:S02]  /*2c00*/  @P5 IADD3.X R55, R33, c[0x0][0x184], RZ, P0, !PT ;  /* 0x0000610021375a10 */ /* 0x000fc400007fe4ff */
[----:B---3--:R-:W-:Y:S02]  /*2c10*/  @P5 IADD3 R52, P0, R137, c[0x0][0x178], RZ ;  /* 0x00005e0089345a10 */ /* 0x008fe40007f1e0ff */
[----:B------:R-:W-:Y:S02]  /*2c20*/  LOP3.LUT P4, RZ, R5, 0x20000000, RZ, 0xc0, !PT ;  /* 0x2000000005ff7812 */ /* 0x000fe4000788c0ff */
[----:B------:R-:W-:Y:S02]  /*2c30*/  @P5 IADD3.X R53, R33, c[0x0][0x17c], RZ, P0, !PT ;  /* 0x00005f0021355a10 */ /* 0x000fe400007fe4ff */
[----:B------:R-:W-:-:S06]  /*2c40*/  CS2R R32, SRZ ;  /* 0x0000000000207805 */ /* 0x000fcc000001ff00 */
[----:B------:R0:W5:Y:S03]  /*2c50*/  @P6 LDG.E R33, [R34.64] ;  /* 0x0000000e22216981 */ /* 0x000166000c1e1900 */
[----:B------:R-:W-:Y:S01]  /*2c60*/  @P4 IMAD R137, R138, c[0x0][0x1d8], RZ ;  /* 0x000076008a894a24 */ /* 0x000fe200078e02ff */
[----:B------:R2:W5:Y:S01]  /*2c70*/  @P6 LDG.E R32, [R56.64] ;  /* 0x0000000e38206981 */ /* 0x000562000c1e1900 */
[----:B0-----:R-:W-:-:S06]  /*2c80*/  CS2R R34, SRZ ;  /* 0x0000000000227805 */ /* 0x001fcc000001ff00 */
        /* <DEDUP_REMOVED lines=9> */
[----:B---3--:R-:W-:Y:S02]  /*2d20*/  @P4 IADD3 R50, P0, R56, c[0x0][0x180], RZ ;  /* 0x0000600038324a10 */ /* 0x008fe40007f1e0ff */
[----:B------:R-:W-:Y:S02]  /*2d30*/  LOP3.LUT R5, R5, 0xff7fffff, RZ, 0xc0, !PT ;  /* 0xff7fffff05057812 */ /* 0x000fe400078ec0ff */
[----:B------:R-:W-:-:S02]  /*2d40*/  @P4 IADD3.X R51, R49, c[0x0][0x184], RZ, P0, !PT ;  /* 0x0000610031334a10 */ /* 0x000fc400007fe4ff */
[----:B------:R-:W-:Y:S02]  /*2d50*/  @P4 IADD3 R48, P0, R56, c[0x0][0x178], RZ ;  /* 0x00005e0038304a10 */ /* 0x000fe40007f1e0ff */
[----:B------:R-:W-:Y:S02]  /*2d60*/  @P5 LOP3.LUT R5, R5, 0x800000, RZ, 0xfc, !PT ;  /* 0x0080000005055812 */ /* 0x000fe400078efcff */
        /* <DEDUP_REMOVED lines=10> */
[C---:B------:R-:W-:Y:S02]  /*2e10*/  LOP3.LUT P5, RZ, R5.reuse, 0x800, RZ, 0xc0, !PT ;  /* 0x0000080005ff7812 */ /* 0x040fe400078ac0ff */
[----:B------:R-:W-:Y:S01]  /*2e20*/  LOP3.LUT P6, RZ, R5, 0x400, RZ, 0xc0, !PT ;  /* 0x0000040005ff7812 */ /* 0x000fe200078cc0ff */
[----:B------:R3:W5:Y:S01]  /*2e30*/  @P2 LDG.E R58, [R46.64] ;  /* 0x0000000e2e3a2981 */ /* 0x000762000c1e1900 */
[----:B0-----:R-:W-:Y:S02]  /*2e40*/  @P3 MOV R44, R62 ;  /* 0x0000003e002c3202 */ /* 0x001fe40000000f00 */
[----:B------:R-:W-:-:S05]  /*2e50*/  @P3 MOV R45, R61 ;  /* 0x0000003d002d3202 */ /* 0x000fca0000000f00 */
[----:B------:R-:W-:Y:S01]  /*2e60*/  @P3 IMAD.WIDE.U32 R44, R112, c[0x0][0x1d8], R44 ;  /* 0x00007600702c3a25 */ /* 0x000fe200078e002c */
[----:B------:R-:W-:-:S04]  /*2e70*/  LOP3.LUT R5, R5, 0xfeffffff, RZ, 0xc0, !PT ;  /* 0xfeffffff05057812 */ /* 0x000fc800078ec0ff */
[----:B--2---:R-:W-:Y:S02]  /*2e80*/  @P3 IADD3 R65, R45, R137, RZ ;  /* 0x000000892d413210 */ /* 0x004fe40007ffe0ff */
[C---:B------:R-:W-:Y:S02]  /*2e90*/  @P3 SHF.L.U32 R64, R44.reuse, 0x1, RZ ;  /* 0x000000012c403819 */ /* 0x040fe400000006ff */
[----:B------:R-:W-:Y:S02]  /*2ea0*/  @P3 SHF.L.U64.HI R45, R44, 0x1, R65 ;  /* 0x000000012c2d3819 */ /* 0x000fe40000010241 */
[----:B---3--:R-:W-:Y:S02]  /*2eb0*/  @P3 IADD3 R46, P0, R64, c[0x0][0x180], RZ ;  /* 0x00006000402e3a10 */ /* 0x008fe40007f1e0ff */
[----:B------:R-:W-:Y:S02]  /*2ec0*/  @P4 LOP3.LUT R5, R5, 0x1000000, RZ, 0xfc, !PT ;  /* 0x0100000005054812 */ /* 0x000fe400078efcff */
[----:B------:R-:W-:-:S02]  /*2ed0*/  @P3 IADD3.X R47, R45, c[0x0][0x184], RZ, P0, !PT ;  /* 0x000061002d2f3a10 */ /* 0x000fc400007fe4ff */
[----:B------:R-:W-:Y:S02]  /*2ee0*/  @P3 IADD3 R44, P0, R64, c[0x0][0x178], RZ ;  /* 0x00005e00402c3a10 */ /* 0x000fe40007f1e0ff */
[----:B------:R-:W-:Y:S01]  /*2ef0*/  CS2R R64, SRZ ;  /* 0x0000000000407805 */ /* 0x000fe2000001ff00 */
[----:B------:R-:W-:-:S05]  /*2f00*/  LOP3.LUT P2, RZ, R5, 0x8000000, RZ, 0xc0, !PT ;  /* 0x0800000005ff7812 */ /* 0x000fca000784c0ff */
[----:B------:R0:W5:Y:S04]  /*2f10*/  @P5 LDG.E R65, [R66.64] ;  /* 0x0000000e42415981 */ /* 0x000168000c1e1900 */
[----:B------:R2:W5:Y:S01]  /*2f20*/  @P5 LDG.E R64, [R68.64] ;  /* 0x0000000e44405981 */ /* 0x000562000c1e1900 */
[----:B0-----:R-:W-:-:S03]  /*2f30*/  CS2R R66, SRZ ;  /* 0x0000000000427805 */ /* 0x001fc6000001ff00 */
[----:B------:R-:W-:-:S03]  /*2f40*/  @P2 IMAD R137, R135, c[0x0][0x1d8], RZ ;  /* 0x0000760087892a24 */ /* 0x000fc600078e02ff */
[----:B------:R0:W5:Y:S01]  /*2f50*/  @P6 LDG.E R67, [R36.64] ;  /* 0x0000000e24436981 */ /* 0x000162000c1e1900 */
[----:B------:R-:W-:Y:S01]  /*2f60*/  @P2 IMAD R137, R111, c[0x0][0x1dc], R137 ;  /* 0x000077006f892a24 */ /* 0x000fe200078e0289 */
[----:B------:R-:W-:Y:S02]  /*2f70*/  @P3 IADD3.X R45, R45, c[0x0][0x17c], RZ, P0, !PT ;  /* 0x00005f002d2d3a10 */ /* 0x000fe400007fe4ff */
        /* <DEDUP_REMOVED lines=11> */
[----:B------:R-:W-:Y:S01]  /*3030*/  CS2R R68, SRZ ;  /* 0x0000000000447805 */ /* 0x000fe2000001ff00 */
[----:B------:R-:W-:Y:S02]  /*3040*/  @P3 LOP3.LUT R5, R5, 0x2000000, RZ, 0xfc, !PT ;  /* 0x0200000005053812 */ /* 0x000fe400078efcff */
[----:B------:R-:W-:Y:S02]  /*3050*/  @P2 IADD3.X R37, R37, c[0x0][0x17c], RZ, P0, !PT ;  /* 0x00005f0025252a10 */ /* 0x000fe400007fe4ff */
[C---:B------:R-:W-:Y:S01]  /*3060*/  LOP3.LUT P0, RZ, R5.reuse, 0x100, RZ, 0xc0, !PT ;  /* 0x0000010005ff7812 */ /* 0x040fe2000780c0ff */
[----:B------:R0:W5:Y:S04]  /*3070*/  @P1 LDG.E R68, [R72.64] ;  /* 0x0000000e48441981 */ /* 0x000168000c1e1900 */
[----:B------:R2:W5:Y:S01]  /*3080*/  @P1 LDG.E R69, [R70.64] ;  /* 0x0000000e46451981 */ /* 0x000562000c1e1900 */
[----:B------:R-:W-:Y:S01]  /*3090*/  LOP3.LUT P1, RZ, R5, 0x4000000, RZ, 0xc0, !PT ;  /* 0x0400000005ff7812 */ /* 0x000fe2000782c0ff */
[----:B--2---:R-:W-:-:S12]  /*30a0*/  CS2R R70, SRZ ;  /* 0x0000000000467805 */ /* 0x004fd8000001ff00 */
[----:B------:R-:W-:Y:S01]  /*30b0*/  @P1 IMAD R137, R134, c[0x0][0x1d8], RZ ;  /* 0x0000760086891a24 */ /* 0x000fe200078e02ff */
[----:B------:R2:W5:Y:S03]  /*30c0*/  @P0 LDG.E R71, [R38.64] ;  /* 0x0000000e26470981 */ /* 0x000566000c1e1900 */
[----:B------:R-:W-:Y:S01]  /*30d0*/  @P1 IMAD R137, R110, c[0x0][0x1dc], R137 ;  /* 0x000077006e891a24 */ /* 0x000fe200078e0289 */
[----:B------:R-:W-:Y:S01]  /*30e0*/  LOP3.LUT P3, RZ, R5, 0x80, RZ, 0xc0, !PT ;  /* 0x0000008005ff7812 */ /* 0x000fe2000786c0ff */
[----:B------:R3:W5:Y:S01]  /*30f0*/  @P0 LDG.E R70, [R40.64] ;  /* 0x0000000e28460981 */ /* 0x000762000c1e1900 */
[----:B--2---:R-:W-:Y:S02]  /*3100*/  @P1 MOV R38, R62 ;  /* 0x0000003e00261202 */ /* 0x004fe40000000f00 */
[----:B------:R-:W-:-:S05]  /*3110*/  @P1 MOV R39, R61 ;  /* 0x0000003d00271202 */ /* 0x000fca0000000f00 */
[----:B------:R-:W-:-:S05]  /*3120*/  @P1 IMAD.WIDE.U32 R38, R110, c[0x0][0x1d8], R38 ;  /* 0x000076006e261a25 */ /* 0x000fca00078e0026 */
[----:B0-----:R-:W-:Y:S02]  /*3130*/  @P1 IADD3 R73, R39, R137, RZ ;  /* 0x0000008927491210 */ /* 0x001fe40007ffe0ff */
[C---:B------:R-:W-:Y:S02]  /*3140*/  @P1 SHF.L.U32 R72, R38.reuse, 0x1, RZ ;  /* 0x0000000126481819 */ /* 0x040fe400000006ff */
[----:B---3--:R-:W-:Y:S02]  /*3150*/  @P1 SHF.L.U64.HI R41, R38, 0x1, R73 ;  /* 0x0000000126291819 */ /* 0x008fe40000010249 */
[----:B------:R-:W-:Y:S02]  /*3160*/  @P1 IADD3 R38, P0, R72, c[0x0][0x180], RZ ;  /* 0x0000600048261a10 */ /* 0x000fe40007f1e0ff */
[----:B------:R-:W-:Y:S02]  /*3170*/  LOP3.LUT P4, RZ, R5, 0x40, RZ, 0xc0, !PT ;  /* 0x0000004005ff7812 */ /* 0x000fe4000788c0ff */
[----:B------:R-:W-:-:S02]  /*3180*/  @P1 IADD3.X R39, R41, c[0x0][0x184], RZ, P0, !PT ;  /* 0x0000610029271a10 */ /* 0x000fc400007fe4ff */
[----:B------:R-:W-:Y:S02]  /*3190*/  @P1 IADD3 R40, P0, R72, c[0x0][0x178], RZ ;  /* 0x00005e0048281a10 */ /* 0x000fe40007f1e0ff */
[----:B------:R-:W-:Y:S01]  /*31a0*/  CS2R R72, SRZ ;  /* 0x0000000000487805 */ /* 0x000fe2000001ff00 */
[----:B------:R-:W-:-:S05]  /*31b0*/  LOP3.LUT P5, RZ, R5, 0x20, RZ, 0xc0, !PT ;  /* 0x0000002005ff7812 */ /* 0x000fca00078ac0ff */
[----:B------:R0:W5:Y:S01]  /*31c0*/  @P3 LDG.E R73, [R74.64] ;  /* 0x0000000e4a493981 */ /* 0x000162000c1e1900 */
[----:B------:R-:W-:Y:S02]  /*31d0*/  LOP3.LUT P6, RZ, R5, 0x10, RZ, 0xc0, !PT ;  /* 0x0000001005ff7812 */ /* 0x000fe400078cc0ff */
[----:B------:R-:W-:Y:S01]  /*31e0*/  @P1 IADD3.X R41, R41, c[0x0][0x17c], RZ, P0, !PT ;  /* 0x00005f0029291a10 */ /* 0x000fe200007fe4ff */
[----:B------:R2:W5:Y:S01]  /*31f0*/  @P3 LDG.E R72, [R96.64] ;  /* 0x0000000e60483981 */ /* 0x000562000c1e1900 */
[----:B0-----:R-:W-:-:S06]  /*3200*/  CS2R R74, SRZ ;  /* 0x00000000004a7805 */ /* 0x001fcc000001ff00 */
[----:B------:R0:W5:Y:S01]  /*3210*/  @P4 LDG.E R75, [R76.64] ;  /* 0x0000000e4c4b4981 */ /* 0x000162000c1e1900 */
[C---:B------:R-:W-:Y:S02]  /*3220*/  LOP3.LUT P0, RZ, R5.reuse, 0x8, RZ, 0xc0, !PT ;  /* 0x0000000805ff7812 */ /* 0x040fe4000780c0ff */
[----:B------:R-:W-:Y:S01]  /*3230*/  LOP3.LUT P3, RZ, R5, 0x2000000, RZ, 0xc0, !PT ;  /* 0x0200000005ff7812 */ /* 0x000fe2000786c0ff */
[----:B------:R3:W5:Y:S01]  /*3240*/  @P4 LDG.E R74, [R94.64] ;  /* 0x0000000e5e4a4981 */ /* 0x000762000c1e1900 */
[----:B0-----:R-:W-:-:S06]  /*3250*/  CS2R R76, SRZ ;  /* 0x00000000004c7805 */ /* 0x001fcc000001ff00 */
[----:B------:R0:W5:Y:S01]  /*3260*/  @P5 LDG.E R77, [R78.64] ;  /* 0x0000000e4e4d5981 */ /* 0x000162000c1e1900 */
[----:B------:R-:W-:-:S03]  /*3270*/  LOP3.LUT P4, RZ, R5, 0x1000000, RZ, 0xc0, !PT ;  /* 0x0100000005ff7812 */ /* 0x000fc6000788c0ff */
[----:B------:R4:W5:Y:S01]  /*3280*/  @P5 LDG.E R76, [R92.64] ;  /* 0x0000000e5c4c5981 */ /* 0x000962000c1e1900 */
[----:B0-----:R-:W-:-:S06]  /*3290*/  CS2R R78, SRZ ;  /* 0x00000000004e7805 */ /* 0x001fcc000001ff00 */
[----:B------:R0:W5:Y:S04]  /*32a0*/  @P6 LDG.E R78, [R90.64] ;  /* 0x0000000e5a4e6981 */ /* 0x000168000c1e1900 */
[----:B------:R0:W5:Y:S01]  /*32b0*/  @P6 LDG.E R79, [R80.64] ;  /* 0x0000000e504f6981 */ /* 0x000162000c1e1900 */
[C---:B------:R-:W-:Y:S02]  /*32c0*/  LOP3.LUT P6, RZ, R5.reuse, 0x400000, RZ, 0xc0, !PT ;  /* 0x0040000005ff7812 */ /* 0x040fe400078cc0ff */
[----:B------:R-:W-:Y:S01]  /*32d0*/  LOP3.LUT P5, RZ, R5, 0x800000, RZ, 0xc0, !PT ;  /* 0x0080000005ff7812 */ /* 0x000fe200078ac0ff */
[----:B0-----:R-:W-:-:S06]  /*32e0*/  CS2R R80, SRZ ;  /* 0x0000000000507805 */ /* 0x001fcc000001ff00 */
[----:B------:R0:W5:Y:S01]  /*32f0*/  @P0 LDG.E R81, [R82.64] ;  /* 0x0000000e52510981 */ /* 0x000162000c1e1900 */
[----:B------:R-:W-:Y:S01]  /*3300*/  CS2R R90, SRZ ;  /* 0x00000000005a7805 */ /* 0x000fe2000001ff00 */
[----:B----4-:R-:W-:Y:S02]  /*3310*/  CS2R R92, SRZ ;  /* 0x00000000005c7805 */ /* 0x010fe4000001ff00 */
[----:B------:R4:W5:Y:S04]  /*3320*/  @P0 LDG.E R80, [R88.64] ;  /* 0x0000000e58500981 */ /* 0x000968000c1e1900 */
[----:B------:R1:W5:Y:S01]  /*3330*/  @P2 LDG.E R90, [R42.64] ;  /* 0x0000000e2a5a2981 */ /* 0x000362000c1e1900 */
[----:B0-----:R-:W-:-:S03]  /*3340*/  CS2R R82, SRZ ;  /* 0x0000000000527805 */ /* 0x001fc6000001ff00 */
[----:B------:R0:W5:Y:S01]  /*3350*/  @P2 LDG.E R91, [R36.64] ;  /* 0x0000000e245b2981 */ /* 0x000162000c1e1900 */
[----:B----4-:R-:W-:-:S03]  /*3360*/  CS2R R88, SRZ ;  /* 0x0000000000587805 */ /* 0x010fc6000001ff00 */
[----:B------:R4:W5:Y:S04]  /*3370*/  @P6 LDG.E R82, [R84.64] ;  /* 0x0000000e54526981 */ /* 0x000968000c1e1900 */
[----:B------:R0:W5:Y:S04]  /*3380*/  @P6 LDG.E R83, [R86.64] ;  /* 0x0000000e56536981 */ /* 0x000168000c1e1900 */
[----:B------:R1:W5:Y:S01]  /*3390*/  @P3 LDG.E R88, [R46.64] ;  /* 0x0000000e2e583981 */ /* 0x000362000c1e1900 */
[----:B----4-:R-:W-:-:S03]  /*33a0*/  CS2R R84, SRZ ;  /* 0x0000000000547805 */ /* 0x010fc6000001ff00 */
        /* <DEDUP_REMOVED lines=8> */
[----:B------:R-:W-:Y:S01]  /*3430*/  ISETP.GT.U32.AND P0, PT, R0, 0x17f, PT ;  /* 0x0000017f0000780c */ /* 0x000fe20003f04070 */
[----:B------:R-:W-:Y:S01]  /*3440*/  BSSY B0, `(.L_x_536) ;  /* 0x0000013000007945 */ /* 0x000fe20003800000 */
[----:B---3--:R-:W-:Y:S01]  /*3450*/  CS2R R94, SRZ ;  /* 0x00000000005e7805 */ /* 0x008fe2000001ff00 */
[----:B--2---:R-:W-:-:S10]  /*3460*/  CS2R R96, SRZ ;  /* 0x0000000000607805 */ /* 0x004fd4000001ff00 */
[----:B------:R-:W-:Y:S05]  /*3470*/  @P0 BRA `(.L_x_537) ;  /* 0x000000f000000947 */ /* 0x000fea0003800000 */
[----:B-1--4-:R-:W-:Y:S02]  /*3480*/  ISETP.NE.AND P0, PT, RZ, UR13, PT ;  /* 0x0000000dff007c0c */ /* 0x012fe4000bf05270 */
[----:B------:R-:W-:-:S04]  /*3490*/  IADD3 R101, R98, R101, RZ ;  /* 0x0000006562657210 */ /* 0x000fc80007ffe0ff */
[----:B------:R-:W-:-:S07]  /*34a0*/  SHF.R.S32.HI R38, RZ, 0x1f, R101 ;  /* 0x0000001fff267819 */ /* 0x000fce0000011465 */
[----:B------:R-:W-:-:S04]  /*34b0*/  @P0 LEA R36, P6, R101, c[0x0][0x190], 0x1 ;  /* 0x0000640065240a11 */ /* 0x000fc800078c08ff */
[----:B------:R-:W-:-:S05]  /*34c0*/  @P0 LEA.HI.X R37, R101, c[0x0][0x194], R38, 0x1, P6 ;  /* 0x0000650065250a11 */ /* 0x000fca00030f0c26 */
[----:B------:R-:W2:Y:S04]  /*34d0*/  @P0 LDG.E.U16 R38, [R36.64+0x2] ;  /* 0x0000020e24260981 */ /* 0x000ea8000c1e1500 */
[----:B------:R0:W3:Y:S01]  /*34e0*/  @P0 LDG.E.U16 R39, [R36.64] ;  /* 0x0000000e24270981 */ /* 0x0000e2000c1e1500 */
[----:B--2---:R-:W-:Y:S01]  /*34f0*/  @P0 PRMT R96, RZ, 0x5410, R38 ;  /* 0x00005410ff600816 */ /* 0x004fe20000000026 */
[----:B------:R-:W-:-:S10]  /*3500*/  HFMA2.MMA R38, -RZ, RZ, 0, 1.1920928955078125e-07 ;  /* 0x00000002ff267435 */ /* 0x000fd400000001ff */
[----:B0-----:R-:W-:-:S05]  /*3510*/  IMAD.WIDE R36, R101, R38, c[0x0][0x188] ;  /* 0x0000620065247625 */ /* 0x001fca00078e0226 */
[----:B------:R-:W2:Y:S04]  /*3520*/  LDG.E.U16 R94, [R36.64] ;  /* 0x0000000e245e7981 */ /* 0x000ea8000c1e1500 */
[----:B------:R-:W4:Y:S01]  /*3530*/  LDG.E.U16 R97, [R36.64+0x2] ;  /* 0x0000020e24617981 */ /* 0x000f22000c1e1500 */
[----:B---3--:R-:W-:Y:S02]  /*3540*/  @P0 PRMT R95, RZ, 0x5410, R39 ;  /* 0x00005410ff5f0816 */ /* 0x008fe40000000027 */
[----:B--2---:R-:W-:Y:S02]  /*3550*/  PRMT R94, RZ, 0x5410, R94 ;  /* 0x00005410ff5e7816 */ /* 0x004fe4000000005e */
[----:B----4-:R-:W-:Y:S02]  /*3560*/  PRMT R97, RZ, 0x5410, R97 ;  /* 0x00005410ff617816 */ /* 0x010fe40000000061 */
.L_x_537:
[----:B-1--4-:R-:W-:Y:S05]  /*3570*/  BSYNC B0 ;  /* 0x0000000000007941 */ /* 0x012fea0003800000 */
.L_x_536:
[----:B------:R-:W-:Y:S02]  /*3580*/  ISETP.NE.AND P0, PT, RZ, UR13, PT ;  /* 0x0000000dff007c0c */ /* 0x000fe4000bf05270 */
[----:B-----5:R-:W-:-:S02]  /*3590*/  PRMT R36, RZ, 0x5410, R20 ;  /* 0x00005410ff247816 */ /* 0x020fc40000000014 */
[----:B------:R-:W-:Y:S02]  /*35a0*/  PRMT R37, RZ, 0x7610, R20 ;  /* 0x00007610ff257816 */ /* 0x000fe40000000014 */
[----:B------:R-:W-:Y:S01]  /*35b0*/  LOP3.LUT R5, R5, 0xfffffffb, RZ, 0xc0, !PT ;  /* 0xfffffffb05057812 */ /* 0x000fe200078ec0ff */
[----:B------:R-:W-:Y:S01]  /*35c0*/  FADD.FTZ R38, R36, -UR16 ;  /* 0x8000001024267e21 */ /* 0x000fe20008010000 */
[--C-:B------:R-:W-:Y:S01]  /*35d0*/  PRMT R36, RZ, 0x7610, R21.reuse ;  /* 0x00007610ff247816 */ /* 0x100fe20000000015 */
[----:B------:R-:W-:Y:S01]  /*35e0*/  FADD.FTZ R39, R37, -UR16 ;  /* 0x8000001025277e21 */ /* 0x000fe20008010000 */
[----:B------:R-:W-:Y:S01]  /*35f0*/  PRMT R37, RZ, 0x5410, R21 ;  /* 0x00005410ff257816 */ /* 0x000fe20000000015 */
[----:B------:R-:W-:Y:S02]  /*3600*/  FMUL.FTZ R38, R38, UR12 ;  /* 0x0000000c26267c20 */ /* 0x000fe40008410000 */
[----:B------:R-:W-:Y:S01]  /*3610*/  FMUL.FTZ R39, R39, UR12 ;  /* 0x0000000c27277c20 */ /* 0x000fe20008410000 */
[----:B------:R-:W-:Y:S01]  /*3620*/  @P0 LOP3.LUT R5, R5, 0x4, RZ, 0xfc, !PT ;  /* 0x0000000405050812 */ /* 0x000fe200078efcff */
        /* <DEDUP_REMOVED lines=19> */
.L_x_538:
[----:B------:R-:W-:Y:S01]  /*3760*/  FMUL.FTZ R41, R37, R94 ;  /* 0x0000005e25297220 */ /* 0x000fe20000410000 */
[--C-:B------:R-:W-:Y:S01]  /*3770*/  PRMT R44, RZ, 0x7610, R22.reuse ;  /* 0x00007610ff2c7816 */ /* 0x100fe20000000016 */
[----:B------:R-:W-:Y:S01]  /*3780*/  FMUL.FTZ R42, R36, R97 ;  /* 0x00000061242a7220 */ /* 0x000fe20000410000 */
[----:B------:R-:W-:Y:S01]  /*3790*/  PRMT R43, RZ, 0x5410, R22 ;  /* 0x00005410ff2b7816 */ /* 0x000fe20000000016 */
[----:B------:R-:W-:-:S02]  /*37a0*/  FFMA.FTZ R40, R38, R41, RZ ;  /* 0x0000002926287223 */ /* 0x000fc400000100ff */
[----:B------:R-:W-:Y:S02]  /*37b0*/  FADD.FTZ R41, RZ, R41 ;  /* 0x00000029ff297221 */ /* 0x000fe40000010000 */
[----:B------:R-:W-:Y:S01]  /*37c0*/  FADD.FTZ R45, R44, -UR16 ;  /* 0x800000102c2d7e21 */ /* 0x000fe20008010000 */
[----:B------:R-:W-:Y:S01]  /*37d0*/  PRMT R44, RZ, 0x5410, R23 ;  /* 0x00005410ff2c7816 */ /* 0x000fe20000000017 */
[----:B------:R-:W-:Y:S02]  /*37e0*/  FADD.FTZ R43, R43, -UR16 ;  /* 0x800000102b2b7e21 */ /* 0x000fe40008010000 */
        /* <DEDUP_REMOVED lines=25> */
.L_x_539:
[----:B------:R-:W-:Y:S02]  /*3980*/  FADD.FTZ R37, RZ, R37 ;  /* 0x00000025ff257221 */ /* 0x000fe40000010000 */
[----:B------:R-:W-:Y:S02]  /*3990*/  FMUL.FTZ R46, R44, R94 ;  /* 0x0000005e2c2e7220 */ /* 0x000fe40000410000 */
[----:B------:R-:W-:Y:S02]  /*39a0*/  FFMA.FTZ R45, R43, R44, R45 ;  /* 0x0000002c2b2d7223 */ /* 0x000fe4000001002d */
[----:B------:R-:W-:Y:S02]  /*39b0*/  FADD.FTZ R44, R37, R44 ;  /* 0x0000002c252c7221 */ /* 0x000fe40000010000 */
[----:B------:R-:W-:-:S02]  /*39c0*/  FFMA.FTZ R47, R39, R36, RZ ;  /* 0x00000024272f7223 */ /* 0x000fc400000100ff */
[----:B------:R-:W-:Y:S02]  /*39d0*/  FADD.FTZ R37, RZ, R36 ;  /* 0x00000024ff257221 */ /* 0x000fe40000010000 */
[----:B------:R-:W-:Y:S01]  /*39e0*/  FFMA.FTZ R43, R43, R46, R40 ;  /* 0x0000002e2b2b7223 */ /* 0x000fe20000010028 */
[----:B------:R-:W-:Y:S01]  /*39f0*/  PRMT R40, RZ, 0x7610, R24 ;  /* 0x00007610ff287816 */ /* 0x000fe20000000018 */
[----:B------:R-:W-:Y:S02]  /*3a00*/  FMUL.FTZ R39, R38, R97 ;  /* 0x0000006126277220 */ /* 0x000fe40000410000 */
[----:B------:R-:W-:Y:S02]  /*3a10*/  FFMA.FTZ R36, R42, R38, R47 ;  /* 0x000000262a247223 */ /* 0x000fe4000001002f */
[----:B------:R-:W-:Y:S01]  /*3a20*/  FADD.FTZ R38, R37, R38 ;  /* 0x0000002625267221 */ /* 0x000fe20000010000 */
[----:B------:R-:W-:Y:S01]  /*3a30*/  PRMT R37, RZ, 0x5410, R24 ;  /* 0x00005410ff257816 */ /* 0x000fe20000000018 */
[----:B------:R-:W-:-:S02]  /*3a40*/  FADD.FTZ R46, R41, R46 ;  /* 0x0000002e292e7221 */ /* 0x000fc40000010000 */
[----:B------:R-:W-:Y:S02]  /*3a50*/  FADD.FTZ R40, R40, -UR16 ;  /* 0x8000001028287e21 */ /* 0x000fe40008010000 */
[----:B------:R-:W-:Y:S02]  /*3a60*/  FADD.FTZ R41, R37, -UR16 ;  /* 0x8000001025297e21 */ /* 0x000fe40008010000 */
[----:B------:R-:W-:Y:S01]  /*3a70*/  FFMA.FTZ R42, R42, R39, R43 ;  /* 0x000000272a2a7223 */ /* 0x000fe2000001002b */
[--C-:B------:R-:W-:Y:S01]  /*3a80*/  PRMT R43, RZ, 0x5410, R25.reuse ;  /* 0x00005410ff2b7816 */ /* 0x100fe20000000019 */
        /* <DEDUP_REMOVED lines=23> */
.L_x_540:
[----:B------:R-:W-:Y:S02]  /*3c00*/  FMUL.FTZ R46, R43, R94 ;  /* 0x0000005e2b2e7220 */ /* 0x000fe40000410000 */
[C---:B------:R-:W-:Y:S02]  /*3c10*/  FFMA.FTZ R45, R41.reuse, R43, R45 ;  /* 0x0000002b292d7223 */ /* 0x040fe4000001002d */
[----:B------:R-:W-:Y:S02]  /*3c20*/  FFMA.FTZ R42, R41, R46, R42 ;  /* 0x0000002e292a7223 */ /* 0x000fe4000001002a */
[----:B------:R-:W-:Y:S02]  /*3c30*/  FMUL.FTZ R41, R40, R97 ;  /* 0x0000006128297220 */ /* 0x000fe40000410000 */
[----:B------:R-:W-:-:S02]  /*3c40*/  FADD.FTZ R38, R38, R40 ;  /* 0x0000002826267221 */ /* 0x000fc40000010000 */
[----:B------:R-:W-:Y:S01]  /*3c50*/  FFMA.FTZ R36, R39, R40, R36 ;  /* 0x0000002827247223 */ /* 0x000fe20000010024 */
[----:B------:R-:W-:Y:S01]  /*3c60*/  PRMT R40, RZ, 0x7610, R26 ;  /* 0x00007610ff287816 */ /* 0x000fe2000000001a */
[----:B------:R-:W-:Y:S01]  /*3c70*/  FADD.FTZ R46, R37, R46 ;  /* 0x0000002e252e7221 */ /* 0x000fe20000010000 */
[----:B------:R-:W-:Y:S01]  /*3c80*/  PRMT R37, RZ, 0x5410, R26 ;  /* 0x00005410ff257816 */ /* 0x000fe2000000001a */
[----:B------:R-:W-:Y:S02]  /*3c90*/  FFMA.FTZ R39, R39, R41, R42 ;  /* 0x0000002927277223 */ /* 0x000fe4000001002a */
[----:B------:R-:W-:Y:S02]  /*3ca0*/  FADD.FTZ R40, R40, -UR16 ;  /* 0x8000001028287e21 */ /* 0x000fe40008010000 */
[----:B------:R-:W-:Y:S02]  /*3cb0*/  FADD.FTZ R42, R37, -UR16 ;  /* 0x80000010252a7e21 */ /* 0x000fe40008010000 */
[----:B------:R-:W-:-:S02]  /*3cc0*/  FADD.FTZ R37, R41, R46 ;  /* 0x0000002e29257221 */ /* 0x000fc40000010000 */
[----:B------:R-:W-:Y:S01]  /*3cd0*/  FADD.FTZ R44, R44, R43 ;  /* 0x0000002b2c2c7221 */ /* 0x000fe20000010000 */
[--C-:B------:R-:W-:Y:S01]  /*3ce0*/  PRMT R43, RZ, 0x5410, R27.reuse ;  /* 0x00005410ff2b7816 */ /* 0x100fe2000000001b */
        /* <DEDUP_REMOVED lines=22> */
.L_x_541:
        /* <DEDUP_REMOVED lines=37> */
.L_x_542:
        /* <DEDUP_REMOVED lines=37> */
.L_x_543:
        /* <DEDUP_REMOVED lines=37> */
.L_x_544:
        /* <DEDUP_REMOVED lines=37> */
.L_x_545:
        /* <DEDUP_REMOVED lines=37> */
.L_x_546:
        /* <DEDUP_REMOVED lines=37> */
.L_x_547:
        /* <DEDUP_REMOVED lines=37> */
.L_x_548:
        /* <DEDUP_REMOVED lines=37> */
.L_x_549:
        /* <DEDUP_REMOVED lines=37> */
.L_x_550:
        /* <DEDUP_REMOVED lines=37> */
.L_x_551:
        /* <DEDUP_REMOVED lines=37> */
.L_x_552:
        /* <DEDUP_REMOVED lines=37> */
.L_x_553:
        /* <DEDUP_REMOVED lines=37> */
.L_x_554:
        /* <DEDUP_REMOVED lines=37> */
.L_x_555:
        /* <DEDUP_REMOVED lines=37> */
.L_x_556:
        /* <DEDUP_REMOVED lines=37> */
.L_x_557:
        /* <DEDUP_REMOVED lines=37> */
.L_x_558:
        /* <DEDUP_REMOVED lines=37> */
.L_x_559:
        /* <DEDUP_REMOVED lines=37> */
.L_x_560:
        /* <DEDUP_REMOVED lines=37> */
.L_x_561:
        /* <DEDUP_REMOVED lines=37> */
.L_x_562:
        /* <DEDUP_REMOVED lines=37> */
.L_x_563:
        /* <DEDUP_REMOVED lines=37> */
.L_x_564:
        /* <DEDUP_REMOVED lines=37> */
.L_x_565:
        /* <DEDUP_REMOVED lines=9> */
[----:B------:R-:W-:Y:S02]  /*7660*/  FADD.FTZ R44, R44, R43 ;  /* 0x0000002b2c2c7221 */ /* 0x000fe40000010000 */
[----:B------:R-:W-:Y:S02]  /*7670*/  FADD.FTZ R36, R36, -UR16 ;  /* 0x8000001024247e21 */ /* 0x000fe40008010000 */
[----:B------:R-:W-:Y:S01]  /*7680*/  FADD.FTZ R43, R37, -UR16 ;  /* 0x80000010252b7e21 */ /* 0x000fe20008010000 */
[--C-:B------:R-:W-:Y:S01]  /*7690*/  PRMT R37, RZ, 0x5410, R13.reuse ;  /* 0x00005410ff257816 */ /* 0x100fe2000000000d */
[----:B------:R-:W-:Y:S01]  /*76a0*/  FFMA.FTZ R41, R41, R39, R42 ;  /* 0x0000002729297223 */ /* 0x000fe2000001002a */
[----:B------:R-:W-:Y:S01]  /*76b0*/  PRMT R42, RZ, 0x7610, R13 ;  /* 0x00007610ff2a7816 */ /* 0x000fe2000000000d */
[----:B------:R-:W-:-:S02]  /*76c0*/  FADD.FTZ R39, R39, R46 ;  /* 0x0000002e27277221 */ /* 0x000fc40000010000 */
        /* <DEDUP_REMOVED lines=21> */
.L_x_566:
[----:B------:R-:W-:Y:S02]  /*7820*/  FMUL.FTZ R48, R37, R94 ;  /* 0x0000005e25307220 */ /* 0x000fe40000410000 */
[----:B------:R-:W-:Y:S02]  /*7830*/  FADD.FTZ R36, R44, R37 ;  /* 0x000000252c247221 */ /* 0x000fe40000010000 */
[C---:B------:R-:W-:Y:S02]  /*7840*/  FFMA.FTZ R37, R46.reuse, R37, R45 ;  /* 0x000000252e257223 */ /* 0x040fe4000001002d */
[----:B------:R-:W-:Y:S02]  /*7850*/  FFMA.FTZ R46, R46, R48, R41 ;  /* 0x000000302e2e7223 */ /* 0x000fe40000010029 */
[----:B------:R-:W-:-:S02]  /*7860*/  FMUL.FTZ R44, R42, R97 ;  /* 0x000000612a2c7220 */ /* 0x000fc40000410000 */
[----:B------:R-:W-:Y:S02]  /*7870*/  FADD.FTZ R38, R38, R42 ;  /* 0x0000002a26267221 */ /* 0x000fe40000010000 */
[----:B------:R-:W-:Y:S01]  /*7880*/  FFMA.FTZ R41, R43, R42, R40 ;  /* 0x0000002a2b297223 */ /* 0x000fe20000010028 */
[----:B------:R-:W-:Y:S01]  /*7890*/  PRMT R40, RZ, 0x5410, R14 ;  /* 0x00005410ff287816 */ /* 0x000fe2000000000e */
[----:B------:R-:W-:Y:S01]  /*78a0*/  FADD.FTZ R45, R39, R48 ;  /* 0x00000030272d7221 */ /* 0x000fe20000010000 */
[----:B------:R-:W-:Y:S01]  /*78b0*/  PRMT R42, RZ, 0x7610, R14 ;  /* 0x00007610ff2a7816 */ /* 0x000fe2000000000e */
[----:B------:R-:W-:Y:S01]  /*78c0*/  FFMA.FTZ R39, R43, R44, R46 ;  /* 0x0000002c2b277223 */ /* 0x000fe2000001002e */
[----:B------:R-:W-:Y:S01]  /*78d0*/  PRMT R43, RZ, 0x5410, R15 ;  /* 0x00005410ff2b7816 */ /* 0x000fe2000000000f */
[----:B------:R-:W-:Y:S02]  /*78e0*/  FADD.FTZ R46, R40, -UR16 ;  /* 0x80000010282e7e21 */ /* 0x000fe40008010000 */
[----:B------:R-:W-:-:S02]  /*78f0*/  FADD.FTZ R47, R42, -UR16 ;  /* 0x800000102a2f7e21 */ /* 0x000fc40008010000 */
[----:B------:R-:W-:Y:S01]  /*7900*/  FADD.FTZ R40, R44, R45 ;  /* 0x0000002d2c287221 */ /* 0x000fe20000010000 */
[----:B------:R-:W-:Y:S01]  /*7910*/  PRMT R45, RZ, 0x7610, R15 ;  /* 0x00007610ff2d7816 */ /* 0x000fe2000000000f */
        /* <DEDUP_REMOVED lines=21> */
.L_x_567:
[----:B------:R-:W-:Y:S01]  /*7a70*/  FMUL.FTZ R47, R43, R94 ;  /* 0x0000005e2b2f7220 */ /* 0x000fe20000410000 */
[----:B------:R-:W-:Y:S02]  /*7a80*/  PRMT R46, RZ, 0x5410, R16 ;  /* 0x00005410ff2e7816 */ /* 0x000fe40000000010 */
[----:B------:R-:W-:Y:S01]  /*7a90*/  PRMT R49, RZ, 0x5410, R17 ;  /* 0x00005410ff317816 */ /* 0x000fe20000000011 */
[----:B------:R-:W-:Y:S02]  /*7aa0*/  FFMA.FTZ R39, R42, R47, R39 ;  /* 0x0000002f2a277223 */ /* 0x000fe40000010027 */
[----:B------:R-:W-:Y:S02]  /*7ab0*/  FADD.FTZ R47, R40, R47 ;  /* 0x0000002f282f7221 */ /* 0x000fe40000010000 */
[----:B------:R-:W-:-:S04]  /*7ac0*/  FMUL.FTZ R40, R45, R97 ;  /* 0x000000612d287220 */ /* 0x000fc80000410000 */
[----:B------:R-:W-:Y:S02]  /*7ad0*/  FFMA.FTZ R39, R44, R40, R39 ;  /* 0x000000282c277223 */ /* 0x000fe40000010027 */
[----:B------:R-:W-:Y:S02]  /*7ae0*/  FADD.FTZ R40, R40, R47 ;  /* 0x0000002f28287221 */ /* 0x000fe40000010000 */
[----:B------:R-:W-:Y:S01]  /*7af0*/  FADD.FTZ R47, R46, -UR16 ;  /* 0x800000102e2f7e21 */ /* 0x000fe20008010000 */
[----:B------:R-:W-:-:S05]  /*7b00*/  PRMT R46, RZ, 0x7610, R16 ;  /* 0x00007610ff2e7816 */ /* 0x000fca0000000010 */
[----:B------:R-:W-:Y:S02]  /*7b10*/  FADD.FTZ R48, R46, -UR16 ;  /* 0x800000102e307e21 */ /* 0x000fe40008010000 */
[----:B------:R-:W-:Y:S02]  /*7b20*/  FMUL.FTZ R46, R47, UR12 ;  /* 0x0000000c2f2e7c20 */ /* 0x000fe40008410000 */
        /* <DEDUP_REMOVED lines=21> */
.L_x_568:
[----:B------:R-:W-:Y:S02]  /*7c80*/  FMUL.FTZ R51, R49, R94 ;  /* 0x0000005e31337220 */ /* 0x000fe40000410000 */
[----:B------:R-:W-:Y:S02]  /*7c90*/  FMUL.FTZ R52, R48, R97 ;  /* 0x0000006130347220 */ /* 0x000fe40000410000 */
[----:B------:R-:W-:Y:S01]  /*7ca0*/  FFMA.FTZ R50, R46, R51, R39 ;  /* 0x000000332e327223 */ /* 0x000fe20000010027 */
[----:B------:R-:W-:Y:S01]  /*7cb0*/  PRMT R39, RZ, 0x5410, R18 ;  /* 0x00005410ff277816 */ /* 0x000fe20000000012 */
[----:B------:R-:W-:Y:S01]  /*7cc0*/  FADD.FTZ R51, R40, R51 ;  /* 0x0000003328337221 */ /* 0x000fe20000010000 */
[----:B------:R-:W-:Y:S01]  /*7cd0*/  PRMT R40, RZ, 0x7610, R19 ;  /* 0x00007610ff287816 */ /* 0x000fe20000000013 */
[----:B------:R-:W-:-:S02]  /*7ce0*/  FFMA.FTZ R53, R47, R52, R50 ;  /* 0x000000342f357223 */ /* 0x000fc40000010032 */
[----:B------:R-:W-:Y:S01]  /*7cf0*/  FADD.FTZ R50, R39, -UR16 ;  /* 0x8000001027327e21 */ /* 0x000fe20008010000 */
[----:B------:R-:W-:Y:S01]  /*7d00*/  PRMT R39, RZ, 0x7610, R18 ;  /* 0x00007610ff277816 */ /* 0x000fe20000000012 */
[----:B------:R-:W-:Y:S02]  /*7d10*/  FADD.FTZ R52, R52, R51 ;  /* 0x0000003334347221 */ /* 0x000fe40000010000 */
        /* <DEDUP_REMOVED lines=23> */
.L_x_569:
[----:B------:R-:W-:Y:S01]  /*7e90*/  FMUL.FTZ R55, R39, R94 ;  /* 0x0000005e27377220 */ /* 0x000fe20000410000 */
[----:B------:R-:W0:Y:S01]  /*7ea0*/  S2R R101, SR_LANEID ;  /* 0x0000000000657919 */ /* 0x000e220000000000 */
[----:B------:R-:W-:Y:S01]  /*7eb0*/  FFMA.FTZ R37, R42, R43, R37 ;  /* 0x0000002b2a257223 */ /* 0x000fe20000010025 */
[----:B------:R-:W-:Y:S01]  /*7ec0*/  BSSY B0, `(.L_x_570) ;  /* 0x000004d000007945 */ /* 0x000fe20003800000 */
[----:B------:R-:W-:Y:S02]  /*7ed0*/  FFMA.FTZ R54, R50, R55, R53 ;  /* 0x0000003732367223 */ /* 0x000fe40000010035 */
[----:B------:R-:W-:Y:S02]  /*7ee0*/  FADD.FTZ R52, R52, R55 ;  /* 0x0000003734347221 */ /* 0x000fe40000010000 */
[----:B------:R-:W-:Y:S02]  /*7ef0*/  FMUL.FTZ R55, R40, R97 ;  /* 0x0000006128377220 */ /* 0x000fe40000410000 */
[----:B------:R-:W-:-:S02]  /*7f00*/  FFMA.FTZ R41, R44, R45, R41 ;  /* 0x0000002d2c297223 */ /* 0x000fc40000010029 */
[----:B------:R-:W-:Y:S02]  /*7f10*/  FFMA.FTZ R54, R51, R55, R54 ;  /* 0x0000003733367223 */ /* 0x000fe40000010036 */
[----:B------:R-:W-:Y:S02]  /*7f20*/  FADD.FTZ R55, R55, R52 ;  /* 0x0000003437377221 */ /* 0x000fe40000010000 */
[----:B------:R-:W-:Y:S01]  /*7f30*/  FADD.FTZ R36, R36, R43 ;  /* 0x0000002b24247221 */ /* 0x000fe20000010000 */
[----:B------:R-:W1:Y:S01]  /*7f40*/  SHFL.DOWN PT, R53, R54, 0x1, 0x1f ;  /* 0x08201f0036357f89 */ /* 0x000e6200000e0000 */
[----:B------:R-:W-:Y:S02]  /*7f50*/  FADD.FTZ R45, R38, R45 ;  /* 0x0000002d262d7221 */ /* 0x000fe40000010000 */
[----:B------:R-:W-:Y:S01]  /*7f60*/  FFMA.FTZ R37, R46, R49, R37 ;  /* 0x000000312e257223 */ /* 0x000fe20000010025 */
[----:B------:R-:W2:Y:S01]  /*7f70*/  SHFL.DOWN PT, R52, R55, 0x1, 0x1f ;  /* 0x08201f0037347f89 */ /* 0x000ea200000e0000 */
[----:B------:R-:W-:-:S02]  /*7f80*/  FADD.FTZ R38, R36, R49 ;  /* 0x0000003124267221 */ /* 0x000fc40000010000 */
[----:B------:R-:W-:Y:S01]  /*7f90*/  FFMA.FTZ R41, R47, R48, R41 ;  /* 0x000000302f297223 */ /* 0x000fe20000010029 */
[----:B0-----:R-:W-:Y:S01]  /*7fa0*/  ISETP.GT.AND P0, PT, R101, 0x1e, PT ;  /* 0x0000001e6500780c */ /* 0x001fe20003f04270 */
[----:B------:R-:W-:Y:S02]  /*7fb0*/  FADD.FTZ R45, R45, R48 ;  /* 0x000000302d2d7221 */ /* 0x000fe40000010000 */
[----:B------:R-:W-:Y:S02]  /*7fc0*/  FFMA.FTZ R36, R50, R39, R37 ;  /* 0x0000002732247223 */ /* 0x000fe40000010025 */
[----:B------:R-:W-:Y:S02]  /*7fd0*/  FADD.FTZ R38, R38, R39 ;  /* 0x0000002726267221 */ /* 0x000fe40000010000 */
[----:B------:R-:W-:Y:S02]  /*7fe0*/  FFMA.FTZ R37, R51, R40, R41 ;  /* 0x0000002833257223 */ /* 0x000fe40000010029 */
[----:B------:R-:W-:-:S05]  /*7ff0*/  FADD.FTZ R39, R45, R40 ;  /* 0x000000282d277221 */ /* 0x000fca0000010000 */
[----:B------:R-:W-:Y:S01]  /*8000*/  STS.128 [R0.X16+0x80], R36 ;  /* 0x0000802400007388 */ /* 0x000fe2000000cc00 */
[----:B-1----:R-:W-:Y:S02]  /*8010*/  @!P0 FADD.FTZ R54, R54, R53 ;  /* 0x0000003536368221 */ /* 0x002fe40000010000 */
[----:B--2---:R-:W-:-:S03]  /*8020*/  @!P0 FADD.FTZ R55, R55, R52 ;  /* 0x0000003437378221 */ /* 0x004fc60000010000 */
        /* <DEDUP_REMOVED lines=21> */
[----:B------:R-:W-:-:S11]  /*8180*/  SHF.L.U32 R101, R0, 0x4, RZ ;  /* 0x0000000400657819 */ /* 0x000fd600000006ff */
        /* <DEDUP_REMOVED lines=32> */
.L_x_571:
[----:B0-----:R-:W-:Y:S05]  /*8390*/  BSYNC B0 ;  /* 0x0000000000007941 */ /* 0x001fea0003800000 */
.L_x_570:
        /* <DEDUP_REMOVED lines=81> */
.L_x_573:
[----:B------:R-:W-:Y:S05]  /*88b0*/  BSYNC B0 ;  /* 0x0000000000007941 */ /* 0x000fea0003800000 */
.L_x_572:
[----:B------:R-:W-:Y:S01]  /*88c0*/  BSSY B0, `(.L_x_574) ;  /* 0x0000014000007945 */ /* 0x000fe20003800000 */
[----:B------:R-:W-:Y:S01]  /*88d0*/  HFMA2.MMA R48, -RZ, RZ, 0, 2.384185791015625e-07 ;  /* 0x00000004ff307435 */ /* 0x000fe200000001ff */
[----:B------:R-:W-:Y:S01]  /*88e0*/  MOV R49, 0x2 ;  /* 0x0000000200317802 */ /* 0x000fe20000000f00 */
        /* <DEDUP_REMOVED lines=17> */
.L_x_575:
[----:B------:R-:W-:Y:S05]  /*8a00*/  BSYNC B0 ;  /* 0x0000000000007941 */ /* 0x000fea0003800000 */
.L_x_574:
[----:B------:R-:W-:-:S13]  /*8a10*/  ISETP.LE.U32.AND P6, PT, R49, c[0x0][0xc], PT ;  /* 0x0000030031007a0c */ /* 0x000fda0003fc3070 */
        /* <DEDUP_REMOVED lines=16> */
[----:B-1----:R-:W-:Y:S01]  /*8b20*/  P2R R42, PR, RZ, 0x1 ;  /* 0x00000001ff2a7803 */ /* 0x002fe20000000000 */
[----:B------:R-:W-:Y:S01]  /*8b30*/  UPOPC UR5, UR4 ;  /* 0x00000004000572bf */ /* 0x000fe20008000000 */
[----:B------:R-:W-:Y:S01]  /*8b40*/  MOV R37, 0x1 ;  /* 0x0000000100257802 */ /* 0x000fe20000000f00 */
[----:B------:R-:W-:Y:S01]  /*8b50*/  UFLO.U32 UR4, UR4 ;  /* 0x00000004000472bd */ /* 0x000fe200080e0000 */
[----:B------:R-:W-:Y:S01]  /*8b60*/  LOP3.LUT P6, RZ, R4, 0x2, RZ, 0xc0, !PT ;  /* 0x0000000204ff7812 */ /* 0x000fe200078cc0ff */
[----:B------:R-:W-:-:S00]  /*8b70*/  ERRBAR ;  /* 0x00000000000079ab */ /* 0x000fc00000000000 */
[----:B------:R-:W-:Y:S02]  /*8b80*/  SEL R37, R37, 0xffffffff, !P6 ;  /* 0xffffffff25257807 */ /* 0x000fe40007000000 */
[----:B0-----:R-:W-:-:S03]  /*8b90*/  ISETP.EQ.U32.AND P0, PT, R44, UR4, PT ;  /* 0x000000042c007c0c */ /* 0x001fc6000bf02070 */
[----:B------:R-:W-:-:S10]  /*8ba0*/  IMAD R37, R37, UR5, RZ ;  /* 0x0000000525257c24 */ /* 0x000fd4000f8e02ff */
[----:B------:R0:W-:Y:S01]  /*8bb0*/  @P0 RED.E.ADD.S32.STRONG.GPU [R38.64], R37 ;  /* 0x000000252600098e */ /* 0x0001e2000c10e38e */
[----:B------:R-:W-:Y:S02]  /*8bc0*/  ISETP.NE.AND P0, PT, R42, RZ, PT ;  /* 0x000000ff2a00720c */ /* 0x000fe40003f05270 */
[----:B------:R-:W-:-:S04]  /*8bd0*/  SEL R42, RZ, c[0x0][0xc], P6 ;  /* 0x00000300ff2a7a07 */ /* 0x000fc80003000000 */
[----:B------:R-:W-:-:S13]  /*8be0*/  ISETP.NE.AND P6, PT, R42, -0x1, PT ;  /* 0xffffffff2a00780c */ /* 0x000fda0003fc5270 */
[----:B0-----:R-:W-:Y:S05]  /*8bf0*/  @!P6 BRA `(.L_x_577) ;  /* 0x000000500000e947 */ /* 0x001fea0003800000 */
.L_x_578:
[----:B------:R-:W2:Y:S01]  /*8c00*/  LDG.E.STRONG.GPU R37, [R38.64] ;  /* 0x0000000e26257981 */ /* 0x000ea2000c1ef900 */
[----:B------:R-:W-:Y:S01]  /*8c10*/  YIELD ;  /* 0x0000000000007946 */ /* 0x000fe20003800000 */
[----:B--2---:R-:W-:Y:S01]  /*8c20*/  ISETP.NE.AND P6, PT, R37, R42, PT ;  /* 0x0000002a2500720c */ /* 0x004fe20003fc5270 */
[----:B------:R-:W-:-:S12]  /*8c30*/  CCTL.IVALL ;  /* 0x00000000ff00798f */ /* 0x000fd80002000000 */
[----:B------:R-:W-:Y:S05]  /*8c40*/  @P6 BRA `(.L_x_578) ;  /* 0xffffffb000006947 */ /* 0x000fea000383ffff */
.L_x_577:
[----:B------:R-:W-:Y:S01]  /*8c50*/  ISETP.NE.AND P6, PT, RZ, c[0x0][0xc], PT ;  /* 0x00000300ff007a0c */ /* 0x000fe20003fc5270 */
[----:B------:R-:W-:Y:S01]  /*8c60*/  WARPSYNC 0xffffffff ;  /* 0xffffffff00007948 */ /* 0x000fe20003800000 */
[----:B------:R-:W-:Y:S11]  /*8c70*/  BAR.SYNC.DEFER_BLOCKING 0x0 ;  /* 0x0000000000007b1d */ /* 0x000ff60000010000 */
[----:B------:R-:W-:Y:S05]  /*8c80*/  @!P6 BRA `(.L_x_576) ;  /* 0x000010700000e947 */ /* 0x000fea0003800000 */
[----:B------:R-:W-:Y:S01]  /*8c90*/  HFMA2.MMA R38, -RZ, RZ, 0, 5.9604644775390625e-08 ;  /* 0x00000001ff267435 */ /* 0x000fe200000001ff */
        /* <DEDUP_REMOVED lines=8> */
[----:B------:R-:W-:Y:S02]  /*8d20*/  ISETP.LT.AND P6, PT, RZ, UR4, PT ;  /* 0x00000004ff007c0c */ /* 0x000fe4000bfc1270 */
[----:B------:R-:W-:-:S11]  /*8d30*/  MOV R38, UR4 ;  /* 0x0000000400267c02 */ /* 0x000fd60008000f00 */
        /* <DEDUP_REMOVED lines=11> */
.L_x_582:
        /* <DEDUP_REMOVED lines=115> */
.L_x_581:
        /* <DEDUP_REMOVED lines=63> */
.L_x_583:
[----:B------:R-:W-:-:S04]  /*9910*/  LOP3.LUT P6, RZ, R5, 0x1, RZ, 0xc0, !PT ;  /* 0x0000000105ff7812 */ /* 0x000fc800078cc0ff */
[----:B------:R-:W-:-:S13]  /*9920*/  ISETP.NE.OR P6, PT, R38, RZ, P6 ;  /* 0x000000ff2600720c */ /* 0x000fda00037c5670 */
[----:B------:R-:W-:Y:S05]  /*9930*/  @!P6 BRA `(.L_x_579) ;  /* 0x000001f00000e947 */ /* 0x000fea0003800000 */
.L_x_580:
        /* <DEDUP_REMOVED lines=31> */
.L_x_579:
        /* <DEDUP_REMOVED lines=11> */
.L_x_585:
[----:B------:R-:W-:Y:S05]  /*9be0*/  BSYNC B0 ;  /* 0x0000000000007941 */ /* 0x000fea0003800000 */
.L_x_584:
        /* <DEDUP_REMOVED lines=17> */
.L_x_576:
[----:B------:R-:W-:Y:S04]  /*9d00*/  @!P0 STS.64 [0x78], R54 ;  /* 0x00007836ff008388 */ /* 0x000fe80000000a00 */
[----:B------:R-:W-:Y:S01]  /*9d10*/  BAR.SYNC.DEFER_BLOCKING 0x0 ;  /* 0x0000000000007b1d */ /* 0x000fe20000010000 */
[----:B------:R-:W-:Y:S01]  /*9d20*/  ISETP.NE.AND P6, PT, RZ, UR13, PT ;  /* 0x0000000dff007c0c */ /* 0x000fe2000bfc5270 */
[----:B0-----:R-:W-:Y:S01]  /*9d30*/  IMAD.WIDE.U32 R38, R0, -0x55555555, RZ ;  /* 0xaaaaaaab00267825 */ /* 0x001fe200078e00ff */
[----:B------:R-:W-:-:S02]  /*9d40*/  PRMT R41, RZ, 0x5410, R21 ;  /* 0x00005410ff297816 */ /* 0x000fc40000000015 */
[----:B------:R-:W-:Y:S02]  /*9d50*/  PRMT R46, RZ, 0x7610, R21 ;  /* 0x00007610ff2e7816 */ /* 0x000fe40000000015 */
[----:B------:R-:W-:Y:S01]  /*9d60*/  SHF.R.U32.HI R38, RZ, 0x4, R39 ;  /* 0x00000004ff267819 */ /* 0x000fe20000011627 */
[----:B------:R-:W0:Y:S02]  /*9d70*/  LDS.64 R36, [0x78] ;  /* 0x00007800ff247984 */ /* 0x000e240000000a00 */
[----:B0-----:R-:W-:Y:S01]  /*9d80*/  FMUL.FTZ R40, R36, c[0x0][0x20c] ;  /* 0x0000830024287a20 */ /* 0x001fe20000410000 */
[--C-:B------:R-:W-:Y:S01]  /*9d90*/  PRMT R36, RZ, 0x5410, R20.reuse ;  /* 0x00005410ff247816 */ /* 0x100fe20000000014 */
[----:B------:R-:W-:Y:S01]  /*9da0*/  FMUL.FTZ R39, R37, c[0x0][0x20c] ;  /* 0x0000830025277a20 */ /* 0x000fe20000410000 */
[----:B------:R-:W-:Y:S01]  /*9db0*/  PRMT R20, RZ, 0x7610, R20 ;  /* 0x00007610ff147816 */ /* 0x000fe20000000014 */
[----:B------:R0:W1:Y:S02]  /*9dc0*/  R2UR UR4, R40 ;  /* 0x00000000280473c2 */ /* 0x00006400000e0000 */
[----:B------:R-:W-:-:S02]  /*9dd0*/  FADD.FTZ R36, R36, -UR16 ;  /* 0x8000001024247e21 */ /* 0x000fc40008010000 */
[----:B------:R-:W-:Y:S02]  /*9de0*/  FADD.FTZ R20, R20, -UR16 ;  /* 0x8000001014147e21 */ /* 0x000fe40008010000 */
[----:B------:R-:W-:Y:S01]  /*9df0*/  FMUL.FTZ R44, R36, UR12 ;  /* 0x0000000c242c7c20 */ /* 0x000fe20008410000 */
[----:B0-----:R-:W-:Y:S01]  /*9e00*/  PRMT R40, RZ, 0x5410, R22 ;  /* 0x00005410ff287816 */ /* 0x001fe20000000016 */
        /* <DEDUP_REMOVED lines=20> */
.L_x_586:
        /* <DEDUP_REMOVED lines=19> */
.L_x_588:
[----:B------:R-:W-:Y:S05]  /*a080*/  BSYNC B0 ;  /* 0x0000000000007941 */ /* 0x000fea0003800000 */
.L_x_587:
        /* <DEDUP_REMOVED lines=28> */
.L_x_589:
        /* <DEDUP_REMOVED lines=19> */
.L_x_591:
[----:B------:R-:W-:Y:S05]  /*a380*/  BSYNC B0 ;  /* 0x0000000000007941 */ /* 0x000fea0003800000 */
.L_x_590:
        /* <DEDUP_REMOVED lines=28> */
.L_x_592:
        /* <DEDUP_REMOVED lines=19> */
.L_x_594:
[----:B------:R-:W-:Y:S05]  /*a680*/  BSYNC B0 ;  /* 0x0000000000007941 */ /* 0x000fea0003800000 */
.L_x_593:
        /* <DEDUP_REMOVED lines=28> */
.L_x_595:
        /* <DEDUP_REMOVED lines=19> */
.L_x_597:
[----:B------:R-:W-:Y:S05]  /*a980*/  BSYNC B0 ;  /* 0x0000000000007941 */ /* 0x000fea0003800000 */
.L_x_596:
        /* <DEDUP_REMOVED lines=28> */
.L_x_598:
        /* <DEDUP_REMOVED lines=19> */
.L_x_600:
[----:B------:R-:W-:Y:S05]  /*ac80*/  BSYNC B0 ;  /* 0x0000000000007941 */ /* 0x000fea0003800000 */
.L_x_599:
        /* <DEDUP_REMOVED lines=28> */
.L_x_601:
        /* <DEDUP_REMOVED lines=19> */
.L_x_603:
[----:B------:R-:W-:Y:S05]  /*af80*/  BSYNC B0 ;  /* 0x0000000000007941 */ /* 0x000fea0003800000 */
.L_x_602:
        /* <DEDUP_REMOVED lines=28> */
.L_x_604:
        /* <DEDUP_REMOVED lines=19> */
.L_x_606:
[----:B------:R-:W-:Y:S05]  /*b280*/  BSYNC B0 ;  /* 0x0000000000007941 */ /* 0x000fea0003800000 */
.L_x_605:
        /* <DEDUP_REMOVED lines=28> */
.L_x_607:
        /* <DEDUP_REMOVED lines=19> */
.L_x_609:
[----:B------:R-:W-:Y:S05]  /*b580*/  BSYNC B0 ;  /* 0x0000000000007941 */ /* 0x000fea0003800000 */
.L_x_608:
        /* <DEDUP_REMOVED lines=28> */
.L_x_610:
        /* <DEDUP_REMOVED lines=19> */
.L_x_612:
[----:B------:R-:W-:Y:S05]  /*b880*/  BSYNC B0 ;  /* 0x0000000000007941 */ /* 0x000fea0003800000 */
.L_x_611:
        /* <DEDUP_REMOVED lines=28> */
.L_x_613:
        /* <DEDUP_REMOVED lines=19> */
.L_x_615:
[----:B------:R-:W-:Y:S05]  /*bb80*/  BSYNC B0 ;  /* 0x0000000000007941 */ /* 0x000fea0003800000 */
.L_x_614:
        /* <DEDUP_REMOVED lines=11> */
[----:B0-----:R-:W-:Y:S02]  /*bc40*/  FFMA.FTZ R21, R64, R97, R96 ;  /* 0x0000006140157223 */ /* 0x001fe40000010060 */
        /* <DEDUP_REMOVED lines=16> */
.L_x_616:
        /* <DEDUP_REMOVED lines=19> */
.L_x_618:
[----:B------:R-:W-:Y:S05]  /*be80*/  BSYNC B0 ;  /* 0x0000000000007941 */ /* 0x000fea0003800000 */
.L_x_617:
        /* <DEDUP_REMOVED lines=28> */
.L_x_619:
        /* <DEDUP_REMOVED lines=19> */
.L_x_621:
[----:B------:R-:W-:Y:S05]  /*c180*/  BSYNC B0 ;  /* 0x0000000000007941 */ /* 0x000fea0003800000 */
.L_x_620:
        /* <DEDUP_REMOVED lines=28> */
.L_x_622:
        /* <DEDUP_REMOVED lines=19> */
.L_x_624:
[----:B------:R-:W-:Y:S05]  /*c480*/  BSYNC B0 ;  /* 0x0000000000007941 */ /* 0x000fea0003800000 */
.L_x_623:
        /* <DEDUP_REMOVED lines=28> */
.L_x_625:
        /* <DEDUP_REMOVED lines=19> */
.L_x_627:
[----:B------:R-:W-:Y:S05]  /*c780*/  BSYNC B0 ;  /* 0x0000000000007941 */ /* 0x000fea0003800000 */
.L_x_626:
        /* <DEDUP_REMOVED lines=28> */
.L_x_628:
        /* <DEDUP_REMOVED lines=19> */
.L_x_630:
[----:B------:R-:W-:Y:S05]  /*ca80*/  BSYNC B0 ;  /* 0x0000000000007941 */ /* 0x000fea0003800000 */
.L_x_629:
        /* <DEDUP_REMOVED lines=28> */
.L_x_631:
        /* <DEDUP_REMOVED lines=19> */
.L_x_633:
[----:B------:R-:W-:Y:S05]  /*cd80*/  BSYNC B0 ;  /* 0x0000000000007941 */ /* 0x000fea0003800000 */
.L_x_632:
        /* <DEDUP_REMOVED lines=28> */
.L_x_634:
        /* <DEDUP_REMOVED lines=19> */
.L_x_636:
[----:B------:R-:W-:Y:S05]  /*d080*/  BSYNC B0 ;  /* 0x0000000000007941 */ /* 0x000fea0003800000 */
.L_x_635:
        /* <DEDUP_REMOVED lines=28> */
.L_x_637:
        /* <DEDUP_REMOVED lines=19> */
.L_x_639:
[----:B------:R-:W-:Y:S05]  /*d380*/  BSYNC B0 ;  /* 0x0000000000007941 */ /* 0x000fea0003800000 */
.L_x_638:
        /* <DEDUP_REMOVED lines=28> */
.L_x_640:
        /* <DEDUP_REMOVED lines=19> */
.L_x_642:
[----:B------:R-:W-:Y:S05]  /*d680*/  BSYNC B0 ;  /* 0x0000000000007941 */ /* 0x000fea0003800000 */
.L_x_641:
        /* <DEDUP_REMOVED lines=28> */
.L_x_643:
        /* <DEDUP_REMOVED lines=19> */
.L_x_645:
[----:B------:R-:W-:Y:S05]  /*d980*/  BSYNC B0 ;  /* 0x0000000000007941 */ /* 0x000fea0003800000 */
.L_x_644:
        /* <DEDUP_REMOVED lines=28> */
.L_x_646:
[----:B------:R-:W-:Y:S01]  /*db50*/  BSSY B0, `(.L_x_647) ;  /* 0x0000012000007945 */ /* 0x000fe20003800000 */
        /* <DEDUP_REMOVED lines=17> */
.L_x_648:
[----:B------:R-:W-:Y:S05]  /*dc70*/  BSYNC B0 ;  /* 0x0000000000007941 */ /* 0x000fea0003800000 */
.L_x_647:
[----:B------:R-:W-:Y:S01]  /*dc80*/  PRMT R86, RZ, 0x7610, R86 ;  /* 0x00007610ff567816 */ /* 0x000fe20000000056 */
[----:B------:R-:W-:Y:S01]  /*dc90*/  FADD.FTZ R34, R34, -UR16 ;  /* 0x8000001022227e21 */ /* 0x000fe20008010000 */
[--C-:B------:R-:W-:Y:S02]  /*dca0*/  PRMT R25, RZ, 0x5410, R87.reuse ;  /* 0x00005410ff197816 */ /* 0x100fe40000000057 */
[----:B------:R-:W-:Y:S01]  /*dcb0*/  PRMT R24, RZ, 0x7610, R87 ;  /* 0x00007610ff187816 */ /* 0x000fe20000000057 */
[----:B------:R-:W-:Y:S01]  /*dcc0*/  FADD.FTZ R86, R86, -UR16 ;  /* 0x8000001056567e21 */ /* 0x000fe20008010000 */
[----:B------:R-:W-:Y:S01]  /*dcd0*/  PRMT R32, RZ, 0x5410, R88 ;  /* 0x00005410ff207816 */ /* 0x000fe20000000058 */
[----:B------:R-:W-:Y:S02]  /*dce0*/  FMUL.FTZ R34, R34, UR12 ;  /* 0x0000000c22227c20 */ /* 0x000fe40008410000 */
[----:B------:R-:W-:Y:S01]  /*dcf0*/  FMUL.FTZ R86, R86, UR12 ;  /* 0x0000000c56567c20 */ /* 0x000fe20008410000 */
[----:B------:R-:W-:Y:S05]  /*dd00*/  @!P6 BRA `(.L_x_649) ;  /* 0x000001200000e947 */ /* 0x000fea0003800000 */
[----:B------:R-:W-:Y:S02]  /*dd10*/  FFMA.FTZ R20, R34, R94, R95 ;  /* 0x0000005e22147223 */ /* 0x000fe4000001005f */
[----:B0-----:R-:W-:-:S02]  /*dd20*/  FFMA.FTZ R21, R86, R97, R96 ;  /* 0x0000006156157223 */ /* 0x001fc40000010060 */
        /* <DEDUP_REMOVED lines=16> */
.L_x_649:
        /* <DEDUP_REMOVED lines=18> */
.L_x_651:
[----:B------:R-:W-:Y:S05]  /*df50*/  BSYNC B0 ;  /* 0x0000000000007941 */ /* 0x000fea0003800000 */
.L_x_650:
        /* <DEDUP_REMOVED lines=27> */
.L_x_652:
        /* <DEDUP_REMOVED lines=18> */
.L_x_654:
[----:B------:R-:W-:Y:S05]  /*e230*/  BSYNC B0 ;  /* 0x0000000000007941 */ /* 0x000fea0003800000 */
.L_x_653:
        /* <DEDUP_REMOVED lines=27> */
.L_x_655:
        /* <DEDUP_REMOVED lines=18> */
.L_x_657:
[----:B------:R-:W-:Y:S05]  /*e510*/  BSYNC B0 ;  /* 0x0000000000007941 */ /* 0x000fea0003800000 */
.L_x_656:
[----:B------:R-:W-:Y:S01]  /*e520*/  PRMT R92, RZ, 0x7610, R92 ;  /* 0x00007610ff5c7816 */ /* 0x000fe2000000005c */
[----:B------:R-:W-:Y:S01]  /*e530*/  FADD.FTZ R34, R34, -UR16 ;  /* 0x8000001022227e21 */ /* 0x000fe20008010000 */
[--C-:B------:R-:W-:Y:S01]  /*e540*/  PRMT R25, RZ, 0x5410, R93.reuse ;  /* 0x00005410ff197816 */ /* 0x100fe2000000005d */
        /* <DEDUP_REMOVED lines=25> */
.L_x_658:
        /* <DEDUP_REMOVED lines=18> */
.L_x_660:
[----:B------:R-:W-:Y:S05]  /*e800*/  BSYNC B0 ;  /* 0x0000000000007941 */ /* 0x000fea0003800000 */
.L_x_659:
[----:B------:R-:W-:Y:S01]  /*e810*/  PRMT R6, RZ, 0x7610, R6 ;  /* 0x00007610ff067816 */ /* 0x000fe20000000006 */
[----:B------:R-:W-:Y:S01]  /*e820*/  FADD.FTZ R32, R32, -UR16 ;  /* 0x8000001020207e21 */ /* 0x000fe20008010000 */
[----:B------:R-:W-:Y:S02]  /*e830*/  IADD3 R31, R38, 0x190, RZ ;  /* 0x00000190261f7810 */ /* 0x000fe40007ffe0ff */
[--C-:B0-----:R-:W-:Y:S01]  /*e840*/  PRMT R23, RZ, 0x5410, R7.reuse ;  /* 0x00005410ff177816 */ /* 0x101fe20000000007 */
        /* <DEDUP_REMOVED lines=24> */
.L_x_661:
        /* <DEDUP_REMOVED lines=23> */
.L_x_663:
[----:B------:R-:W-:Y:S05]  /*eb40*/  BSYNC B0 ;  /* 0x0000000000007941 */ /* 0x000fea0003800000 */
.L_x_662:
        /* <DEDUP_REMOVED lines=27> */
.L_x_664:
        /* <DEDUP_REMOVED lines=23> */
.L_x_666:
[----:B------:R-:W-:Y:S05]  /*ee70*/  BSYNC B0 ;  /* 0x0000000000007941 */ /* 0x000fea0003800000 */
.L_x_665:
[----:B------:R-:W-:Y:S01]  /*ee80*/  FADD.FTZ R22, R22, -UR16 ;  /* 0x8000001016167e21 */ /* 0x000fe20008010000 */
[----:B------:R-:W-:Y:S01]  /*ee90*/  IADD3 R27, R38, 0x1b0, RZ ;  /* 0x000001b0261b7810 */ /* 0x000fe20007ffe0ff */
[----:B------:R-:W-:Y:S01]  /*eea0*/  FADD.FTZ R6, R10, -UR16 ;  /* 0x800000100a067e21 */ /* 0x000fe20008010000 */
[--C-:B------:R-:W-:Y:S01]  /*eeb0*/  PRMT R21, RZ, 0x5410, R11.reuse ;  /* 0x00005410ff157816 */ /* 0x100fe2000000000b */
[----:B------:R-:W-:Y:S01]  /*eec0*/  FMUL.FTZ R26, R22, UR12 ;  /* 0x0000000c161a7c20 */ /* 0x000fe20008410000 */
[----:B------:R-:W-:Y:S01]  /*eed0*/  PRMT R10, RZ, 0x7610, R11 ;  /* 0x00007610ff0a7816 */ /* 0x000fe2000000000b */
[----:B------:R-:W-:Y:S01]  /*eee0*/  FMUL.FTZ R28, R6, UR12 ;  /* 0x0000000c061c7c20 */ /* 0x000fe20008410000 */
[----:B------:R-:W-:Y:S01]  /*eef0*/  SHF.R.S32.HI R29, RZ, 0x1f, R27 ;  /* 0x0000001fff1d7819 */ /* 0x000fe2000001141b */
        /* <DEDUP_REMOVED lines=19> */
.L_x_667:
        /* <DEDUP_REMOVED lines=23> */
.L_x_669:
[----:B------:R-:W-:Y:S05]  /*f1a0*/  BSYNC B0 ;  /* 0x0000000000007941 */ /* 0x000fea0003800000 */
.L_x_668:
        /* <DEDUP_REMOVED lines=27> */
.L_x_670:
        /* <DEDUP_REMOVED lines=23> */
.L_x_672:
[----:B------:R-:W-:Y:S05]  /*f4d0*/  BSYNC B0 ;  /* 0x0000000000007941 */ /* 0x000fea0003800000 */
.L_x_671:
        /* <DEDUP_REMOVED lines=27> */
.L_x_673:
        /* <DEDUP_REMOVED lines=23> */
.L_x_675:
[----:B------:R-:W-:Y:S05]  /*f800*/  BSYNC B0 ;  /* 0x0000000000007941 */ /* 0x000fea0003800000 */
.L_x_674:
        /* <DEDUP_REMOVED lines=27> */
.L_x_676:
        /* <DEDUP_REMOVED lines=25> */
.L_x_678:
[----:B------:R-:W-:Y:S05]  /*fb50*/  BSYNC B0 ;  /* 0x0000000000007941 */ /* 0x000fea0003800000 */
.L_x_677:
        /* <DEDUP_REMOVED lines=23> */
.L_x_679:
        /* <DEDUP_REMOVED lines=20> */
.L_x_681:
[----:B------:R-:W-:Y:S05]  /*fe10*/  BSYNC B0 ;  /* 0x0000000000007941 */ /* 0x000fea0003800000 */
.L_x_680:
[----:B-1----:R-:W-:Y:S01]  /*fe20*/  ULDC UR4, c[0x0][0x10] ;  /* 0x0000040000047ab9 */ /* 0x002fe20000000800 */
[----:B------:R-:W-:Y:S01]  /*fe30*/  IADD3 R4, R4, 0x1, RZ ;  /* 0x0000000104047810 */ /* 0x000fe20007ffe0ff */
[----:B------:R-:W-:-:S04]  /*fe40*/  UIADD3 UR7, UR7, UR4, URZ ;  /* 0x0000000407077290 */ /* 0x000fc8000fffe03f */
[----:B------:R-:W-:-:S06]  /*fe50*/  UISETP.GE.AND UP0, UPT, UR7, UR6, UPT ;  /* 0x000000060700728c */ /* 0x000fcc000bf06270 */
[----:B------:R-:W-:-:S13]  /*fe60*/  PLOP3.LUT P0, PT, PT, PT, UP0, 0x40, 0x0 ;  /* 0x000000000000781c */ /* 0x000fda0003f0e808 */
[----:B------:R-:W-:Y:S01]  /*fe70*/  @!P0 CALL.REL.NOINC `(.L_x_535) ;  /* 0x0000001000008944 */ /* 0x000fe20003c00000 */
[----:B------:R-:W-:Y:S05]  /*fe80*/  BRA `(.L_x_682) ;  /* 0xffff0d4000007947 */ /* 0x000fea000383ffff */
.L_x_535:
[----:B-1----:R-:W-:Y:S01]  /*fe90*/  ISETP.NE.AND P1, PT, R0, RZ, PT ;  /* 0x000000ff0000720c */ /* 0x002fe20003f25270 */
[----:B------:R-:W-:Y:S01]  /*fea0*/  HFMA2.MMA R3, -RZ, RZ, 0, 2.384185791015625e-07 ;  /* 0x00000004ff037435 */ /* 0x000fe200000001ff */
[----:B0-----:R-:W-:Y:S01]  /*feb0*/  MOV R6, c[0x0][0xc] ;  /* 0x0000030000067a02 */ /* 0x001fe20000000f00 */
        /* <DEDUP_REMOVED lines=15> */
.L_x_684:
[----:B------:R-:W-:Y:S05]  /*ffb0*/  BSYNC B0 ;  /* 0x0000000000007941 */ /* 0x000fea0003800000 */
.L_x_683:
        /* <DEDUP_REMOVED lines=11> */
.L_x_686:
[----:B------:R-:W2:Y:S01]  /*10070*/  LDG.E.STRONG.GPU R5, [R2.64] ;  /* 0x0000000e02057981 */ /* 0x000ea2000c1ef900 */
[----:B------:R-:W-:Y:S01]  /*10080*/  YIELD ;  /* 0x0000000000007946 */ /* 0x000fe20003800000 */
[----:B--2---:R-:W-:Y:S01]  /*10090*/  ISETP.NE.AND P0, PT, R5, R4, PT ;  /* 0x000000040500720c */ /* 0x004fe20003f05270 */
[----:B------:R-:W-:-:S12]  /*100a0*/  CCTL.IVALL ;  /* 0x00000000ff00798f */ /* 0x000fd80002000000 */
[----:B------:R-:W-:Y:S05]  /*100b0*/  @P0 BRA `(.L_x_686) ;  /* 0xffffffb000000947 */ /* 0x000fea000383ffff */
.L_x_685:
        /* <DEDUP_REMOVED lines=25> */
.L_x_687:
[----:B------:R-:W-:-:S04]  /*10250*/  LEA R6, P0, R0, c[0x0][0x1b8], 0x2 ;  /* 0x00006e0000067a11 */ /* 0x000fc800078010ff */
[----:B------:R-:W-:Y:S02]  /*10260*/  LEA.HI.X R7, R0, c[0x0][0x1bc], R7, 0x2, P0 ;  /* 0x00006f0000077a11 */ /* 0x000fe400000f1407 */
[-C--:B------:R-:W-:Y:S02]  /*10270*/  LEA R8, P0, R25, R6.reuse, 0x2 ;  /* 0x0000000619087211 */ /* 0x080fe400078010ff */
[-C--:B------:R-:W-:Y:S01]  /*10280*/  LEA R12, P2, R23, R6.reuse, 0x2 ;  /* 0x00000006170c7211 */ /* 0x080fe200078410ff */
[----:B0-----:R0:W2:Y:S01]  /*10290*/  LDG.E R2, [R6.64] ;  /* 0x0000000e06027981 */ /* 0x0010a2000c1e1900 */
[----:B------:R-:W-:Y:S02]  /*102a0*/  LEA R10, P1, R16, R6, 0x2 ;  /* 0x00000006100a7211 */ /* 0x000fe400078210ff */
[C---:B------:R-:W-:Y:S02]  /*102b0*/  IADD3.X R9, R7.reuse, R27, RZ, P0, !PT ;  /* 0x0000001b07097210 */ /* 0x040fe400007fe4ff */
[----:B------:R-:W-:-:S02]  /*102c0*/  IADD3.X R13, R7, R21, RZ, P2, !PT ;  /* 0x00000015070d7210 */ /* 0x000fc400017fe4ff */
[----:B------:R-:W-:Y:S02]  /*102d0*/  IADD3.X R11, R19, R7, RZ, P1, !PT ;  /* 0x00000007130b7210 */ /* 0x000fe40000ffe4ff */
[----:B------:R-:W2:Y:S04]  /*102e0*/  LDG.E R9, [R8.64] ;  /* 0x0000000e08097981 */ /* 0x000ea8000c1e1900 */
[----:B------:R-:W3:Y:S04]  /*102f0*/  LDG.E R10, [R10.64] ;  /* 0x0000000e0a0a7981 */ /* 0x000ee8000c1e1900 */
[----:B------:R-:W3:Y:S01]  /*10300*/  LDG.E R13, [R12.64] ;  /* 0x0000000e0c0d7981 */ /* 0x000ee2000c1e1900 */
[----:B------:R-:W-:Y:S01]  /*10310*/  HFMA2.MMA R5, -RZ, RZ, 0, 1.1920928955078125e-07 ;  /* 0x00000002ff057435 */ /* 0x000fe200000001ff */
[----:B------:R-:W-:-:S02]  /*10320*/  SHF.L.U32 R4, R0, 0x1, RZ ;  /* 0x0000000100047819 */ /* 0x000fc400000006ff */
[----:B------:R-:W-:-:S04]  /*10330*/  IADD3 R0, R0, 0x180, RZ ;  /* 0x0000018000007810 */ /* 0x000fc80007ffe0ff */
[----:B------:R-:W-:Y:S02]  /*10340*/  ISETP.GT.U32.AND P0, PT, R25, R0, PT ;  /* 0x000000001900720c */ /* 0x000fe40003f04070 */
[----:B0-----:R-:W-:-:S04]  /*10350*/  SHF.R.S32.HI R7, RZ, 0x1f, R0 ;  /* 0x0000001fff077819 */ /* 0x001fc80000011400 */
[----:B------:R-:W-:Y:S02]  /*10360*/  ISETP.GT.AND.EX P0, PT, R14, R7, PT, P0 ;  /* 0x000000070e00720c */ /* 0x000fe40003f04300 */
[----:B--2---:R-:W-:Y:S01]  /*10370*/  F2FP.BF16.PACK_AB R15, R9, R2 ;  /* 0x00000002090f723e */ /* 0x004fe200000010ff */
[----:B------:R-:W-:-:S04]  /*10380*/  IMAD.WIDE R2, R4, R5, c[0x0][0x168] ;  /* 0x00005a0004027625 */ /* 0x000fc800078e0205 */
[----:B------:R-:W-:Y:S01]  /*10390*/  IMAD.WIDE R4, R4, R5, c[0x0][0x170] ;  /* 0x00005c0004047625 */ /* 0x000fe200078e0205 */
[----:B---3--:R-:W-:Y:S01]  /*103a0*/  F2FP.BF16.PACK_AB R17, R13, R10 ;  /* 0x0000000a0d11723e */ /* 0x008fe200000010ff */
[----:B------:R0:W-:Y:S04]  /*103b0*/  STG.E [R2.64], R15 ;  /* 0x0000000f02007986 */ /* 0x0001e8000c10190e */
[----:B------:R0:W-:Y:S01]  /*103c0*/  STG.E [R4.64], R17 ;  /* 0x0000001104007986 */ /* 0x0001e2000c10190e */
[----:B------:R-:W-:Y:S05]  /*103d0*/  @P0 BRA `(.L_x_687) ;  /* 0xfffffe7000000947 */ /* 0x000fea000383ffff */
[----:B------:R-:W-:Y:S05]  /*103e0*/  EXIT ;  /* 0x000000000000794d */ /* 0x000fea0003800000 */
.L_x_688:
        /* <DEDUP_REMOVED lines=9> */
.L_x_5175:


//--------------------- .text._Z35group_norm_nhwc_bwd_one_pass_kernelI11Bf16IOFp16WLi64ELi48ELi384EEv26Group_norm_nhwc_bwd_params --------------------------
	.section	.text._Z35group_norm_nhwc_bwd_one_pass_kernelI11Bf16IOFp16WLi64ELi48ELi384EEv26Group_norm_nhwc_bwd_params,"ax",@progbits
	.sectioninfo	@"SHI_REGISTERS=56"
	.align	128
        .global         _Z35group_norm_nhwc_bwd_one_pass_kernelI11Bf16IOFp16WLi64ELi48ELi384EEv26Group_norm_nhwc_bwd_params
        .type           _Z35group_norm_nhwc_bwd_one_pass_kernelI11Bf16IOFp16WLi64ELi48ELi384EEv26Group_norm_nhwc_bwd_params,@function
        .size           _Z35group_norm_nhwc_bwd_one_pass_kernelI11Bf16IOFp16WLi64ELi48ELi384EEv26Group_norm_nhwc_bwd_params,(.L_x_5176 - _Z35group_norm_nhwc_bwd_one_pass_kernelI11Bf16IOFp16WLi64ELi48ELi384EEv26Group_norm_nhwc_bwd_params)
        .other          _Z35group_norm_nhwc_bwd_one_pass_kernelI11Bf16IOFp16WLi64ELi48ELi384EEv26Group_norm_nhwc_bwd_params,@"STO_CUDA_ENTRY STV_DEFAULT"
_Z35group_norm_nhwc_bwd_one_pass_kernelI11Bf16IOFp16WLi64ELi48ELi384EEv26Group_norm_nhwc_bwd_params:
.text._Z35group_norm_nhwc_bwd_one_pass_kernelI11Bf16IOFp16WLi64ELi48ELi384EEv26Group_norm_nhwc_bwd_params:
        /* <DEDUP_REMOVED lines=44> */
.L_x_724:
        /* <DEDUP_REMOVED lines=145> */
[----:B--2---:R-:W-:-:S02]  /*0bd0*/  @P0 HADD2.F32 R30, -RZ, R13.H0_H0 ;  /* 0x2000000dff1e0230 */ /* 0x004fc40000004100 */
[----:B---3--:R-:W-:Y:S02]  /*0be0*/  @P0 HADD2.F32 R29, -RZ, R12.H0_H0 ;  /* 0x2000000cff1d0230 */ /* 0x008fe40000004100 */
[----:B----4-:R-:W-:Y:S02]  /*0bf0*/  HADD2.F32 R31, -RZ, R31.H0_H0 ;  /* 0x2000001fff1f7230 */ /* 0x010fe40000004100 */
[----:B------:R-:W-:Y:S02]  /*0c00*/  HADD2.F32 R28, -RZ, R28.H0_H0 ;  /* 0x2000001cff1c7230 */ /* 0x000fe40000004100 */
.L_x_691:
[----:B0-----:R-:W-:Y:S05]  /*0c10*/  BSYNC B0 ;  /* 0x0000000000007941 */ /* 0x001fea0003800000 */
.L_x_690:
        /* <DEDUP_REMOVED lines=33> */
.L_x_692:
        /* <DEDUP_REMOVED lines=26> */
.L_x_693:
        /* <DEDUP_REMOVED lines=33> */
.L_x_694:
        /* <DEDUP_REMOVED lines=35> */
.L_x_695:
        /* <DEDUP_REMOVED lines=86> */
.L_x_697:
[----:B------:R-:W-:Y:S05]  /*1970*/  BSYNC B0 ;  /* 0x0000000000007941 */ /* 0x000fea0003800000 */
.L_x_696:
        /* <DEDUP_REMOVED lines=79> */
.L_x_699:
[----:B------:R-:W-:Y:S05]  /*1e70*/  BSYNC B0 ;  /* 0x0000000000007941 */ /* 0x000fea0003800000 */
.L_x_698:
        /* <DEDUP_REMOVED lines=19> */
.L_x_701:
[----:B------:R-:W-:Y:S05]  /*1fb0*/  BSYNC B0 ;  /* 0x0000000000007941 */ /* 0x000fea0003800000 */
.L_x_700:
        /* <DEDUP_REMOVED lines=28> */
.L_x_704:
[----:B------:R-:W2:Y:S01]  /*2180*/  LDG.E.STRONG.GPU R12, [R10.64] ;  /* 0x0000000e0a0c7981 */ /* 0x000ea2000c1ef900 */
[----:B------:R-:W-:Y:S01]  /*2190*/  YIELD ;  /* 0x0000000000007946 */ /* 0x000fe20003800000 */
[----:B--2---:R-:W-:Y:S01]  /*21a0*/  ISETP.NE.AND P0, PT, R12, R15, PT ;  /* 0x0000000f0c00720c */ /* 0x004fe20003f05270 */
[----:B------:R-:W-:-:S12]  /*21b0*/  CCTL.IVALL ;  /* 0x00000000ff00798f */ /* 0x000fd80002000000 */
[----:B------:R-:W-:Y:S05]  /*21c0*/  @P0 BRA `(.L_x_704) ;  /* 0xffffffb000000947 */ /* 0x000fea000383ffff */
.L_x_703:
        /* <DEDUP_REMOVED lines=20> */
.L_x_708:
        /* <DEDUP_REMOVED lines=116> */
.L_x_707:
        /* <DEDUP_REMOVED lines=62> */
.L_x_709:
[----:B------:R-:W-:-:S13]  /*2e30*/  ISETP.NE.OR P0, PT, RZ, UR4, P0 ;  /* 0x00000004ff007c0c */ /* 0x000fda0008705670 */
[----:B------:R-:W-:Y:S05]  /*2e40*/  @!P0 BRA `(.L_x_705) ;  /* 0x000001f000008947 */ /* 0x000fea0003800000 */
.L_x_706:
        /* <DEDUP_REMOVED lines=31> */
.L_x_705:
        /* <DEDUP_REMOVED lines=12> */
.L_x_711:
[----:B------:R-:W-:Y:S05]  /*3100*/  BSYNC B0 ;  /* 0x0000000000007941 */ /* 0x000fea0003800000 */
.L_x_710:
        /* <DEDUP_REMOVED lines=16> */
.L_x_702:
        /* <DEDUP_REMOVED lines=34> */
.L_x_712:
        /* <DEDUP_REMOVED lines=18> */
.L_x_714:
[----:B------:R-:W-:Y:S05]  /*3550*/  BSYNC B0 ;  /* 0x0000000000007941 */ /* 0x000fea0003800000 */
.L_x_713:
        /* <DEDUP_REMOVED lines=32> */
.L_x_715:
        /* <DEDUP_REMOVED lines=18> */
.L_x_717:
[----:B------:R-:W-:Y:S05]  /*3880*/  BSYNC B0 ;  /* 0x0000000000007941 */ /* 0x000fea0003800000 */
.L_x_716:
        /* <DEDUP_REMOVED lines=30> */
.L_x_718:
        /* <DEDUP_REMOVED lines=18> */
.L_x_720:
[----:B------:R-:W-:Y:S05]  /*3b90*/  BSYNC B0 ;  /* 0x0000000000007941 */ /* 0x000fea0003800000 */
.L_x_719:
        /* <DEDUP_REMOVED lines=26> */
.L_x_721:
        /* <DEDUP_REMOVED lines=17> */
.L_x_723:
[----:B------:R-:W-:Y:S05]  /*3e50*/  BSYNC B0 ;  /* 0x0000000000007941 */ /* 0x000fea0003800000 */
.L_x_722:
[----:B------:R-:W-:Y:S01]  /*3e60*/  ULDC UR4, c[0x0][0x10] ;  /* 0x0000040000047ab9 */ /* 0x000fe20000000800 */
[----:B------:R-:W-:Y:S01]  /*3e70*/  IADD3 R40, R40, 0x1, RZ ;  /* 0x0000000128287810 */ /* 0x000fe20007ffe0ff */
[----:B------:R-:W-:-:S04]  /*3e80*/  UIADD3 UR7, UR7, UR4, URZ ;  /* 0x0000000407077290 */ /* 0x000fc8000fffe03f */
[----:B------:R-:W-:-:S06]  /*3e90*/  UISETP.GE.AND UP0, UPT, UR7, UR6, UPT ;  /* 0x000000060700728c */ /* 0x000fcc000bf06270 */
[----:B------:R-:W-:-:S13]  /*3ea0*/  PLOP3.LUT P0, PT, PT, PT, UP0, 0x80, 0x0 ;  /* 0x000000000000781c */ /* 0x000fda0003f0f008 */
[----:B------:R-:W-:Y:S01]  /*3eb0*/  @P0 CALL.REL.NOINC `(.L_x_689) ;  /* 0x0000001000000944 */ /* 0x000fe20003c00000 */
[----:B------:R-:W-:Y:S05]  /*3ec0*/  BRA `(.L_x_724) ;  /* 0xffffc3f000007947 */ /* 0x000fea000383ffff */
.L_x_689:
        /* <DEDUP_REMOVED lines=18> */
.L_x_726:
[----:B------:R-:W-:Y:S05]  /*3ff0*/  BSYNC B0 ;  /* 0x0000000000007941 */ /* 0x000fea0003800000 */
.L_x_725:
        /* <DEDUP_REMOVED lines=11> */
.L_x_728:
[----:B------:R-:W2:Y:S01]  /*40b0*/  LDG.E.STRONG.GPU R5, [R2.64] ;  /* 0x0000000e02057981 */ /* 0x000ea2000c1ef900 */
[----:B------:R-:W-:Y:S01]  /*40c0*/  YIELD ;  /* 0x0000000000007946 */ /* 0x000fe20003800000 */
[----:B--2---:R-:W-:Y:S01]  /*40d0*/  ISETP.NE.AND P0, PT, R5, R0, PT ;  /* 0x000000000500720c */ /* 0x004fe20003f05270 */
[----:B------:R-:W-:-:S12]  /*40e0*/  CCTL.IVALL ;  /* 0x00000000ff00798f */ /* 0x000fd80002000000 */
[----:B------:R-:W-:Y:S05]  /*40f0*/  @P0 BRA `(.L_x_728) ;  /* 0xffffffb000000947 */ /* 0x000fea000383ffff */
.L_x_727:
        /* <DEDUP_REMOVED lines=25> */
.L_x_729:
        /* <DEDUP_REMOVED lines=20> */
[----:B--2---:R-:W-:Y:S02]  /*43d0*/  F2FP.PACK_AB R15, R9, R0 ;  /* 0x00000000090f723e */ /* 0x004fe400000000ff */
[----:B---3--:R-:W-:-:S03]  /*43e0*/  F2FP.PACK_AB R17, R13, R10 ;  /* 0x0000000a0d11723e */ /* 0x008fc600000000ff */
[----:B------:R0:W-:Y:S04]  /*43f0*/  STG.E [R2.64], R15 ;  /* 0x0000000f02007986 */ /* 0x0001e8000c10190e */
[----:B------:R0:W-:Y:S02]  /*4400*/  STG.E [R4.64], R17 ;  /* 0x0000001104007986 */ /* 0x0001e4000c10190e */
[----:B------:R-:W-:Y:S05]  /*4410*/  @P0 BRA `(.L_x_729) ;  /* 0xfffffe7000000947 */ /* 0x000fea000383ffff */
[----:B------:R-:W-:Y:S05]  /*4420*/  EXIT ;  /* 0x000000000000794d */ /* 0x000fea0003800000 */
.L_x_730:
        /* <DEDUP_REMOVED lines=13> */
.L_x_5176:


//--------------------- .text._Z35group_norm_nhwc_bwd_one_pass_kernelI11Bf16IOFp16WLi128ELi48ELi384EEv26Group_norm_nhwc_bwd_params --------------------------
	.section	.text._Z35group_norm_nhwc_bwd_one_pass_kernelI11Bf16IOFp16WLi128ELi48ELi384EEv26Group_norm_nhwc_bwd_params,"ax",@progbits
	.sectioninfo	@"SHI_REGISTERS=80"
	.align	128
        .global         _Z35group_norm_nhwc_bwd_one_pass_kernelI11Bf16IOFp16WLi128ELi48ELi384EEv26Group_norm_nhwc_bwd_params
        .type           _Z35group_norm_nhwc_bwd_one_pass_kernelI11Bf16IOFp16WLi128ELi48ELi384EEv26Group_norm_nhwc_bwd_params,@function
        .size           _Z35group_norm_nhwc_bwd_one_pass_kernelI11Bf16IOFp16WLi128ELi48ELi384EEv26Group_norm_nhwc_bwd_params,(.L_x_5177 - _Z35group_norm_nhwc_bwd_one_pass_kernelI11Bf16IOFp16WLi128ELi48ELi384EEv26Group_norm_nhwc_bwd_params)
        .other          _Z35group_norm_nhwc_bwd_one_pass_kernelI11Bf16IOFp16WLi128ELi48ELi384EEv26Group_norm_nhwc_bwd_params,@"STO_CUDA_ENTRY STV_DEFAULT"
_Z35group_norm_nhwc_bwd_one_pass_kernelI11Bf16IOFp16WLi128ELi48ELi384EEv26Group_norm_nhwc_bwd_params:
.text._Z35group_norm_nhwc_bwd_one_pass_kernelI11Bf16IOFp16WLi128ELi48ELi384EEv26Group_norm_nhwc_bwd_params:
        /* <DEDUP_REMOVED lines=69> */
.L_x_782:
        /* <DEDUP_REMOVED lines=197> */
[----:B--2---:R-:W-:Y:S02]  /*10a0*/  @P0 HADD2.F32 R69, -RZ, R21.H0_H0 ;  /* 0x20000015ff450230 */ /* 0x004fe40000004100 */
[----:B---3--:R-:W-:Y:S02]  /*10b0*/  @P0 HADD2.F32 R68, -RZ, R20.H0_H0 ;  /* 0x20000014ff440230 */ /* 0x008fe40000004100 */
[----:B----4-:R-:W-:Y:S02]  /*10c0*/  HADD2.F32 R70, -RZ, R70.H0_H0 ;  /* 0x20000046ff467230 */ /* 0x010fe40000004100 */
[----:B------:R-:W-:-:S02]  /*10d0*/  HADD2.F32 R15, -RZ, R15.H0_H0 ;  /* 0x2000000fff0f7230 */ /* 0x000fc40000004100 */
.L_x_733:
[----:B-1----:R-:W-:Y:S05]  /*10e0*/  BSYNC B0 ;  /* 0x0000000000007941 */ /* 0x002fea0003800000 */
.L_x_732:
        /* <DEDUP_REMOVED lines=36> */
.L_x_734:
        /* <DEDUP_REMOVED lines=26> */
.L_x_735:
        /* <DEDUP_REMOVED lines=41> */
.L_x_736:
        /* <DEDUP_REMOVED lines=37> */
.L_x_737:
        /* <DEDUP_REMOVED lines=37> */
.L_x_738:
        /* <DEDUP_REMOVED lines=37> */
.L_x_739:
        /* <DEDUP_REMOVED lines=36> */
.L_x_740:
        /* <DEDUP_REMOVED lines=34> */
.L_x_741:
        /* <DEDUP_REMOVED lines=76> */
.L_x_743:
[----:B0-----:R-:W-:Y:S05]  /*2770*/  BSYNC B0 ;  /* 0x0000000000007941 */ /* 0x001fea0003800000 */
.L_x_742:
        /* <DEDUP_REMOVED lines=81> */
.L_x_745:
[----:B------:R-:W-:Y:S05]  /*2c90*/  BSYNC B0 ;  /* 0x0000000000007941 */ /* 0x000fea0003800000 */
.L_x_744:
        /* <DEDUP_REMOVED lines=18> */
.L_x_747:
[----:B------:R-:W-:Y:S05]  /*2dc0*/  BSYNC B0 ;  /* 0x0000000000007941 */ /* 0x000fea0003800000 */
.L_x_746:
        /* <DEDUP_REMOVED lines=30> */
.L_x_750:
[----:B------:R-:W2:Y:S01]  /*2fb0*/  LDG.E.STRONG.GPU R18, [R16.64] ;  /* 0x0000000610127981 */ /* 0x000ea2000c1ef900 */
[----:B------:R-:W-:Y:S01]  /*2fc0*/  YIELD ;  /* 0x0000000000007946 */ /* 0x000fe20003800000 */
[----:B--2---:R-:W-:Y:S01]  /*2fd0*/  ISETP.NE.AND P6, PT, R18, R23, PT ;  /* 0x000000171200720c */ /* 0x004fe20003fc5270 */
[----:B------:R-:W-:-:S12]  /*2fe0*/  CCTL.IVALL ;  /* 0x00000000ff00798f */ /* 0x000fd80002000000 */
[----:B------:R-:W-:Y:S05]  /*2ff0*/  @P6 BRA `(.L_x_750) ;  /* 0xffffffb000006947 */ /* 0x000fea000383ffff */
.L_x_749:
        /* <DEDUP_REMOVED lines=23> */
.L_x_754:
        /* <DEDUP_REMOVED lines=115> */
.L_x_753:
        /* <DEDUP_REMOVED lines=63> */
.L_x_755:
[----:B------:R-:W-:-:S04]  /*3c90*/  LOP3.LUT P6, RZ, R67, 0x1, RZ, 0xc0, !PT ;  /* 0x0000000143ff7812 */ /* 0x000fc800078cc0ff */
[----:B------:R-:W-:-:S13]  /*3ca0*/  ISETP.NE.OR P6, PT, R18, RZ, P6 ;  /* 0x000000ff1200720c */ /* 0x000fda00037c5670 */
[----:B------:R-:W-:Y:S05]  /*3cb0*/  @!P6 BRA `(.L_x_751) ;  /* 0x000001f00000e947 */ /* 0x000fea0003800000 */
.L_x_752:
        /* <DEDUP_REMOVED lines=31> */
.L_x_751:
        /* <DEDUP_REMOVED lines=10> */
.L_x_757:
[----:B------:R-:W-:Y:S05]  /*3f50*/  BSYNC B0 ;  /* 0x0000000000007941 */ /* 0x000fea0003800000 */
.L_x_756:
        /* <DEDUP_REMOVED lines=17> */
.L_x_748:
        /* <DEDUP_REMOVED lines=36> */
.L_x_758:
        /* <DEDUP_REMOVED lines=18> */
.L_x_760:
[----:B------:R-:W-:Y:S05]  /*43d0*/  BSYNC B0 ;  /* 0x0000000000007941 */ /* 0x000fea0003800000 */
.L_x_759:
        /* <DEDUP_REMOVED lines=27> */
.L_x_761:
        /* <DEDUP_REMOVED lines=19> */
.L_x_763:
[----:B------:R-:W-:Y:S05]  /*46c0*/  BSYNC B0 ;  /* 0x0000000000007941 */ /* 0x000fea0003800000 */
.L_x_762:
        /* <DEDUP_REMOVED lines=28> */
.L_x_764:
        /* <DEDUP_REMOVED lines=18> */
.L_x_766:
[----:B------:R-:W-:Y:S05]  /*49b0*/  BSYNC B0 ;  /* 0x0000000000007941 */ /* 0x000fea0003800000 */
.L_x_765:
        /* <DEDUP_REMOVED lines=27> */
.L_x_767:
        /* <DEDUP_REMOVED lines=18> */
.L_x_769:
[----:B------:R-:W-:Y:S05]  /*4c90*/  BSYNC B0 ;  /* 0x0000000000007941 */ /* 0x000fea0003800000 */
.L_x_768:
        /* <DEDUP_REMOVED lines=27> */
.L_x_770:
        /* <DEDUP_REMOVED lines=18> */
.L_x_772:
[----:B------:R-:W-:Y:S05]  /*4f70*/  BSYNC B0 ;  /* 0x0000000000007941 */ /* 0x000fea0003800000 */
.L_x_771:
        /* <DEDUP_REMOVED lines=28> */
.L_x_773:
        /* <DEDUP_REMOVED lines=18> */
.L_x_775:
[----:B------:R-:W-:Y:S05]  /*5260*/  BSYNC B0 ;  /* 0x0000000000007941 */ /* 0x000fea0003800000 */
.L_x_774:
        /* <DEDUP_REMOVED lines=28> */
.L_x_776:
        /* <DEDUP_REMOVED lines=21> */
.L_x_778:
[----:B------:R-:W-:Y:S05]  /*5580*/  BSYNC B0 ;  /* 0x0000000000007941 */ /* 0x000fea0003800000 */
.L_x_777:
        /* <DEDUP_REMOVED lines=30> */
.L_x_779:
        /* <DEDUP_REMOVED lines=17> */
.L_x_781:
[----:B------:R-:W-:Y:S05]  /*5880*/  BSYNC B0 ;  /* 0x0000000000007941 */ /* 0x000fea0003800000 */
.L_x_780:
[----:B------:R-:W-:Y:S02]  /*5890*/  IADD3 R53, R53, c[0x0][0x10], RZ ;  /* 0x0000040035357a10 */ /* 0x000fe40007ffe0ff */
[----:B------:R-:W-:Y:S02]  /*58a0*/  IADD3 R54, R54, 0x1, RZ ;  /* 0x0000000136367810 */ /* 0x000fe40007ffe0ff */
[----:B------:R-:W-:-:S13]  /*58b0*/  ISETP.GE.AND P0, PT, R53, UR4, PT ;  /* 0x0000000435007c0c */ /* 0x000fda000bf06270 */
[----:B------:R-:W-:Y:S01]  /*58c0*/  @P0 CALL.REL.NOINC `(.L_x_731) ;  /* 0x0000001000000944 */ /* 0x000fe20003c00000 */
[----:B------:R-:W-:Y:S05]  /*58d0*/  BRA `(.L_x_782) ;  /* 0xffffab7000007947 */ /* 0x000fea000383ffff */
.L_x_731:
        /* <DEDUP_REMOVED lines=18> */
.L_x_784:
[----:B------:R-:W-:Y:S05]  /*5a00*/  BSYNC B0 ;  /* 0x0000000000007941 */ /* 0x000fea0003800000 */
.L_x_783:
        /* <DEDUP_REMOVED lines=11> */
.L_x_786:
[----:B-1----:R-:W2:Y:S01]  /*5ac0*/  LDG.E.STRONG.GPU R5, [R2.64] ;  /* 0x0000000602057981 */ /* 0x002ea2000c1ef900 */
[----:B------:R-:W-:Y:S01]  /*5ad0*/  YIELD ;  /* 0x0000000000007946 */ /* 0x000fe20003800000 */
[----:B--2---:R-:W-:Y:S01]  /*5ae0*/  ISETP.NE.AND P0, PT, R5, R0, PT ;  /* 0x000000000500720c */ /* 0x004fe20003f05270 */
[----:B------:R-:W-:-:S12]  /*5af0*/  CCTL.IVALL ;  /* 0x00000000ff00798f */ /* 0x000fd80002000000 */
[----:B------:R-:W-:Y:S05]  /*5b00*/  @P0 BRA `(.L_x_786) ;  /* 0xffffffb000000947 */ /* 0x000fea000383ffff */
.L_x_785:
        /* <DEDUP_REMOVED lines=25> */
.L_x_787:
        /* <DEDUP_REMOVED lines=26> */
.L_x_788:
        /* <DEDUP_REMOVED lines=12> */
.L_x_5177:


//--------------------- .text._Z35group_norm_nhwc_bwd_one_pass_kernelI11Bf16IOFp16WLi256ELi48ELi384EEv26Group_norm_nhwc_bwd_params --------------------------
	.section	.text._Z35group_norm_nhwc_bwd_one_pass_kernelI11Bf16IOFp16WLi256ELi48ELi384EEv26Group_norm_nhwc_bwd_params,"ax",@progbits
	.sectioninfo	@"SHI_REGISTERS=129"
	.align	128
        .global         _Z35group_norm_nhwc_bwd_one_pass_kernelI11Bf16IOFp16WLi256ELi48ELi384EEv26Group_norm_nhwc_bwd_params
        .type           _Z35group_norm_nhwc_bwd_one_pass_kernelI11Bf16IOFp16WLi256ELi48ELi384EEv26Group_norm_nhwc_bwd_params,@function
        .size           _Z35group_norm_nhwc_bwd_one_pass_kernelI11Bf16IOFp16WLi256ELi48ELi384EEv26Group_norm_nhwc_bwd_params,(.L_x_5178 - _Z35group_norm_nhwc_bwd_one_pass_kernelI11Bf16IOFp16WLi256ELi48ELi384EEv26Group_norm_nhwc_bwd_params)
        .other          _Z35group_norm_nhwc_bwd_one_pass_kernelI11Bf16IOFp16WLi256ELi48ELi384EEv26Group_norm_nhwc_bwd_params,@"STO_CUDA_ENTRY STV_DEFAULT"
_Z35group_norm_nhwc_bwd_one_pass_kernelI11Bf16IOFp16WLi256ELi48ELi384EEv26Group_norm_nhwc_bwd_params:
.text._Z35group_norm_nhwc_bwd_one_pass_kernelI11Bf16IOFp16WLi256ELi48ELi384EEv26Group_norm_nhwc_bwd_params:
        /* <DEDUP_REMOVED lines=109> */
.L_x_872:
        /* <DEDUP_REMOVED lines=354> */
[----:B--2---:R-:W-:Y:S01]  /*1cf0*/  @P0 HADD2.F32 R106, -RZ, R38.H0_H0 ;  /* 0x20000026ff6a0230 */ /* 0x004fe20000004100 */
[----:B------:R-:W-:-:S10]  /*1d00*/  HFMA2.MMA R38, -RZ, RZ, 0, 1.1920928955078125e-07 ;  /* 0x00000002ff267435 */ /* 0x000fd400000001ff */
[----:B------:R-:W-:-:S05]  /*1d10*/  IMAD.WIDE R38, R39, R38, c[0x0][0x188] ;  /* 0x0000620027267625 */ /* 0x000fca00078e0226 */
[----:B------:R-:W2:Y:S04]  /*1d20*/  LDG.E.U16 R104, [R38.64] ;  /* 0x0000000626687981 */ /* 0x000ea8000c1e1500 */
[----:B------:R-:W4:Y:S01]  /*1d30*/  LDG.E.U16 R107, [R38.64+0x2] ;  /* 0x00000206266b7981 */ /* 0x000f22000c1e1500 */
[----:B---3--:R-:W-:Y:S02]  /*1d40*/  @P0 HADD2.F32 R105, -RZ, R40.H0_H0 ;  /* 0x20000028ff690230 */ /* 0x008fe40000004100 */
[----:B--2---:R-:W-:Y:S02]  /*1d50*/  HADD2.F32 R104, -RZ, R104.H0_H0 ;  /* 0x20000068ff687230 */ /* 0x004fe40000004100 */
[----:B----4-:R-:W-:Y:S02]  /*1d60*/  HADD2.F32 R107, -RZ, R107.H0_H0 ;  /* 0x2000006bff6b7230 */ /* 0x010fe40000004100 */
.L_x_791:
[----:B0-----:R-:W-:Y:S05]  /*1d70*/  BSYNC B0 ;  /* 0x0000000000007941 */ /* 0x001fea0003800000 */
.L_x_790:
        /* <DEDUP_REMOVED lines=36> */
.L_x_792:
        /* <DEDUP_REMOVED lines=26> */
.L_x_793:
        /* <DEDUP_REMOVED lines=40> */
.L_x_794:
        /* <DEDUP_REMOVED lines=37> */
.L_x_795:
        /* <DEDUP_REMOVED lines=37> */
.L_x_796:
        /* <DEDUP_REMOVED lines=37> */
.L_x_797:
        /* <DEDUP_REMOVED lines=34> */
.L_x_798:
        /* <DEDUP_REMOVED lines=35> */
.L_x_799:
        /* <DEDUP_REMOVED lines=35> */
.L_x_800:
        /* <DEDUP_REMOVED lines=35> */
.L_x_801:
        /* <DEDUP_REMOVED lines=35> */
.L_x_802:
        /* <DEDUP_REMOVED lines=35> */
.L_x_803:
        /* <DEDUP_REMOVED lines=38> */
.L_x_804:
        /* <DEDUP_REMOVED lines=36> */
.L_x_805:
        /* <DEDUP_REMOVED lines=35> */
.L_x_806:
        /* <DEDUP_REMOVED lines=33> */
.L_x_807:
        /* <DEDUP_REMOVED lines=93> */
.L_x_809:
[----:B0-----:R-:W-:Y:S05]  /*4690*/  BSYNC B0 ;  /* 0x0000000000007941 */ /* 0x001fea0003800000 */
.L_x_808:
        /* <DEDUP_REMOVED lines=83> */
.L_x_811:
[----:B------:R-:W-:Y:S05]  /*4bd0*/  BSYNC B0 ;  /* 0x0000000000007941 */ /* 0x000fea0003800000 */
.L_x_810:
        /* <DEDUP_REMOVED lines=16> */
.L_x_813:
[----:B------:R-:W-:Y:S05]  /*4ce0*/  BSYNC B0 ;  /* 0x0000000000007941 */ /* 0x000fea0003800000 */
.L_x_812:
        /* <DEDUP_REMOVED lines=30> */
.L_x_816:
[----:B------:R-:W2:Y:S01]  /*4ed0*/  LDG.E.STRONG.GPU R40, [R36.64] ;  /* 0x0000000624287981 */ /* 0x000ea2000c1ef900 */
[----:B------:R-:W-:Y:S01]  /*4ee0*/  YIELD ;  /* 0x0000000000007946 */ /* 0x000fe20003800000 */
[----:B--2---:R-:W-:Y:S01]  /*4ef0*/  ISETP.NE.AND P6, PT, R40, R43, PT ;  /* 0x0000002b2800720c */ /* 0x004fe20003fc5270 */
[----:B------:R-:W-:-:S12]  /*4f00*/  CCTL.IVALL ;  /* 0x00000000ff00798f */ /* 0x000fd80002000000 */
[----:B------:R-:W-:Y:S05]  /*4f10*/  @P6 BRA `(.L_x_816) ;  /* 0xffffffb000006947 */ /* 0x000fea000383ffff */
.L_x_815:
        /* <DEDUP_REMOVED lines=23> */
.L_x_820:
        /* <DEDUP_REMOVED lines=115> */
.L_x_819:
        /* <DEDUP_REMOVED lines=63> */
.L_x_821:
[----:B------:R-:W-:-:S04]  /*5bb0*/  LOP3.LUT P6, RZ, R9, 0x1, RZ, 0xc0, !PT ;  /* 0x0000000109ff7812 */ /* 0x000fc800078cc0ff */
[----:B------:R-:W-:-:S13]  /*5bc0*/  ISETP.NE.OR P6, PT, R44, RZ, P6 ;  /* 0x000000ff2c00720c */ /* 0x000fda00037c5670 */
[----:B------:R-:W-:Y:S05]  /*5bd0*/  @!P6 BRA `(.L_x_817) ;  /* 0x000001f00000e947 */ /* 0x000fea0003800000 */
.L_x_818:
        /* <DEDUP_REMOVED lines=31> */
.L_x_817:
        /* <DEDUP_REMOVED lines=10> */
.L_x_823:
[----:B------:R-:W-:Y:S05]  /*5e70*/  BSYNC B0 ;  /* 0x0000000000007941 */ /* 0x000fea0003800000 */
.L_x_822:
        /* <DEDUP_REMOVED lines=17> */
.L_x_814:
        /* <DEDUP_REMOVED lines=36> */
.L_x_824:
        /* <DEDUP_REMOVED lines=19> */
.L_x_826:
[----:B------:R-:W-:Y:S05]  /*6300*/  BSYNC B0 ;  /* 0x0000000000007941 */ /* 0x000fea0003800000 */
.L_x_825:
        /* <DEDUP_REMOVED lines=28> */
.L_x_827:
        /* <DEDUP_REMOVED lines=19> */
.L_x_829:
[----:B------:R-:W-:Y:S05]  /*6600*/  BSYNC B0 ;  /* 0x0000000000007941 */ /* 0x000fea0003800000 */
.L_x_828:
        /* <DEDUP_REMOVED lines=28> */
.L_x_830:
        /* <DEDUP_REMOVED lines=19> */
.L_x_832:
[----:B------:R-:W-:Y:S05]  /*6900*/  BSYNC B0 ;  /* 0x0000000000007941 */ /* 0x000fea0003800000 */
.L_x_831:
        /* <DEDUP_REMOVED lines=28> */
.L_x_833:
        /* <DEDUP_REMOVED lines=19> */
.L_x_835:
[----:B------:R-:W-:Y:S05]  /*6c00*/  BSYNC B0 ;  /* 0x0000000000007941 */ /* 0x000fea0003800000 */
.L_x_834:
        /* <DEDUP_REMOVED lines=28> */
.L_x_836:
        /* <DEDUP_REMOVED lines=19> */
.L_x_838:
[----:B------:R-:W-:Y:S05]  /*6f00*/  BSYNC B0 ;  /* 0x0000000000007941 */ /* 0x000fea0003800000 */
.L_x_837:
        /* <DEDUP_REMOVED lines=28> */
.L_x_839:
        /* <DEDUP_REMOVED lines=19> */
.L_x_841:
[----:B------:R-:W-:Y:S05]  /*7200*/  BSYNC B0 ;  /* 0x0000000000007941 */ /* 0x000fea0003800000 */
.L_x_840:
        /* <DEDUP_REMOVED lines=28> */
.L_x_842:
        /* <DEDUP_REMOVED lines=19> */
.L_x_844:
[----:B------:R-:W-:Y:S05]  /*7500*/  BSYNC B0 ;  /* 0x0000000000007941 */ /* 0x000fea0003800000 */
.L_x_843:
        /* <DEDUP_REMOVED lines=28> */
.L_x_845:
        /* <DEDUP_REMOVED lines=18> */
.L_x_847:
[----:B------:R-:W-:Y:S05]  /*77f0*/  BSYNC B0 ;  /* 0x0000000000007941 */ /* 0x000fea0003800000 */
.L_x_846:
        /* <DEDUP_REMOVED lines=27> */
.L_x_848:
        /* <DEDUP_REMOVED lines=18> */
.L_x_850:
[----:B------:R-:W-:Y:S05]  /*7ad0*/  BSYNC B0 ;  /* 0x0000000000007941 */ /* 0x000fea0003800000 */
.L_x_849:
        /* <DEDUP_REMOVED lines=27> */
.L_x_851:
        /* <DEDUP_REMOVED lines=18> */
.L_x_853:
[----:B------:R-:W-:Y:S05]  /*7db0*/  BSYNC B0 ;  /* 0x0000000000007941 */ /* 0x000fea0003800000 */
.L_x_852:
        /* <DEDUP_REMOVED lines=27> */
.L_x_854:
        /* <DEDUP_REMOVED lines=18> */
.L_x_856:
[----:B------:R-:W-:Y:S05]  /*8090*/  BSYNC B0 ;  /* 0x0000000000007941 */ /* 0x000fea0003800000 */
.L_x_855:
        /* <DEDUP_REMOVED lines=28> */
.L_x_857:
        /* <DEDUP_REMOVED lines=18> */
.L_x_859:
[----:B------:R-:W-:Y:S05]  /*8380*/  BSYNC B0 ;  /* 0x0000000000007941 */ /* 0x000fea0003800000 */
.L_x_858:
        /* <DEDUP_REMOVED lines=28> */
.L_x_860:
        /* <DEDUP_REMOVED lines=23> */
.L_x_862:
[----:B------:R-:W-:Y:S05]  /*86c0*/  BSYNC B0 ;  /* 0x0000000000007941 */ /* 0x000fea0003800000 */
.L_x_861:
        /* <DEDUP_REMOVED lines=27> */
.L_x_863:
        /* <DEDUP_REMOVED lines=23> */
.L_x_865:
[----:B------:R-:W-:Y:S05]  /*89f0*/  BSYNC B0 ;  /* 0x0000000000007941 */ /* 0x000fea0003800000 */
.L_x_864:
        /* <DEDUP_REMOVED lines=27> */
.L_x_866:
        /* <DEDUP_REMOVED lines=25> */
.L_x_868:
[----:B------:R-:W-:Y:S05]  /*8d40*/  BSYNC B0 ;  /* 0x0000000000007941 */ /* 0x000fea0003800000 */
.L_x_867:
        /* <DEDUP_REMOVED lines=25> */
.L_x_869:
        /* <DEDUP_REMOVED lines=20> */
.L_x_871:
[----:B------:R-:W-:Y:S05]  /*9020*/  BSYNC B0 ;  /* 0x0000000000007941 */ /* 0x000fea0003800000 */
.L_x_870:
[----:B------:R-:W-:Y:S02]  /*9030*/  IADD3 R25, R25, c[0x0][0x10], RZ ;  /* 0x0000040019197a10 */ /* 0x000fe40007ffe0ff */
[----:B------:R-:W-:Y:S02]  /*9040*/  IADD3 R26, R26, 0x1, RZ ;  /* 0x000000011a1a7810 */ /* 0x000fe40007ffe0ff */
[----:B------:R-:W-:-:S13]  /*9050*/  ISETP.GE.AND P0, PT, R25, UR4, PT ;  /* 0x0000000419007c0c */ /* 0x000fda000bf06270 */
[----:B------:R-:W-:Y:S01]  /*9060*/  @P0 CALL.REL.NOINC `(.L_x_789) ;  /* 0x0000001000000944 */ /* 0x000fe20003c00000 */
[----:B------:R-:W-:Y:S05]  /*9070*/  BRA `(.L_x_872) ;  /* 0xffff765000007947 */ /* 0x000fea000383ffff */
.L_x_789:
        /* <DEDUP_REMOVED lines=18> */
.L_x_874:
[----:B------:R-:W-:Y:S05]  /*91a0*/  BSYNC B0 ;  /* 0x0000000000007941 */ /* 0x000fea0003800000 */
.L_x_873:
        /* <DEDUP_REMOVED lines=11> */
.L_x_876:
[----:B0-----:R-:W2:Y:S01]  /*9260*/  LDG.E.STRONG.GPU R5, [R2.64] ;  /* 0x0000000602057981 */ /* 0x001ea2000c1ef900 */
[----:B------:R-:W-:Y:S01]  /*9270*/  YIELD ;  /* 0x0000000000007946 */ /* 0x000fe20003800000 */
[----:B--2---:R-:W-:Y:S01]  /*9280*/  ISETP.NE.AND P0, PT, R5, R0, PT ;  /* 0x000000000500720c */ /* 0x004fe20003f05270 */
[----:B------:R-:W-:-:S12]  /*9290*/  CCTL.IVALL ;  /* 0x00000000ff00798f */ /* 0x000fd80002000000 */
[----:B------:R-:W-:Y:S05]  /*92a0*/  @P0 BRA `(.L_x_876) ;  /* 0xffffffb000000947 */ /* 0x000fea000383ffff */
.L_x_875:
        /* <DEDUP_REMOVED lines=25> */
.L_x_877:
        /* <DEDUP_REMOVED lines=26> */
.L_x_878:
        /* <DEDUP_REMOVED lines=10> */
.L_x_5178:


//--------------------- .text._Z35group_norm_nhwc_bwd_one_pass_kernelI11Bf16IOFp16WLi512ELi48ELi384EEv26Group_norm_nhwc_bwd_params --------------------------
	.section	.text._Z35group_norm_nhwc_bwd_one_pass_kernelI11Bf16IOFp16WLi512ELi48ELi384EEv26Group_norm_nhwc_bwd_params,"ax",@progbits
	.sectioninfo	@"SHI_REGISTERS=168"
	.align	128
        .global         _Z35group_norm_nhwc_bwd_one_pass_kernelI11Bf16IOFp16WLi512ELi48ELi384EEv26Group_norm_nhwc_bwd_params
        .type           _Z35group_norm_nhwc_bwd_one_pass_kernelI11Bf16IOFp16WLi512ELi48ELi384EEv26Group_norm_nhwc_bwd_params,@function
        .size           _Z35group_norm_nhwc_bwd_one_pass_kernelI11Bf16IOFp16WLi512ELi48ELi384EEv26Group_norm_nhwc_bwd_params,(.L_x_5179 - _Z35group_norm_nhwc_bwd_one_pass_kernelI11Bf16IOFp16WLi512ELi48ELi384EEv26Group_norm_nhwc_bwd_params)
        .other          _Z35group_norm_nhwc_bwd_one_pass_kernelI11Bf16IOFp16WLi512ELi48ELi384EEv26Group_norm_nhwc_bwd_params,@"STO_CUDA_ENTRY STV_DEFAULT"
_Z35group_norm_nhwc_bwd_one_pass_kernelI11Bf16IOFp16WLi512ELi48ELi384EEv26Group_norm_nhwc_bwd_params:
.text._Z35group_norm_nhwc_bwd_one_pass_kernelI11Bf16IOFp16WLi512ELi48ELi384EEv26Group_norm_nhwc_bwd_params:
        /* <DEDUP_REMOVED lines=189> */
.L_x_1026:
        /* <DEDUP_REMOVED lines=658> */
[----:B--2---:R-:W-:Y:S01]  /*34f0*/  @P0 HADD2.F32 R96, -RZ, R38.H0_H0 ;  /* 0x20000026ff600230 */ /* 0x004fe20000004100 */
[----:B------:R-:W-:-:S10]  /*3500*/  HFMA2.MMA R38, -RZ, RZ, 0, 1.1920928955078125e-07 ;  /* 0x00000002ff267435 */ /* 0x000fd400000001ff */
[----:B0-----:R-:W-:-:S05]  /*3510*/  IMAD.WIDE R36, R101, R38, c[0x0][0x188] ;  /* 0x0000620065247625 */ /* 0x001fca00078e0226 */
[----:B------:R-:W2:Y:S04]  /*3520*/  LDG.E.U16 R94, [R36.64] ;  /* 0x0000000e245e7981 */ /* 0x000ea8000c1e1500 */
[----:B------:R-:W4:Y:S01]  /*3530*/  LDG.E.U16 R97, [R36.64+0x2] ;  /* 0x0000020e24617981 */ /* 0x000f22000c1e1500 */
[----:B---3--:R-:W-:Y:S02]  /*3540*/  @P0 HADD2.F32 R95, -RZ, R39.H0_H0 ;  /* 0x20000027ff5f0230 */ /* 0x008fe40000004100 */
[----:B--2---:R-:W-:Y:S02]  /*3550*/  HADD2.F32 R94, -RZ, R94.H0_H0 ;  /* 0x2000005eff5e7230 */ /* 0x004fe40000004100 */
[----:B----4-:R-:W-:Y:S02]  /*3560*/  HADD2.F32 R97, -RZ, R97.H0_H0 ;  /* 0x20000061ff617230 */ /* 0x010fe40000004100 */
.L_x_881:
[----:B-1--4-:R-:W-:Y:S05]  /*3570*/  BSYNC B0 ;  /* 0x0000000000007941 */ /* 0x012fea0003800000 */
.L_x_880:
        /* <DEDUP_REMOVED lines=30> */
.L_x_882:
        /* <DEDUP_REMOVED lines=34> */
.L_x_883:
        /* <DEDUP_REMOVED lines=40> */
.L_x_884:
        /* <DEDUP_REMOVED lines=37> */
.L_x_885:
        /* <DEDUP_REMOVED lines=37> */
.L_x_886:
        /* <DEDUP_REMOVED lines=37> */
.L_x_887:
        /* <DEDUP_REMOVED lines=37> */
.L_x_888:
        /* <DEDUP_REMOVED lines=37> */
.L_x_889:
        /* <DEDUP_REMOVED lines=37> */
.L_x_890:
        /* <DEDUP_REMOVED lines=37> */
.L_x_891:
        /* <DEDUP_REMOVED lines=37> */
.L_x_892:
        /* <DEDUP_REMOVED lines=37> */
.L_x_893:
        /* <DEDUP_REMOVED lines=37> */
.L_x_894:
        /* <DEDUP_REMOVED lines=37> */
.L_x_895:
        /* <DEDUP_REMOVED lines=37> */
.L_x_896:
        /* <DEDUP_REMOVED lines=37> */
.L_x_897:
        /* <DEDUP_REMOVED lines=37> */
.L_x_898:
        /* <DEDUP_REMOVED lines=37> */
.L_x_899:
        /* <DEDUP_REMOVED lines=37> */
.L_x_900:
        /* <DEDUP_REMOVED lines=37> */
.L_x_901:
        /* <DEDUP_REMOVED lines=37> */
.L_x_902:
        /* <DEDUP_REMOVED lines=37> */
.L_x_903:
        /* <DEDUP_REMOVED lines=37> */
.L_x_904:
        /* <DEDUP_REMOVED lines=37> */
.L_x_905:
        /* <DEDUP_REMOVED lines=37> */
.L_x_906:
        /* <DEDUP_REMOVED lines=37> */
.L_x_907:
        /* <DEDUP_REMOVED lines=37> */
.L_x_908:
        /* <DEDUP_REMOVED lines=37> */
.L_x_909:
        /* <DEDUP_REMOVED lines=37> */
.L_x_910:
        /* <DEDUP_REMOVED lines=37> */
.L_x_911:
        /* <DEDUP_REMOVED lines=33> */
.L_x_912:
        /* <DEDUP_REMOVED lines=33> */
.L_x_913:
        /* <DEDUP_REMOVED lines=80> */
.L_x_915:
[----:B0-----:R-:W-:Y:S05]  /*8390*/  BSYNC B0 ;  /* 0x0000000000007941 */ /* 0x001fea0003800000 */
.L_x_914:
        /* <DEDUP_REMOVED lines=81> */
.L_x_917:
[----:B------:R-:W-:Y:S05]  /*88b0*/  BSYNC B0 ;  /* 0x0000000000007941 */ /* 0x000fea0003800000 */
.L_x_916:
        /* <DEDUP_REMOVED lines=20> */
.L_x_919:
[----:B------:R-:W-:Y:S05]  /*8a00*/  BSYNC B0 ;  /* 0x0000000000007941 */ /* 0x000fea0003800000 */
.L_x_918:
        /* <DEDUP_REMOVED lines=31> */
.L_x_922:
[----:B------:R-:W2:Y:S01]  /*8c00*/  LDG.E.STRONG.GPU R37, [R38.64] ;  /* 0x0000000e26257981 */ /* 0x000ea2000c1ef900 */
[----:B------:R-:W-:Y:S01]  /*8c10*/  YIELD ;  /* 0x0000000000007946 */ /* 0x000fe20003800000 */
[----:B--2---:R-:W-:Y:S01]  /*8c20*/  ISETP.NE.AND P6, PT, R37, R42, PT ;  /* 0x0000002a2500720c */ /* 0x004fe20003fc5270 */
[----:B------:R-:W-:-:S12]  /*8c30*/  CCTL.IVALL ;  /* 0x00000000ff00798f */ /* 0x000fd80002000000 */
[----:B------:R-:W-:Y:S05]  /*8c40*/  @P6 BRA `(.L_x_922) ;  /* 0xffffffb000006947 */ /* 0x000fea000383ffff */
.L_x_921:
        /* <DEDUP_REMOVED lines=26> */
.L_x_926:
        /* <DEDUP_REMOVED lines=115> */
.L_x_925:
        /* <DEDUP_REMOVED lines=63> */
.L_x_927:
[----:B------:R-:W-:-:S04]  /*9910*/  LOP3.LUT P6, RZ, R5, 0x1, RZ, 0xc0, !PT ;  /* 0x0000000105ff7812 */ /* 0x000fc800078cc0ff */
[----:B------:R-:W-:-:S13]  /*9920*/  ISETP.NE.OR P6, PT, R38, RZ, P6 ;  /* 0x000000ff2600720c */ /* 0x000fda00037c5670 */
[----:B------:R-:W-:Y:S05]  /*9930*/  @!P6 BRA `(.L_x_923) ;  /* 0x000001f00000e947 */ /* 0x000fea0003800000 */
.L_x_924:
        /* <DEDUP_REMOVED lines=31> */
.L_x_923:
        /* <DEDUP_REMOVED lines=11> */
.L_x_929:
[----:B------:R-:W-:Y:S05]  /*9be0*/  BSYNC B0 ;  /* 0x0000000000007941 */ /* 0x000fea0003800000 */
.L_x_928:
        /* <DEDUP_REMOVED lines=17> */
.L_x_920:
        /* <DEDUP_REMOVED lines=37> */
.L_x_930:
        /* <DEDUP_REMOVED lines=19> */
.L_x_932:
[----:B------:R-:W-:Y:S05]  /*a080*/  BSYNC B0 ;  /* 0x0000000000007941 */ /* 0x000fea0003800000 */
.L_x_931:
        /* <DEDUP_REMOVED lines=28> */
.L_x_933:
        /* <DEDUP_REMOVED lines=19> */
.L_x_935:
[----:B------:R-:W-:Y:S05]  /*a380*/  BSYNC B0 ;  /* 0x0000000000007941 */ /* 0x000fea0003800000 */
.L_x_934:
        /* <DEDUP_REMOVED lines=28> */
.L_x_936:
        /* <DEDUP_REMOVED lines=19> */
.L_x_938:
[----:B------:R-:W-:Y:S05]  /*a680*/  BSYNC B0 ;  /* 0x0000000000007941 */ /* 0x000fea0003800000 */
.L_x_937:
        /* <DEDUP_REMOVED lines=28> */
.L_x_939:
        /* <DEDUP_REMOVED lines=19> */
.L_x_941:
[----:B------:R-:W-:Y:S05]  /*a980*/  BSYNC B0 ;  /* 0x0000000000007941 */ /* 0x000fea0003800000 */
.L_x_940:
        /* <DEDUP_REMOVED lines=28> */
.L_x_942:
        /* <DEDUP_REMOVED lines=19> */
.L_x_944:
[----:B------:R-:W-:Y:S05]  /*ac80*/  BSYNC B0 ;  /* 0x0000000000007941 */ /* 0x000fea0003800000 */
.L_x_943:
        /* <DEDUP_REMOVED lines=28> */
.L_x_945:
        /* <DEDUP_REMOVED lines=19> */
.L_x_947:
[----:B------:R-:W-:Y:S05]  /*af80*/  BSYNC B0 ;  /* 0x0000000000007941 */ /* 0x000fea0003800000 */
.L_x_946:
        /* <DEDUP_REMOVED lines=28> */
.L_x_948:
        /* <DEDUP_REMOVED lines=19> */
.L_x_950:
[----:B------:R-:W-:Y:S05]  /*b280*/  BSYNC B0 ;  /* 0x0000000000007941 */ /* 0x000fea0003800000 */
.L_x_949:
        /* <DEDUP_REMOVED lines=28> */
.L_x_951:
        /* <DEDUP_REMOVED lines=19> */
.L_x_953:
[----:B------:R-:W-:Y:S05]  /*b580*/  BSYNC B0 ;  /* 0x0000000000007941 */ /* 0x000fea0003800000 */
.L_x_952:
        /* <DEDUP_REMOVED lines=28> */
.L_x_954:
        /* <DEDUP_REMOVED lines=19> */
.L_x_956:
[----:B------:R-:W-:Y:S05]  /*b880*/  BSYNC B0 ;  /* 0x0000000000007941 */ /* 0x000fea0003800000 */
.L_x_955:
        /* <DEDUP_REMOVED lines=28> */
.L_x_957:
        /* <DEDUP_REMOVED lines=19> */
.L_x_959:
[----:B------:R-:W-:Y:S05]  /*bb80*/  BSYNC B0 ;  /* 0x0000000000007941 */ /* 0x000fea0003800000 */
.L_x_958:
        /* <DEDUP_REMOVED lines=28> */
.L_x_960:
        /* <DEDUP_REMOVED lines=19> */
.L_x_962:
[----:B------:R-:W-:Y:S05]  /*be80*/  BSYNC B0 ;  /* 0x0000000000007941 */ /* 0x000fea0003800000 */
.L_x_961:
        /* <DEDUP_REMOVED lines=28> */
.L_x_963:
        /* <DEDUP_REMOVED lines=19> */
.L_x_965:
[----:B------:R-:W-:Y:S05]  /*c180*/  BSYNC B0 ;  /* 0x0000000000007941 */ /* 0x000fea0003800000 */
.L_x_964:
        /* <DEDUP_REMOVED lines=28> */
.L_x_966:
        /* <DEDUP_REMOVED lines=19> */
.L_x_968:
[----:B------:R-:W-:Y:S05]  /*c480*/  BSYNC B0 ;  /* 0x0000000000007941 */ /* 0x000fea0003800000 */
.L_x_967:
        /* <DEDUP_REMOVED lines=28> */
.L_x_969:
        /* <DEDUP_REMOVED lines=19> */
.L_x_971:
[----:B------:R-:W-:Y:S05]  /*c780*/  BSYNC B0 ;  /* 0x0000000000007941 */ /* 0x000fea0003800000 */
.L_x_970:
        /* <DEDUP_REMOVED lines=28> */
.L_x_972:
        /* <DEDUP_REMOVED lines=19> */
.L_x_974:
[----:B------:R-:W-:Y:S05]  /*ca80*/  BSYNC B0 ;  /* 0x0000000000007941 */ /* 0x000fea0003800000 */
.L_x_973:
        /* <DEDUP_REMOVED lines=28> */
.L_x_975:
        /* <DEDUP_REMOVED lines=19> */
.L_x_977:
[----:B------:R-:W-:Y:S05]  /*cd80*/  BSYNC B0 ;  /* 0x0000000000007941 */ /* 0x000fea0003800000 */
.L_x_976:
        /* <DEDUP_REMOVED lines=28> */
.L_x_978:
        /* <DEDUP_REMOVED lines=19> */
.L_x_980:
[----:B------:R-:W-:Y:S05]  /*d080*/  BSYNC B0 ;  /* 0x0000000000007941 */ /* 0x000fea0003800000 */
.L_x_979:
        /* <DEDUP_REMOVED lines=28> */
.L_x_981:
        /* <DEDUP_REMOVED lines=19> */
.L_x_983:
[----:B------:R-:W-:Y:S05]  /*d380*/  BSYNC B0 ;  /* 0x0000000000007941 */ /* 0x000fea0003800000 */
.L_x_982:
        /* <DEDUP_REMOVED lines=28> */
.L_x_984:
        /* <DEDUP_REMOVED lines=19> */
.L_x_986:
[----:B------:R-:W-:Y:S05]  /*d680*/  BSYNC B0 ;  /* 0x0000000000007941 */ /* 0x000fea0003800000 */
.L_x_985:
        /* <DEDUP_REMOVED lines=28> */
.L_x_987:
        /* <DEDUP_REMOVED lines=19> */
.L_x_989:
[----:B------:R-:W-:Y:S05]  /*d980*/  BSYNC B0 ;  /* 0x0000000000007941 */ /* 0x000fea0003800000 */
.L_x_988:
        /* <DEDUP_REMOVED lines=28> */
.L_x_990:
        /* <DEDUP_REMOVED lines=18> */
.L_x_992:
[----:B------:R-:W-:Y:S05]  /*dc70*/  BSYNC B0 ;  /* 0x0000000000007941 */ /* 0x000fea0003800000 */
.L_x_991:
        /* <DEDUP_REMOVED lines=27> */
.L_x_993:
        /* <DEDUP_REMOVED lines=18> */
.L_x_995:
[----:B------:R-:W-:Y:S05]  /*df50*/  BSYNC B0 ;  /* 0x0000000000007941 */ /* 0x000fea0003800000 */
.L_x_994:
        /* <DEDUP_REMOVED lines=27> */
.L_x_996:
        /* <DEDUP_REMOVED lines=18> */
.L_x_998:
[----:B------:R-:W-:Y:S05]  /*e230*/  BSYNC B0 ;  /* 0x0000000000007941 */ /* 0x000fea0003800000 */
.L_x_997:
        /* <DEDUP_REMOVED lines=27> */
.L_x_999:
        /* <DEDUP_REMOVED lines=18> */
.L_x_1001:
[----:B------:R-:W-:Y:S05]  /*e510*/  BSYNC B0 ;  /* 0x0000000000007941 */ /* 0x000fea0003800000 */
.L_x_1000:
        /* <DEDUP_REMOVED lines=28> */
.L_x_1002:
        /* <DEDUP_REMOVED lines=18> */
.L_x_1004:
[----:B------:R-:W-:Y:S05]  /*e800*/  BSYNC B0 ;  /* 0x0000000000007941 */ /* 0x000fea0003800000 */
.L_x_1003:
        /* <DEDUP_REMOVED lines=28> */
.L_x_1005:
        /* <DEDUP_REMOVED lines=23> */
.L_x_1007:
[----:B------:R-:W-:Y:S05]  /*eb40*/  BSYNC B0 ;  /* 0x0000000000007941 */ /* 0x000fea0003800000 */
.L_x_1006:
        /* <DEDUP_REMOVED lines=27> */
.L_x_1008:
        /* <DEDUP_REMOVED lines=23> */
.L_x_1010:
[----:B------:R-:W-:Y:S05]  /*ee70*/  BSYNC B0 ;  /* 0x0000000000007941 */ /* 0x000fea0003800000 */
.L_x_1009:
        /* <DEDUP_REMOVED lines=27> */
.L_x_1011:
        /* <DEDUP_REMOVED lines=23> */
.L_x_1013:
[----:B------:R-:W-:Y:S05]  /*f1a0*/  BSYNC B0 ;  /* 0x0000000000007941 */ /* 0x000fea0003800000 */
.L_x_1012:
        /* <DEDUP_REMOVED lines=27> */
.L_x_1014:
        /* <DEDUP_REMOVED lines=23> */
.L_x_1016:
[----:B------:R-:W-:Y:S05]  /*f4d0*/  BSYNC B0 ;  /* 0x0000000000007941 */ /* 0x000fea0003800000 */
.L_x_1015:
        /* <DEDUP_REMOVED lines=27> */
.L_x_1017:
        /* <DEDUP_REMOVED lines=23> */
.L_x_1019:
[----:B------:R-:W-:Y:S05]  /*f800*/  BSYNC B0 ;  /* 0x0000000000007941 */ /* 0x000fea0003800000 */
.L_x_1018:
        /* <DEDUP_REMOVED lines=27> */
.L_x_1020:
        /* <DEDUP_REMOVED lines=25> */
.L_x_1022:
[----:B------:R-:W-:Y:S05]  /*fb50*/  BSYNC B0 ;  /* 0x0000000000007941 */ /* 0x000fea0003800000 */
.L_x_1021:
        /* <DEDUP_REMOVED lines=23> */
.L_x_1023:
        /* <DEDUP_REMOVED lines=20> */
.L_x_1025:
[----:B------:R-:W-:Y:S05]  /*fe10*/  BSYNC B0 ;  /* 0x0000000000007941 */ /* 0x000fea0003800000 */
.L_x_1024:
[----:B-1----:R-:W-:Y:S01]  /*fe20*/  ULDC UR4, c[0x0][0x10] ;  /* 0x0000040000047ab9 */ /* 0x002fe20000000800 */
[----:B------:R-:W-:Y:S01]  /*fe30*/  IADD3 R4, R4, 0x1, RZ ;  /* 0x0000000104047810 */ /* 0x000fe20007ffe0ff */
[----:B------:R-:W-:-:S04]  /*fe40*/  UIADD3 UR7, UR7, UR4, URZ ;  /* 0x0000000407077290 */ /* 0x000fc8000fffe03f */
[----:B------:R-:W-:-:S06]  /*fe50*/  UISETP.GE.AND UP0, UPT, UR7, UR6, UPT ;  /* 0x000000060700728c */ /* 0x000fcc000bf06270 */
[----:B------:R-:W-:-:S13]  /*fe60*/  PLOP3.LUT P0, PT, PT, PT, UP0, 0x40, 0x0 ;  /* 0x000000000000781c */ /* 0x000fda0003f0e808 */
[----:B------:R-:W-:Y:S01]  /*fe70*/  @!P0 CALL.REL.NOINC `(.L_x_879) ;  /* 0x0000001000008944 */ /* 0x000fe20003c00000 */
[----:B------:R-:W-:Y:S05]  /*fe80*/  BRA `(.L_x_1026) ;  /* 0xffff0d4000007947 */ /* 0x000fea000383ffff */
.L_x_879:
        /* <DEDUP_REMOVED lines=18> */
.L_x_1028:
[----:B------:R-:W-:Y:S05]  /*ffb0*/  BSYNC B0 ;  /* 0x0000000000007941 */ /* 0x000fea0003800000 */
.L_x_1027:
        /* <DEDUP_REMOVED lines=11> */
.L_x_1030:
[----:B------:R-:W2:Y:S01]  /*10070*/  LDG.E.STRONG.GPU R5, [R2.64] ;  /* 0x0000000e02057981 */ /* 0x000ea2000c1ef900 */
[----:B------:R-:W-:Y:S01]  /*10080*/  YIELD ;  /* 0x0000000000007946 */ /* 0x000fe20003800000 */
[----:B--2---:R-:W-:Y:S01]  /*10090*/  ISETP.NE.AND P0, PT, R5, R4, PT ;  /* 0x000000040500720c */ /* 0x004fe20003f05270 */
[----:B------:R-:W-:-:S12]  /*100a0*/  CCTL.IVALL ;  /* 0x00000000ff00798f */ /* 0x000fd80002000000 */
[----:B------:R-:W-:Y:S05]  /*100b0*/  @P0 BRA `(.L_x_1030) ;  /* 0xffffffb000000947 */ /* 0x000fea000383ffff */
.L_x_1029:
        /* <DEDUP_REMOVED lines=25> */
.L_x_1031:
        /* <DEDUP_REMOVED lines=18> */
[----:B--2---:R-:W-:Y:S01]  /*10370*/  F2FP.PACK_AB R15, R9, R2 ;  /* 0x00000002090f723e */ /* 0x004fe200000000ff */
[----:B------:R-:W-:-:S04]  /*10380*/  IMAD.WIDE R2, R4, R5, c[0x0][0x168] ;  /* 0x00005a0004027625 */ /* 0x000fc800078e0205 */
[----:B------:R-:W-:Y:S01]  /*10390*/  IMAD.WIDE R4, R4, R5, c[0x0][0x170] ;  /* 0x00005c0004047625 */ /* 0x000fe200078e0205 */
[----:B---3--:R-:W-:Y:S01]  /*103a0*/  F2FP.PACK_AB R17, R13, R10 ;  /* 0x0000000a0d11723e */ /* 0x008fe200000000ff */
[----:B------:R0:W-:Y:S04]  /*103b0*/  STG.E [R2.64], R15 ;  /* 0x0000000f02007986 */ /* 0x0001e8000c10190e */
[----:B------:R0:W-:Y:S01]  /*103c0*/  STG.E [R4.64], R17 ;  /* 0x0000001104007986 */ /* 0x0001e2000c10190e */
[----:B------:R-:W-:Y:S05]  /*103d0*/  @P0 BRA `(.L_x_1031) ;  /* 0xfffffe7000000947 */ /* 0x000fea000383ffff */
[----:B------:R-:W-:Y:S05]  /*103e0*/  EXIT ;  /* 0x000000000000794d */ /* 0x000fea0003800000 */
.L_x_1032:
        /* <DEDUP_REMOVED lines=9> */
.L_x_5179:


//--------------------- .text._Z35group_norm_nhwc_bwd_one_pass_kernelI11Fp16IOFp32WLi64ELi48ELi384EEv26Group_norm_nhwc_bwd_params --------------------------
	.section	.text._Z35group_norm_nhwc_bwd_one_pass_kernelI11Fp16IOFp32WLi64ELi48ELi384EEv26Group_norm_nhwc_bwd_params,"ax",@progbits
	.sectioninfo	@"SHI_REGISTERS=56"
	.align	128
        .global         _Z35group_norm_nhwc_bwd_one_pass_kernelI11Fp16IOFp32WLi64ELi48ELi384EEv26Group_norm_nhwc_bwd_params
        .type           _Z35group_norm_nhwc_bwd_one_pass_kernelI11Fp16IOFp32WLi64ELi48ELi384EEv26Group_norm_nhwc_bwd_params,@function
        .size           _Z35group_norm_nhwc_bwd_one_pass_kernelI11Fp16IOFp32WLi64ELi48ELi384EEv26Group_norm_nhwc_bwd_params,(.L_x_5180 - _Z35group_norm_nhwc_bwd_one_pass_kernelI11Fp16IOFp32WLi64ELi48ELi384EEv26Group_norm_nhwc_bwd_params)
        .other          _Z35group_norm_nhwc_bwd_one_pass_kernelI11Fp16IOFp32WLi64ELi48ELi384EEv26Group_norm_nhwc_bwd_params,@"STO_CUDA_ENTRY STV_DEFAULT"
_Z35group_norm_nhwc_bwd_one_pass_kernelI11Fp16IOFp32WLi64ELi48ELi384EEv26Group_norm_nhwc_bwd_params:
.text._Z35group_norm_nhwc_bwd_one_pass_kernelI11Fp16IOFp32WLi64ELi48ELi384EEv26Group_norm_nhwc_bwd_params:
        /* <DEDUP_REMOVED lines=44> */
.L_x_1068:
        /* <DEDUP_REMOVED lines=44> */
[----:B------:R-:W-:Y:S02]  /*0580*/  ISETP.GE.AND.EX P2, PT, R48, c[0x0][0x1e4], PT, P2 ;  /* 0x0000790030007a0c */ /* 0x000fe40003f46320 */
[----:B------:R-:W-:Y:S02]  /*0590*/  SHF.R.S32.HI R5, RZ, 0x1f, R41 ;  /* 0x0000001fff057819 */ /* 0x000fe40000011429 */
        /* <DEDUP_REMOVED lines=14> */
[----:B------:R-:W-:Y:S01]  /*0680*/  @P1 IMAD R3, R51, c[0x0][0x1d8], RZ ;  /* 0x0000760033031a24 */ /* 0x000fe200078e02ff */
[-C--:B------:R-:W-:Y:S01]  /*0690*/  @P1 MOV R6, R4.reuse ;  /* 0x0000000400061202 */ /* 0x080fe20000000f00 */
[----:B------:R-:W-:Y:S01]  /*06a0*/  @!P0 IMAD R19, R46, c[0x0][0x1dc], R11 ;  /* 0x000077002e138a24 */ /* 0x000fe200078e020b */
        /* <DEDUP_REMOVED lines=12> */
[C---:B------:R-:W-:Y:S02]  /*0770*/  @P1 SHF.L.U64.HI R16, R14.reuse, 0x1, R3 ;  /* 0x000000010e101819 */ /* 0x040fe40000010203 */
[----:B------:R-:W-:Y:S02]  /*0780*/  @!P2 IADD3 R3, R13, R17, RZ ;  /* 0x000000110d03a210 */ /* 0x000fe40007ffe0ff */
[----:B------:R-:W-:Y:S02]  /*0790*/  @P1 SHF.L.U32 R15, R14, 0x1, RZ ;  /* 0x000000010e0f1819 */ /* 0x000fe400000006ff */
[C---:B------:R-:W-:Y:S02]  /*07a0*/  @!P0 SHF.L.U32 R18, R10.reuse, 0x1, RZ ;  /* 0x000000010a128819 */ /* 0x040fe400000006ff */
[----:B------:R-:W-:Y:S01]  /*07b0*/  @!P0 SHF.L.U64.HI R19, R10, 0x1, R19 ;  /* 0x000000010a138819 */ /* 0x000fe20000010213 */
[----:B------:R-:W-:Y:S01]  /*07c0*/  @!P3 IMAD R21, R47, c[0x0][0x1d8], RZ ;  /* 0x000076002f15ba24 */ /* 0x000fe200078e02ff */
[----:B------:R-:W-:-:S02]  /*07d0*/  @!P3 MOV R10, R4 ;  /* 0x00000004000ab202 */ /* 0x000fc40000000f00 */
[----:B------:R-:W-:Y:S02]  /*07e0*/  @!P3 MOV R11, R7 ;  /* 0x00000007000bb202 */ /* 0x000fe40000000f00 */
[C---:B------:R-:W-:Y:S02]  /*07f0*/  @!P2 SHF.L.U32 R24, R12.reuse, 0x1, RZ ;  /* 0x000000010c18a819 */ /* 0x040fe400000006ff */
[----:B------:R-:W-:Y:S02]  /*0800*/  @!P2 SHF.L.U64.HI R3, R12, 0x1, R3 ;  /* 0x000000010c03a819 */ /* 0x000fe40000010203 */
[----:B------:R-:W-:Y:S01]  /*0810*/  @P1 IADD3 R12, P4, R15, c[0x0][0x180], RZ ;  /* 0x000060000f0c1a10 */ /* 0x000fe20007f9e0ff */
[C---:B------:R-:W-:Y:S01]  /*0820*/  @!P3 IMAD R21, R44.reuse, c[0x0][0x1dc], R21 ;  /* 0x000077002c15ba24 */ /* 0x040fe200078e0215 */
[----:B------:R-:W-:Y:S01]  /*0830*/  CS2R R38, SRZ ;  /* 0x0000000000267805 */ /* 0x000fe2000001ff00 */
[----:B------:R-:W-:Y:S01]  /*0840*/  @!P3 IMAD.WIDE.U32 R10, R44, c[0x0][0x1d8], R10 ;  /* 0x000076002c0aba25 */ /* 0x000fe200078e000a */
[----:B------:R-:W-:-:S02]  /*0850*/  @P1 IADD3.X R13, R16, c[0x0][0x184], RZ, P4, !PT ;  /* 0x00006100100d1a10 */ /* 0x000fc400027fe4ff */
[----:B------:R-:W-:Y:S01]  /*0860*/  @!P2 IADD3 R20, P6, R24, c[0x0][0x180], RZ ;  /* 0x000060001814aa10 */ /* 0x000fe20007fde0ff */
[----:B------:R-:W-:Y:S01]  /*0870*/  CS2R R32, SRZ ;  /* 0x0000000000207805 */ /* 0x000fe2000001ff00 */
[----:B------:R-:W-:Y:S01]  /*0880*/  @!P3 IADD3 R23, R11, R21, RZ ;  /* 0x000000150b17b210 */ /* 0x000fe20007ffe0ff */
[----:B------:R0:W3:Y:S01]  /*0890*/  @P1 LDG.E R39, [R12.64] ;  /* 0x0000000e0c271981 */ /* 0x0000e2000c1e1900 */
[----:B------:R-:W-:-:S05]  /*08a0*/  @!P2 IADD3.X R21, R3, c[0x0][0x184], RZ, P6, !PT ;  /* 0x000061000315aa10 */ /* 0x000fca00037fe4ff */
[----:B------:R1:W5:Y:S01]  /*08b0*/  @!P2 LDG.E R32, [R20.64] ;  /* 0x0000000e1420a981 */ /* 0x000362000c1e1900 */
[----:B------:R-:W-:-:S04]  /*08c0*/  @P1 IADD3 R14, P5, R15, c[0x0][0x178], RZ ;  /* 0x00005e000f0e1a10 */ /* 0x000fc80007fbe0ff */
[----:B------:R-:W-:Y:S02]  /*08d0*/  @P1 IADD3.X R15, R16, c[0x0][0x17c], RZ, P5, !PT ;  /* 0x00005f00100f1a10 */ /* 0x000fe40002ffe4ff */
[C---:B------:R-:W-:Y:S01]  /*08e0*/  @!P0 IADD3 R16, P4, R18.reuse, c[0x0][0x180], RZ ;  /* 0x0000600012108a10 */ /* 0x040fe20007f9e0ff */
[----:B------:R-:W-:Y:S01]  /*08f0*/  CS2R R34, SRZ ;  /* 0x0000000000227805 */ /* 0x000fe2000001ff00 */
[----:B------:R-:W-:Y:S01]  /*0900*/  @!P0 IADD3 R18, P5, R18, c[0x0][0x178], RZ ;  /* 0x00005e0012128a10 */ /* 0x000fe20007fbe0ff */
[----:B------:R-:W-:Y:S01]  /*0910*/  CS2R R36, SRZ ;  /* 0x0000000000247805 */ /* 0x000fe2000001ff00 */
[C---:B------:R-:W-:Y:S01]  /*0920*/  @!P0 IADD3.X R17, R19.reuse, c[0x0][0x184], RZ, P4, !PT ;  /* 0x0000610013118a10 */ /* 0x040fe200027fe4ff */
[----:B------:R4:W5:Y:S01]  /*0930*/  @P1 LDG.E R38, [R14.64] ;  /* 0x0000000e0e261981 */ /* 0x000962000c1e1900 */
[----:B------:R-:W-:-:S03]  /*0940*/  @!P0 IADD3.X R19, R19, c[0x0][0x17c], RZ, P5, !PT ;  /* 0x00005f0013138a10 */ /* 0x000fc60002ffe4ff */
[----:B------:R1:W5:Y:S01]  /*0950*/  @!P0 LDG.E R34, [R16.64] ;  /* 0x0000000e10228981 */ /* 0x000362000c1e1900 */
[C---:B------:R-:W-:Y:S02]  /*0960*/  @!P3 SHF.L.U32 R11, R10.reuse, 0x1, RZ ;  /* 0x000000010a0bb819 */ /* 0x040fe400000006ff */
[----:B------:R-:W-:Y:S01]  /*0970*/  @!P3 SHF.L.U64.HI R23, R10, 0x1, R23 ;  /* 0x000000010a17b819 */ /* 0x000fe20000010217 */
[----:B------:R1:W5:Y:S01]  /*0980*/  @!P0 LDG.E R37, [R18.64] ;  /* 0x0000000e12258981 */ /* 0x000362000c1e1900 */
[----:B------:R-:W-:Y:S02]  /*0990*/  @!P2 IADD3 R10, P0, R24, c[0x0][0x178], RZ ;  /* 0x00005e00180aaa10 */ /* 0x000fe40007f1e0ff */
[C---:B0-----:R-:W-:Y:S02]  /*09a0*/  @!P3 IADD3 R12, P4, R11.reuse, c[0x0][0x180], RZ ;  /* 0x000060000b0cba10 */ /* 0x041fe40007f9e0ff */
[----:B----4-:R-:W-:Y:S02]  /*09b0*/  @!P3 IADD3 R14, P5, R11, c[0x0][0x178], RZ ;  /* 0x00005e000b0eba10 */ /* 0x010fe40007fbe0ff */
[----:B------:R-:W-:-:S02]  /*09c0*/  @!P2 IADD3.X R11, R3, c[0x0][0x17c], RZ, P0, !PT ;  /* 0x00005f00030baa10 */ /* 0x000fc400007fe4ff */
[C---:B------:R-:W-:Y:S02]  /*09d0*/  @!P3 IADD3.X R13, R23.reuse, c[0x0][0x184], RZ, P4, !PT ;  /* 0x00006100170dba10 */ /* 0x040fe400027fe4ff */
[----:B------:R-:W-:Y:S01]  /*09e0*/  @!P3 IADD3.X R15, R23, c[0x0][0x17c], RZ, P5, !PT ;  /* 0x00005f00170fba10 */ /* 0x000fe20002ffe4ff */
[----:B------:R-:W-:Y:S01]  /*09f0*/  UMOV UR8, 0x3f800000 ;  /* 0x3f80000000087882 */ /* 0x000fe20000000000 */
[----:B------:R-:W-:Y:S01]  /*0a00*/  BSSY B0, `(.L_x_1034) ;  /* 0x000001e000007945 */ /* 0x000fe20003800000 */
[----:B------:R0:W5:Y:S04]  /*0a10*/  @!P2 LDG.E R36, [R10.64] ;  /* 0x0000000e0a24a981 */ /* 0x000168000c1e1900 */
[----:B------:R4:W5:Y:S04]  /*0a20*/  @!P3 LDG.E R33, [R12.64] ;  /* 0x0000000e0c21b981 */ /* 0x000968000c1e1900 */
[----:B------:R3:W5:Y:S01]  /*0a30*/  @!P3 LDG.E R35, [R14.64] ;  /* 0x0000000e0e23b981 */ /* 0x000762000c1e1900 */
[----:B------:R-:W-:Y:S01]  /*0a40*/  ISETP.NE.AND P3, PT, RZ, UR16, PT ;  /* 0x00000010ff007c0c */ /* 0x000fe2000bf65270 */
[----:B0-----:R-:W-:Y:S01]  /*0a50*/  CS2R R10, SRZ ;  /* 0x00000000000a7805 */ /* 0x001fe2000001ff00 */
[----:B--2---:R-:W1:Y:S02]  /*0a60*/  R2UR UR17, R8 ;  /* 0x00000000081173c2 */ /* 0x004e6400000e0000 */
[----:B-1----:R-:W-:-:S05]  /*0a70*/  MOV R16, UR17 ;  /* 0x0000001100107c02 */ /* 0x002fca0008000f00 */
        /* <DEDUP_REMOVED lines=9> */
[----:B0-----:R-:W-:Y:S01]  /*0b10*/  @UP0 UMOV UR8, UR4 ;  /* 0x0000000400080c82 */ /* 0x001fe20008000000 */
[--C-:B---3--:R-:W-:Y:S02]  /*0b20*/  HADD2.F32 R14, -RZ, R39.reuse.H0_H0 ;  /* 0x20000027ff0e7230 */ /* 0x108fe40000004100 */
[----:B------:R-:W-:-:S08]  /*0b30*/  HADD2.F32 R15, -RZ, R39.H1_H1 ;  /* 0x30000027ff0f7230 */ /* 0x000fd00000004100 */
[----:B------:R-:W-:Y:S05]  /*0b40*/  @P0 BRA `(.L_x_1035) ;  /* 0x0000009000000947 */ /* 0x000fea0003800000 */
[----:B----4-:R-:W-:Y:S01]  /*0b50*/  ISETP.NE.AND P0, PT, RZ, UR16, PT ;  /* 0x00000010ff007c0c */ /* 0x010fe2000bf05270 */
        /* <DEDUP_REMOVED lines=8> */
.L_x_1035:
[----:B----4-:R-:W-:Y:S05]  /*0be0*/  BSYNC B0 ;  /* 0x0000000000007941 */ /* 0x010fea0003800000 */
.L_x_1034:
[----:B------:R-:W-:Y:S01]  /*0bf0*/  FADD.FTZ R3, R14, -UR17 ;  /* 0x800000110e037e21 */ /* 0x000fe20008010000 */
[--C-:B-----5:R-:W-:Y:S01]  /*0c00*/  HADD2.F32 R19, -RZ, R38.reuse.H0_H0 ;  /* 0x20000026ff137230 */ /* 0x120fe20000004100 */
[----:B------:R-:W-:Y:S01]  /*0c10*/  FADD.FTZ R15, R15, -UR17 ;  /* 0x800000110f0f7e21 */ /* 0x000fe20008010000 */
[----:B------:R-:W-:Y:S01]  /*0c20*/  HADD2.F32 R17, -RZ, R38.H1_H1 ;  /* 0x30000026ff117230 */ /* 0x000fe20000004100 */
[----:B------:R-:W-:Y:S02]  /*0c30*/  FMUL.FTZ R3, R3, UR8 ;  /* 0x0000000803037c20 */ /* 0x000fe40008410000 */
[----:B------:R-:W-:Y:S01]  /*0c40*/  FMUL.FTZ R16, R15, UR8 ;  /* 0x000000080f107c20 */ /* 0x000fe20008410000 */
        /* <DEDUP_REMOVED lines=19> */
.L_x_1036:
[----:B0-----:R-:W-:Y:S01]  /*0d80*/  FMUL.FTZ R12, R19, R8 ;  /* 0x00000008130c7220 */ /* 0x001fe20000410000 */
[--C-:B------:R-:W-:Y:S01]  /*0d90*/  HADD2.F32 R18, -RZ, R34.reuse.H0_H0 ;  /* 0x20000022ff127230 */ /* 0x100fe20000004100 */
[----:B------:R-:W-:Y:S01]  /*0da0*/  FMUL.FTZ R14, R17, R9 ;  /* 0x00000009110e7220 */ /* 0x000fe20000410000 */
[----:B------:R-:W-:Y:S01]  /*0db0*/  HADD2.F32 R20, -RZ, R34.H1_H1 ;  /* 0x30000022ff147230 */ /* 0x000fe20000004100 */
[----:B------:R-:W-:Y:S02]  /*0dc0*/  FFMA.FTZ R13, R3, R12, RZ ;  /* 0x0000000c030d7223 */ /* 0x000fe400000100ff */
[----:B------:R-:W-:Y:S02]  /*0dd0*/  FADD.FTZ R15, RZ, R12 ;  /* 0x0000000cff0f7221 */ /* 0x000fe40000010000 */
[----:B------:R-:W-:-:S02]  /*0de0*/  FADD.FTZ R18, R18, -UR17 ;  /* 0x8000001112127e21 */ /* 0x000fc40008010000 */
[----:B------:R-:W-:Y:S02]  /*0df0*/  FADD.FTZ R20, R20, -UR17 ;  /* 0x8000001114147e21 */ /* 0x000fe40008010000 */
[----:B------:R-:W-:Y:S02]  /*0e00*/  FFMA.FTZ R12, R16, R14, R13 ;  /* 0x0000000e100c7223 */ /* 0x000fe4000001000d */
[----:B------:R-:W-:Y:S01]  /*0e10*/  FADD.FTZ R13, R14, R15 ;  /* 0x0000000f0e0d7221 */ /* 0x000fe20000010000 */
[--C-:B------:R-:W-:Y:S01]  /*0e20*/  HADD2.F32 R15, -RZ, R37.reuse.H0_H0 ;  /* 0x20000025ff0f7230 */ /* 0x100fe20000004100 */
[----:B------:R-:W-:Y:S01]  /*0e30*/  FMUL.FTZ R21, R18, UR8 ;  /* 0x0000000812157c20 */ /* 0x000fe20008410000 */
[----:B------:R-:W-:Y:S01]  /*0e40*/  HADD2.F32 R14, -RZ, R37.H1_H1 ;  /* 0x30000025ff0e7230 */ /* 0x000fe20000004100 */
        /* <DEDUP_REMOVED lines=20> */
.L_x_1037:
[----:B------:R-:W-:Y:S01]  /*0f90*/  FMUL.FTZ R20, R15, R8 ;  /* 0x000000080f147220 */ /* 0x000fe20000410000 */
[--C-:B------:R-:W-:Y:S02]  /*0fa0*/  HADD2.F32 R22, -RZ, R32.reuse.H0_H0 ;  /* 0x20000020ff167230 */ /* 0x100fe40000004100 */
[----:B------:R-:W-:Y:S01]  /*0fb0*/  HADD2.F32 R23, -RZ, R32.H1_H1 ;  /* 0x30000020ff177230 */ /* 0x000fe20000004100 */
[----:B------:R-:W-:Y:S02]  /*0fc0*/  FFMA.FTZ R25, R21, R20, R12 ;  /* 0x0000001415197223 */ /* 0x000fe4000001000c */
[----:B------:R-:W-:Y:S01]  /*0fd0*/  FADD.FTZ R12, R22, -UR17 ;  /* 0x80000011160c7e21 */ /* 0x000fe20008010000 */
[----:B------:R-:W-:Y:S01]  /*0fe0*/  HADD2.F32 R22, -RZ, R36.H0_H0 ;  /* 0x20000024ff167230 */ /* 0x000fe20000004100 */
[----:B------:R-:W-:-:S02]  /*0ff0*/  FADD.FTZ R26, R23, -UR17 ;  /* 0x80000011171a7e21 */ /* 0x000fc40008010000 */
[----:B------:R-:W-:Y:S01]  /*1000*/  FADD.FTZ R13, R13, R20 ;  /* 0x000000140d0d7221 */ /* 0x000fe20000010000 */
[----:B------:R-:W-:Y:S01]  /*1010*/  HADD2.F32 R20, -RZ, R36.H1_H1 ;  /* 0x30000024ff147230 */ /* 0x000fe20000004100 */
[----:B------:R-:W-:Y:S02]  /*1020*/  FMUL.FTZ R23, R12, UR8 ;  /* 0x000000080c177c20 */ /* 0x000fe40008410000 */
[----:B------:R-:W-:Y:S02]  /*1030*/  FMUL.FTZ R12, R14, R9 ;  /* 0x000000090e0c7220 */ /* 0x000fe40000410000 */
[----:B------:R-:W-:Y:S01]  /*1040*/  FMUL.FTZ R26, R26, UR8 ;  /* 0x000000081a1a7c20 */ /* 0x000fe20008410000 */
        /* <DEDUP_REMOVED lines=19> */
.L_x_1038:
[----:B------:R-:W-:Y:S02]  /*1180*/  FFMA.FTZ R25, R18, R12, R25 ;  /* 0x0000000c12197223 */ /* 0x000fe40000010019 */
[----:B------:R-:W-:Y:S02]  /*1190*/  FMUL.FTZ R24, R22, R8 ;  /* 0x0000000816187220 */ /* 0x000fe40000410000 */
[----:B------:R-:W-:Y:S01]  /*11a0*/  FADD.FTZ R27, R12, R13 ;  /* 0x0000000d0c1b7221 */ /* 0x000fe20000010000 */
[--C-:B------:R-:W-:Y:S01]  /*11b0*/  HADD2.F32 R12, -RZ, R33.reuse.H0_H0 ;  /* 0x20000021ff0c7230 */ /* 0x100fe20000004100 */
[----:B------:R-:W-:Y:S02]  /*11c0*/  FFMA.FTZ R13, R23, R24, R25 ;  /* 0x00000018170d7223 */ /* 0x000fe40000010019 */
[----:B------:R-:W-:Y:S01]  /*11d0*/  FADD.FTZ R25, R27, R24 ;  /* 0x000000181b197221 */ /* 0x000fe20000010000 */
[----:B------:R-:W-:Y:S01]  /*11e0*/  HADD2.F32 R27, -RZ, R33.H1_H1 ;  /* 0x30000021ff1b7230 */ /* 0x000fe20000004100 */
[----:B------:R-:W-:-:S02]  /*11f0*/  FMUL.FTZ R24, R20, R9 ;  /* 0x0000000914187220 */ /* 0x000fc40000410000 */
[----:B------:R-:W-:Y:S02]  /*1200*/  FADD.FTZ R28, R12, -UR17 ;  /* 0x800000110c1c7e21 */ /* 0x000fe40008010000 */
        /* <DEDUP_REMOVED lines=26> */
.L_x_1039:
        /* <DEDUP_REMOVED lines=10> */
[----:B------:R-:W-:-:S02]  /*1450*/  FFMA.FTZ R21, R21, R15, R3 ;  /* 0x0000000f15157223 */ /* 0x000fc40000010003 */
[----:B------:R-:W-:Y:S02]  /*1460*/  FFMA.FTZ R12, R28, R13, R29 ;  /* 0x0000000d1c0c7223 */ /* 0x000fe4000001001d */
[----:B------:R-:W-:Y:S02]  /*1470*/  FADD.FTZ R13, R13, R30 ;  /* 0x0000001e0d0d7221 */ /* 0x000fe40000010000 */
[----:B------:R-:W-:Y:S01]  /*1480*/  FFMA.FTZ R3, R16, R17, RZ ;  /* 0x0000001110037223 */ /* 0x000fe200000100ff */
[----:B------:R-:W0:Y:S01]  /*1490*/  SHFL.DOWN PT, R29, R12, 0x1, 0x1f ;  /* 0x08201f000c1d7f89 */ /* 0x000e2200000e0000 */
[----:B------:R-:W-:Y:S02]  /*14a0*/  FADD.FTZ R19, RZ, R19 ;  /* 0x00000013ff137221 */ /* 0x000fe40000010000 */
[----:B------:R-:W-:Y:S01]  /*14b0*/  FADD.FTZ R17, RZ, R17 ;  /* 0x00000011ff117221 */ /* 0x000fe20000010000 */
[----:B------:R-:W1:Y:S01]  /*14c0*/  SHFL.DOWN PT, R30, R13, 0x1, 0x1f ;  /* 0x08201f000d1e7f89 */ /* 0x000e6200000e0000 */
[----:B------:R-:W-:-:S02]  /*14d0*/  FADD.FTZ R15, R19, R15 ;  /* 0x0000000f130f7221 */ /* 0x000fc40000010000 */
[----:B------:R-:W-:Y:S02]  /*14e0*/  FFMA.FTZ R3, R18, R14, R3 ;  /* 0x0000000e12037223 */ /* 0x000fe40000010003 */
[----:B------:R-:W-:Y:S02]  /*14f0*/  FADD.FTZ R17, R17, R14 ;  /* 0x0000000e11117221 */ /* 0x000fe40000010000 */
[----:B------:R-:W-:Y:S02]  /*1500*/  FFMA.FTZ R14, R23, R22, R21 ;  /* 0x00000016170e7223 */ /* 0x000fe40000010015 */
[----:B------:R-:W-:Y:S02]  /*1510*/  FADD.FTZ R22, R15, R22 ;  /* 0x000000160f167221 */ /* 0x000fe40000010000 */
[----:B------:R-:W-:Y:S02]  /*1520*/  FFMA.FTZ R3, R26, R20, R3 ;  /* 0x000000141a037223 */ /* 0x000fe40000010003 */
[----:B------:R-:W-:-:S02]  /*1530*/  FADD.FTZ R17, R17, R20 ;  /* 0x0000001411117221 */ /* 0x000fc40000010000 */
[----:B------:R-:W-:Y:S02]  /*1540*/  FFMA.FTZ R20, R27, R25, R14 ;  /* 0x000000191b147223 */ /* 0x000fe4000001000e */
[----:B------:R-:W-:Y:S01]  /*1550*/  FFMA.FTZ R21, R28, R24, R3 ;  /* 0x000000181c157223 */ /* 0x000fe20000010003 */
[----:B------:R-:W-:Y:S01]  /*1560*/  SHF.L.U32 R3, R0, 0x4, RZ ;  /* 0x0000000400037819 */ /* 0x000fe200000006ff */
[----:B------:R-:W-:Y:S02]  /*1570*/  FADD.FTZ R22, R22, R25 ;  /* 0x0000001916167221 */ /* 0x000fe40000010000 */
[----:B0-----:R-:W-:Y:S02]  /*1580*/  @!P0 FADD.FTZ R12, R12, R29 ;  /* 0x0000001d0c0c8221 */ /* 0x001fe40000010000 */
[----:B------:R-:W-:Y:S02]  /*1590*/  FADD.FTZ R23, R17, R24 ;  /* 0x0000001811177221 */ /* 0x000fe40000010000 */
        /* <DEDUP_REMOVED lines=54> */
.L_x_1041:
[----:B------:R-:W-:Y:S05]  /*1900*/  BSYNC B0 ;  /* 0x0000000000007941 */ /* 0x000fea0003800000 */
.L_x_1040:
        /* <DEDUP_REMOVED lines=78> */
.L_x_1043:
[----:B------:R-:W-:Y:S05]  /*1df0*/  BSYNC B0 ;  /* 0x0000000000007941 */ /* 0x000fea0003800000 */
.L_x_1042:
        /* <DEDUP_REMOVED lines=19> */
.L_x_1045:
[----:B------:R-:W-:Y:S05]  /*1f30*/  BSYNC B0 ;  /* 0x0000000000007941 */ /* 0x000fea0003800000 */
.L_x_1044:
        /* <DEDUP_REMOVED lines=30> */
.L_x_1048:
[----:B------:R-:W2:Y:S01]  /*2120*/  LDG.E.STRONG.GPU R18, [R16.64] ;  /* 0x0000000e10127981 */ /* 0x000ea2000c1ef900 */
[----:B------:R-:W-:Y:S01]  /*2130*/  YIELD ;  /* 0x0000000000007946 */ /* 0x000fe20003800000 */
[----:B--2---:R-:W-:Y:S01]  /*2140*/  ISETP.NE.AND P0, PT, R18, R21, PT ;  /* 0x000000151200720c */ /* 0x004fe20003f05270 */
[----:B------:R-:W-:-:S12]  /*2150*/  CCTL.IVALL ;  /* 0x00000000ff00798f */ /* 0x000fd80002000000 */
[----:B------:R-:W-:Y:S05]  /*2160*/  @P0 BRA `(.L_x_1048) ;  /* 0xffffffb000000947 */ /* 0x000fea000383ffff */
.L_x_1047:
        /* <DEDUP_REMOVED lines=20> */
.L_x_1052:
        /* <DEDUP_REMOVED lines=116> */
.L_x_1051:
        /* <DEDUP_REMOVED lines=62> */
.L_x_1053:
[----:B------:R-:W-:-:S13]  /*2dd0*/  ISETP.NE.OR P0, PT, RZ, UR4, P0 ;  /* 0x00000004ff007c0c */ /* 0x000fda0008705670 */
[----:B------:R-:W-:Y:S05]  /*2de0*/  @!P0 BRA `(.L_x_1049) ;  /* 0x000001f000008947 */ /* 0x000fea0003800000 */
.L_x_1050:
        /* <DEDUP_REMOVED lines=31> */
.L_x_1049:
        /* <DEDUP_REMOVED lines=12> */
.L_x_1055:
[----:B------:R-:W-:Y:S05]  /*30a0*/  BSYNC B0 ;  /* 0x0000000000007941 */ /* 0x000fea0003800000 */
.L_x_1054:
        /* <DEDUP_REMOVED lines=16> */
.L_x_1046:
[----:B------:R-:W-:Y:S01]  /*31b0*/  @!P2 STS.64 [0x78], R12 ;  /* 0x0000780cff00a388 */ /* 0x000fe20000000a00 */
[----:B-1----:R-:W-:-:S03]  /*31c0*/  HADD2.F32 R14, -RZ, R39.H0_H0 ;  /* 0x20000027ff0e7230 */ /* 0x002fc60000004100 */
[----:B------:R-:W-:Y:S01]  /*31d0*/  BAR.SYNC.DEFER_BLOCKING 0x0 ;  /* 0x0000000000007b1d */ /* 0x000fe20000010000 */
[----:B------:R-:W-:Y:S01]  /*31e0*/  HADD2.F32 R39, -RZ, R39.H1_H1 ;  /* 0x30000027ff277230 */ /* 0x000fe20000004100 */
[----:B------:R-:W-:Y:S01]  /*31f0*/  ISETP.GE.U32.AND P0, PT, R46, c[0x0][0x1e0], PT ;  /* 0x000078002e007a0c */ /* 0x000fe20003f06070 */
[----:B------:R-:W-:Y:S01]  /*3200*/  FADD.FTZ R14, R14, -UR17 ;  /* 0x800000110e0e7e21 */ /* 0x000fe20008010000 */
[--C-:B------:R-:W-:Y:S01]  /*3210*/  HADD2.F32 R17, -RZ, R34.reuse.H0_H0 ;  /* 0x20000022ff117230 */ /* 0x100fe20000004100 */
[----:B------:R-:W-:Y:S01]  /*3220*/  ISETP.GE.U32.AND P2, PT, R45, c[0x0][0x1e0], PT ;  /* 0x000078002d007a0c */ /* 0x000fe20003f46070 */
[----:B------:R-:W-:Y:S01]  /*3230*/  FADD.FTZ R39, R39, -UR17 ;  /* 0x8000001127277e21 */ /* 0x000fe20008010000 */
[----:B------:R-:W-:Y:S01]  /*3240*/  ISETP.GE.AND.EX P4, PT, R49, c[0x0][0x1e4], PT, P0 ;  /* 0x0000790031007a0c */ /* 0x000fe20003f86300 */
[----:B------:R-:W-:Y:S01]  /*3250*/  HADD2.F32 R34, -RZ, R34.H1_H1 ;  /* 0x30000022ff227230 */ /* 0x000fe20000004100 */
[----:B------:R-:W-:Y:S01]  /*3260*/  ISETP.GE.U32.AND P0, PT, R44, c[0x0][0x1e0], PT ;  /* 0x000078002c007a0c */ /* 0x000fe20003f06070 */
[----:B------:R-:W-:Y:S01]  /*3270*/  FMUL.FTZ R27, R14, UR8 ;  /* 0x000000080e1b7c20 */ /* 0x000fe20008410000 */
[----:B------:R-:W-:Y:S01]  /*3280*/  ISETP.GT.U32.OR P4, PT, R0, 0x17f, P4 ;  /* 0x0000017f0000780c */ /* 0x000fe20002784470 */
[----:B------:R-:W-:Y:S01]  /*3290*/  FMUL.FTZ R22, R39, UR8 ;  /* 0x0000000827167c20 */ /* 0x000fe20008410000 */
[----:B0-----:R-:W0:Y:S02]  /*32a0*/  LDS.64 R12, [0x78] ;  /* 0x00007800ff0c7984 */ /* 0x001e240000000a00 */
[----:B0-----:R-:W-:Y:S01]  /*32b0*/  FMUL.FTZ R16, R13, c[0x0][0x20c] ;  /* 0x000083000d107a20 */ /* 0x001fe20000410000 */
[--C-:B------:R-:W-:Y:S01]  /*32c0*/  HADD2.F32 R13, -RZ, R38.reuse.H0_H0 ;  /* 0x20000026ff0d7230 */ /* 0x100fe20000004100 */
[----:B------:R-:W-:Y:S01]  /*32d0*/  FMUL.FTZ R3, R12, c[0x0][0x20c] ;  /* 0x000083000c037a20 */ /* 0x000fe20000410000 */
[----:B------:R-:W-:Y:S01]  /*32e0*/  HADD2.F32 R38, -RZ, R38.H1_H1 ;  /* 0x30000026ff267230 */ /* 0x000fe20000004100 */
        /* <DEDUP_REMOVED lines=19> */
.L_x_1056:
        /* <DEDUP_REMOVED lines=16> */
[----:B------:R-:W-:-:S05]  /*3520*/  F2FP.PACK_AB R13, R18, R19 ;  /* 0x00000013120d723e */ /* 0x000fca00000000ff */
[----:B------:R0:W-:Y:S02]  /*3530*/  STG.E [R14.64], R13 ;  /* 0x0000000d0e007986 */ /* 0x0001e4000c10190e */
.L_x_1058:
[----:B------:R-:W-:Y:S05]  /*3540*/  BSYNC B0 ;  /* 0x0000000000007941 */ /* 0x000fea0003800000 */
.L_x_1057:
[----:B------:R-:W-:Y:S01]  /*3550*/  FADD.FTZ R17, R17, -UR17 ;  /* 0x8000001111117e21 */ /* 0x000fe20008010000 */
[--C-:B0-----:R-:W-:Y:S01]  /*3560*/  HADD2.F32 R13, -RZ, R37.reuse.H0_H0 ;  /* 0x20000025ff0d7230 */ /* 0x101fe20000004100 */
[----:B------:R-:W-:Y:S01]  /*3570*/  FADD.FTZ R34, R34, -UR17 ;  /* 0x8000001122227e21 */ /* 0x000fe20008010000 */
[----:B------:R-:W-:Y:S01]  /*3580*/  HADD2.F32 R12, -RZ, R37.H1_H1 ;  /* 0x30000025ff0c7230 */ /* 0x000fe20000004100 */
[----:B------:R-:W-:Y:S02]  /*3590*/  FMUL.FTZ R25, R17, UR8 ;  /* 0x0000000811197c20 */ /* 0x000fe40008410000 */
        /* <DEDUP_REMOVED lines=20> */
.L_x_1059:
        /* <DEDUP_REMOVED lines=15> */
[----:B------:R-:W-:Y:S02]  /*37d0*/  F2FP.PACK_AB R17, R17, R18 ;  /* 0x000000121111723e */ /* 0x000fe400000000ff */
[----:B------:R-:W-:-:S05]  /*37e0*/  LEA.HI.X R15, R12, c[0x0][0x164], R49, 0x1, P4 ;  /* 0x000059000c0f7a11 */ /* 0x000fca00020f0c31 */
[----:B------:R0:W-:Y:S04]  /*37f0*/  STG.E [R14.64], R17 ;  /* 0x000000110e007986 */ /* 0x0001e8000c10190e */
.L_x_1061:
[----:B------:R-:W-:Y:S05]  /*3800*/  BSYNC B0 ;  /* 0x0000000000007941 */ /* 0x000fea0003800000 */
.L_x_1060:
[--C-:B------:R-:W-:Y:S01]  /*3810*/  HADD2.F32 R12, -RZ, R32.reuse.H0_H0 ;  /* 0x20000020ff0c7230 */ /* 0x100fe20000004100 */
[----:B------:R-:W-:Y:S01]  /*3820*/  ISETP.GE.AND.EX P2, PT, R48, c[0x0][0x1e4], PT, P2 ;  /* 0x0000790030007a0c */ /* 0x000fe20003f46320 */
[----:B------:R-:W-:Y:S01]  /*3830*/  HADD2.F32 R32, -RZ, R32.H1_H1 ;  /* 0x30000020ff207230 */ /* 0x000fe20000004100 */
[----:B------:R-:W-:Y:S01]  /*3840*/  ISETP.GE.AND.EX P0, PT, R47, c[0x0][0x1e4], PT, P0 ;  /* 0x000079002f007a0c */ /* 0x000fe20003f06300 */
[--C-:B------:R-:W-:Y:S01]  /*3850*/  HADD2.F32 R13, -RZ, R36.reuse.H0_H0 ;  /* 0x20000024ff0d7230 */ /* 0x100fe20000004100 */
[----:B0-----:R-:W-:Y:S01]  /*3860*/  FADD.FTZ R14, R12, -UR17 ;  /* 0x800000110c0e7e21 */ /* 0x001fe20008010000 */
[--C-:B------:R-:W-:Y:S01]  /*3870*/  HADD2.F32 R12, -RZ, R33.reuse.H0_H0 ;  /* 0x20000021ff0c7230 */ /* 0x100fe20000004100 */
[----:B------:R-:W-:Y:S01]  /*3880*/  FADD.FTZ R32, R32, -UR17 ;  /* 0x8000001120207e21 */ /* 0x000fe20008010000 */
[C---:B------:R-:W-:Y:S01]  /*3890*/  ISETP.GT.U32.OR P2, PT, R0.reuse, 0x17f, P2 ;  /* 0x0000017f0000780c */ /* 0x040fe20001744470 */
[----:B------:R-:W-:Y:S01]  /*38a0*/  HADD2.F32 R36, -RZ, R36.H1_H1 ;  /* 0x30000024ff247230 */ /* 0x000fe20000004100 */
[----:B------:R-:W-:Y:S01]  /*38b0*/  ISETP.GT.U32.OR P0, PT, R0, 0x17f, P0 ;  /* 0x0000017f0000780c */ /* 0x000fe20000704470 */
[----:B------:R-:W-:Y:S01]  /*38c0*/  HADD2.F32 R33, -RZ, R33.H1_H1 ;  /* 0x30000021ff217230 */ /* 0x000fe20000004100 */
[----:B------:R-:W-:-:S02]  /*38d0*/  FMUL.FTZ R25, R14, UR8 ;  /* 0x000000080e197c20 */ /* 0x000fc40008410000 */
        /* <DEDUP_REMOVED lines=20> */
.L_x_1062:
        /* <DEDUP_REMOVED lines=18> */
.L_x_1064:
[----:B------:R-:W-:Y:S05]  /*3b40*/  BSYNC B0 ;  /* 0x0000000000007941 */ /* 0x000fea0003800000 */
.L_x_1063:
        /* <DEDUP_REMOVED lines=25> */
.L_x_1065:
        /* <DEDUP_REMOVED lines=15> */
[----:B------:R-:W-:-:S05]  /*3dd0*/  F2FP.PACK_AB R3, R3, R8 ;  /* 0x000000080303723e */ /* 0x000fca00000000ff */
[----:B------:R0:W-:Y:S02]  /*3de0*/  STG.E [R4.64], R3 ;  /* 0x0000000304007986 */ /* 0x0001e4000c10190e */
.L_x_1067:
[----:B------:R-:W-:Y:S05]  /*3df0*/  BSYNC B0 ;  /* 0x0000000000007941 */ /* 0x000fea0003800000 */
.L_x_1066:
[----:B------:R-:W-:Y:S01]  /*3e00*/  ULDC UR4, c[0x0][0x10] ;  /* 0x0000040000047ab9 */ /* 0x000fe20000000800 */
[----:B------:R-:W-:Y:S01]  /*3e10*/  IADD3 R40, R40, 0x1, RZ ;  /* 0x0000000128287810 */ /* 0x000fe20007ffe0ff */
[----:B------:R-:W-:-:S04]  /*3e20*/  UIADD3 UR7, UR7, UR4, URZ ;  /* 0x0000000407077290 */ /* 0x000fc8000fffe03f */
[----:B------:R-:W-:-:S06]  /*3e30*/  UISETP.GE.AND UP0, UPT, UR7, UR6, UPT ;  /* 0x000000060700728c */ /* 0x000fcc000bf06270 */
[----:B------:R-:W-:-:S13]  /*3e40*/  PLOP3.LUT P0, PT, PT, PT, UP0, 0x80, 0x0 ;  /* 0x000000000000781c */ /* 0x000fda0003f0f008 */
[----:B------:R-:W-:Y:S01]  /*3e50*/  @P0 CALL.REL.NOINC `(.L_x_1033) ;  /* 0x0000001000000944 */ /* 0x000fe20003c00000 */
[----:B------:R-:W-:Y:S05]  /*3e60*/  BRA `(.L_x_1068) ;  /* 0xffffc45000007947 */ /* 0x000fea000383ffff */
.L_x_1033:
        /* <DEDUP_REMOVED lines=18> */
.L_x_1070:
[----:B------:R-:W-:Y:S05]  /*3f90*/  BSYNC B0 ;  /* 0x0000000000007941 */ /* 0x000fea0003800000 */
.L_x_1069:
        /* <DEDUP_REMOVED lines=11> */
.L_x_1072:
[----:B------:R-:W2:Y:S01]  /*4050*/  LDG.E.STRONG.GPU R5, [R2.64] ;  /* 0x0000000e02057981 */ /* 0x000ea2000c1ef900 */
[----:B------:R-:W-:Y:S01]  /*4060*/  YIELD ;  /* 0x0000000000007946 */ /* 0x000fe20003800000 */
[----:B--2---:R-:W-:Y:S01]  /*4070*/  ISETP.NE.AND P0, PT, R5, R4, PT ;  /* 0x000000040500720c */ /* 0x004fe20003f05270 */
[----:B------:R-:W-:-:S12]  /*4080*/  CCTL.IVALL ;  /* 0x00000000ff00798f */ /* 0x000fd80002000000 */
[----:B------:R-:W-:Y:S05]  /*4090*/  @P0 BRA `(.L_x_1072) ;  /* 0xffffffb000000947 */ /* 0x000fea000383ffff */
.L_x_1071:
        /* <DEDUP_REMOVED lines=25> */
.L_x_1073:
        /* <DEDUP_REMOVED lines=23> */
.L_x_1074:
        /* <DEDUP_REMOVED lines=14> */
.L_x_5180:


//--------------------- .text._Z35group_norm_nhwc_bwd_one_pass_kernelI11Fp16IOFp32WLi128ELi48ELi384EEv26Group_norm_nhwc_bwd_params --------------------------
	.section	.text._Z35group_norm_nhwc_bwd_one_pass_kernelI11Fp16IOFp32WLi128ELi48ELi384EEv26Group_norm_nhwc_bwd_params,"ax",@progbits
	.sectioninfo	@"SHI_REGISTERS=80"
	.align	128
        .global         _Z35group_norm_nhwc_bwd_one_pass_kernelI11Fp16IOFp32WLi128ELi48ELi384EEv26Group_norm_nhwc_bwd_params
        .type           _Z35group_norm_nhwc_bwd_one_pass_kernelI11Fp16IOFp32WLi128ELi48ELi384EEv26Group_norm_nhwc_bwd_params,@function
        .size           _Z35group_norm_nhwc_bwd_one_pass_kernelI11Fp16IOFp32WLi128ELi48ELi384EEv26Group_norm_nhwc_bwd_params,(.L_x_5181 - _Z35group_norm_nhwc_bwd_one_pass_kernelI11Fp16IOFp32WLi128ELi48ELi384EEv26Group_norm_nhwc_bwd_params)
        .other          _Z35group_norm_nhwc_bwd_one_pass_kernelI11Fp16IOFp32WLi128ELi48ELi384EEv26Group_norm_nhwc_bwd_params,@"STO_CUDA_ENTRY STV_DEFAULT"
_Z35group_norm_nhwc_bwd_one_pass_kernelI11Fp16IOFp32WLi128ELi48ELi384EEv26Group_norm_nhwc_bwd_params:
.text._Z35group_norm_nhwc_bwd_one_pass_kernelI11Fp16IOFp32WLi128ELi48ELi384EEv26Group_norm_nhwc_bwd_params:
        /* <DEDUP_REMOVED lines=69> */
.L_x_1126:
        /* <DEDUP_REMOVED lines=194> */
.L_x_1077:
[----:B-1-3--:R-:W-:Y:S05]  /*1070*/  BSYNC B0 ;  /* 0x0000000000007941 */ /* 0x00afea0003800000 */
.L_x_1076:
[----:B------:R-:W-:Y:S01]  /*1080*/  ISETP.NE.AND P0, PT, RZ, UR9, PT ;  /* 0x00000009ff007c0c */ /* 0x000fe2000bf05270 */
[--C-:B-----5:R-:W-:Y:S01]  /*1090*/  HADD2.F32 R23, -RZ, R55.reuse.H0_H0 ;  /* 0x20000037ff177230 */ /* 0x120fe20000004100 */
[----:B------:R-:W-:Y:S01]  /*10a0*/  LOP3.LUT R71, R71, 0xfffffffb, RZ, 0xc0, !PT ;  /* 0xfffffffb47477812 */ /* 0x000fe200078ec0ff */
[----:B------:R-:W-:Y:S02]  /*10b0*/  HADD2.F32 R25, -RZ, R55.H1_H1 ;  /* 0x30000037ff197230 */ /* 0x000fe40000004100 */
[--C-:B------:R-:W-:Y:S01]  /*10c0*/  HADD2.F32 R27, -RZ, R56.reuse.H0_H0 ;  /* 0x20000038ff1b7230 */ /* 0x100fe20000004100 */
[C---:B------:R-:W-:Y:S01]  /*10d0*/  FADD.FTZ R22, -R12.reuse, R23 ;  /* 0x000000170c167221 */ /* 0x040fe20000010100 */
[----:B------:R-:W-:Y:S01]  /*10e0*/  HADD2.F32 R29, -RZ, R56.H1_H1 ;  /* 0x30000038ff1d7230 */ /* 0x000fe20000004100 */
[----:B------:R-:W-:Y:S01]  /*10f0*/  FADD.FTZ R28, -R12, R25 ;  /* 0x000000190c1c7221 */ /* 0x000fe20000010100 */
[--C-:B------:R-:W-:Y:S01]  /*1100*/  HADD2.F32 R21, -RZ, R54.reuse.H0_H0 ;  /* 0x20000036ff157230 */ /* 0x100fe20000004100 */
[-C--:B0-----:R-:W-:Y:S01]  /*1110*/  FMUL.FTZ R23, R22, R13.reuse ;  /* 0x0000000d16177220 */ /* 0x081fe20000410000 */
[----:B------:R-:W-:Y:S01]  /*1120*/  HADD2.F32 R20, -RZ, R54.H1_H1 ;  /* 0x30000036ff147230 */ /* 0x000fe20000004100 */
[C---:B------:R-:W-:Y:S01]  /*1130*/  FADD.FTZ R26, -R12.reuse, R27 ;  /* 0x0000001b0c1a7221 */ /* 0x040fe20000010100 */
[----:B------:R-:W-:Y:S01]  /*1140*/  @P0 LOP3.LUT R71, R71, 0x4, RZ, 0xfc, !PT ;  /* 0x0000000447470812 */ /* 0x000fe200078efcff */
[--C-:B------:R-:W-:Y:S01]  /*1150*/  HADD2.F32 R19, -RZ, R53.reuse.H0_H0 ;  /* 0x20000035ff137230 */ /* 0x100fe20000004100 */
[----:B------:R-:W-:Y:S01]  /*1160*/  FADD.FTZ R24, -R12, R29 ;  /* 0x0000001d0c187221 */ /* 0x000fe20000010100 */
[----:B------:R-:W-:Y:S01]  /*1170*/  HADD2.F32 R18, -RZ, R53.H1_H1 ;  /* 0x30000035ff127230 */ /* 0x000fe20000004100 */
        /* <DEDUP_REMOVED lines=20> */
.L_x_1078:
        /* <DEDUP_REMOVED lines=26> */
.L_x_1079:
[----:B------:R-:W-:Y:S01]  /*1460*/  FFMA.FTZ R29, R22, R27, R23 ;  /* 0x0000001b161d7223 */ /* 0x000fe20000010017 */
[--C-:B------:R-:W-:Y:S01]  /*1470*/  HADD2.F32 R31, -RZ, R51.reuse.H0_H0 ;  /* 0x20000033ff1f7230 */ /* 0x100fe20000004100 */
[----:B------:R-:W-:Y:S01]  /*1480*/  FADD.FTZ R32, RZ, R21 ;  /* 0x00000015ff207221 */ /* 0x000fe20000010000 */
[----:B------:R-:W-:Y:S01]  /*1490*/  HADD2.F32 R33, -RZ, R51.H1_H1 ;  /* 0x30000033ff217230 */ /* 0x000fe20000004100 */
[----:B------:R-:W-:Y:S02]  /*14a0*/  FMUL.FTZ R30, R19, R14 ;  /* 0x0000000e131e7220 */ /* 0x000fe40000410000 */
[----:B------:R-:W-:Y:S02]  /*14b0*/  FFMA.FTZ R21, R25, R19, R26 ;  /* 0x0000001319157223 */ /* 0x000fe4000001001a */
[----:B------:R-:W-:-:S02]  /*14c0*/  FADD.FTZ R23, R32, R19 ;  /* 0x0000001320177221 */ /* 0x000fc40000010000 */
[----:B------:R-:W-:Y:S02]  /*14d0*/  FFMA.FTZ R26, R25, R30, R29 ;  /* 0x0000001e191a7223 */ /* 0x000fe4000001001d */
[----:B------:R-:W-:Y:S02]  /*14e0*/  FADD.FTZ R27, R27, R28 ;  /* 0x0000001c1b1b7221 */ /* 0x000fe40000010000 */
[----:B------:R-:W-:Y:S01]  /*14f0*/  FFMA.FTZ R19, R22, R20, RZ ;  /* 0x0000001416137223 */ /* 0x000fe200000100ff */
[----:B------:R-:W-:Y:S01]  /*1500*/  HADD2.F32 R22, -RZ, R50.H1_H1 ;  /* 0x30000032ff167230 */ /* 0x000fe20000004100 */
[----:B------:R-:W-:Y:S02]  /*1510*/  FADD.FTZ R29, RZ, R20 ;  /* 0x00000014ff1d7221 */ /* 0x000fe40000010000 */
[----:B------:R-:W-:Y:S02]  /*1520*/  FMUL.FTZ R25, R18, R15 ;  /* 0x0000000f12197220 */ /* 0x000fe40000410000 */
[----:B------:R-:W-:-:S02]  /*1530*/  FADD.FTZ R20, -R12, R31 ;  /* 0x0000001f0c147221 */ /* 0x000fc40000010100 */
[----:B------:R-:W-:Y:S02]  /*1540*/  FADD.FTZ R28, -R12, R33 ;  /* 0x000000210c1c7221 */ /* 0x000fe40000010100 */
[C---:B------:R-:W-:Y:S02]  /*1550*/  FFMA.FTZ R19, R24.reuse, R18, R19 ;  /* 0x0000001218137223 */ /* 0x040fe40000010013 */
[----:B------:R-:W-:Y:S02]  /*1560*/  FADD.FTZ R30, R27, R30 ;  /* 0x0000001e1b1e7221 */ /* 0x000fe40000010000 */
[----:B------:R-:W-:Y:S01]  /*1570*/  FFMA.FTZ R24, R24, R25, R26 ;  /* 0x0000001918187223 */ /* 0x000fe2000001001a */
[----:B------:R-:W-:Y:S01]  /*1580*/  HADD2.F32 R26, -RZ, R50.H0_H0 ;  /* 0x20000032ff1a7230 */ /* 0x000fe20000004100 */
[----:B------:R-:W-:Y:S02]  /*1590*/  FMUL.FTZ R27, R20, R13 ;  /* 0x0000000d141b7220 */ /* 0x000fe40000410000 */
[----:B------:R-:W-:-:S02]  /*15a0*/  FADD.FTZ R18, R29, R18 ;  /* 0x000000121d127221 */ /* 0x000fc40000010000 */
        /* <DEDUP_REMOVED lines=20> */
.L_x_1080:
[----:B------:R-:W-:Y:S01]  /*16f0*/  FMUL.FTZ R28, R26, R14 ;  /* 0x0000000e1a1c7220 */ /* 0x000fe20000410000 */
[--C-:B------:R-:W-:Y:S01]  /*1700*/  HADD2.F32 R29, -RZ, R52.reuse.H1_H1 ;  /* 0x30000034ff1d7230 */ /* 0x100fe20000004100 */
[----:B------:R-:W-:Y:S02]  /*1710*/  FADD.FTZ R31, R25, R30 ;  /* 0x0000001e191f7221 */ /* 0x000fe40000010000 */
[C---:B------:R-:W-:Y:S02]  /*1720*/  FFMA.FTZ R21, R27.reuse, R26, R21 ;  /* 0x0000001a1b157223 */ /* 0x040fe40000010015 */
[----:B------:R-:W-:Y:S01]  /*1730*/  FFMA.FTZ R24, R27, R28, R24 ;  /* 0x0000001c1b187223 */ /* 0x000fe20000010018 */
[----:B------:R-:W-:Y:S01]  /*1740*/  HADD2.F32 R27, -RZ, R52.H0_H0 ;  /* 0x20000034ff1b7230 */ /* 0x000fe20000004100 */
[----:B------:R-:W-:Y:S02]  /*1750*/  FMUL.FTZ R25, R22, R15 ;  /* 0x0000000f16197220 */ /* 0x000fe40000410000 */
[----:B------:R-:W-:-:S02]  /*1760*/  FFMA.FTZ R19, R20, R22, R19 ;  /* 0x0000001614137223 */ /* 0x000fc40000010013 */
[----:B------:R-:W-:Y:S02]  /*1770*/  FFMA.FTZ R24, R20, R25, R24 ;  /* 0x0000001914187223 */ /* 0x000fe40000010018 */
[C---:B------:R-:W-:Y:S02]  /*1780*/  FADD.FTZ R20, -R12.reuse, R27 ;  /* 0x0000001b0c147221 */ /* 0x040fe40000010100 */
[----:B------:R-:W-:Y:S02]  /*1790*/  FADD.FTZ R30, -R12, R29 ;  /* 0x0000001d0c1e7221 */ /* 0x000fe40000010100 */
[----:B------:R-:W-:Y:S01]  /*17a0*/  FADD.FTZ R23, R23, R26 ;  /* 0x0000001a17177221 */ /* 0x000fe20000010000 */
[--C-:B------:R-:W-:Y:S01]  /*17b0*/  HADD2.F32 R26, -RZ, R49.reuse.H0_H0 ;  /* 0x20000031ff1a7230 */ /* 0x100fe20000004100 */
[----:B------:R-:W-:Y:S01]  /*17c0*/  FADD.FTZ R18, R18, R22 ;  /* 0x0000001612127221 */ /* 0x000fe20000010000 */
[----:B------:R-:W-:Y:S01]  /*17d0*/  HADD2.F32 R22, -RZ, R49.H1_H1 ;  /* 0x30000031ff167230 */ /* 0x000fe20000004100 */
[----:B------:R-:W-:-:S02]  /*17e0*/  FMUL.FTZ R27, R20, R13 ;  /* 0x0000000d141b7220 */ /* 0x000fc40000410000 */
[----:B------:R-:W-:Y:S02]  /*17f0*/  FADD.FTZ R28, R31, R28 ;  /* 0x0000001c1f1c7221 */ /* 0x000fe40000010000 */
        /* <DEDUP_REMOVED lines=20> */
.L_x_1081:
[----:B------:R-:W-:Y:S01]  /*1940*/  FMUL.FTZ R29, R26, R14 ;  /* 0x0000000e1a1d7220 */ /* 0x000fe20000410000 */
[--C-:B------:R-:W-:Y:S01]  /*1950*/  HADD2.F32 R31, -RZ, R47.reuse.H0_H0 ;  /* 0x2000002fff1f7230 */ /* 0x100fe20000004100 */
[----:B------:R-:W-:Y:S01]  /*1960*/  FADD.FTZ R28, R25, R28 ;  /* 0x0000001c191c7221 */ /* 0x000fe20000010000 */
[----:B------:R-:W-:Y:S01]  /*1970*/  HADD2.F32 R33, -RZ, R47.H1_H1 ;  /* 0x3000002fff217230 */ /* 0x000fe20000004100 */
[----:B------:R-:W-:Y:S02]  /*1980*/  FFMA.FTZ R21, R27, R26, R21 ;  /* 0x0000001a1b157223 */ /* 0x000fe40000010015 */
[----:B------:R-:W-:Y:S02]  /*1990*/  FADD.FTZ R23, R23, R26 ;  /* 0x0000001a17177221 */ /* 0x000fe40000010000 */
[----:B------:R-:W-:Y:S02]  /*19a0*/  FFMA.FTZ R27, R27, R29, R24 ;  /* 0x0000001d1b1b7223 */ /* 0x000fe40000010018 */
[----:B------:R-:W-:-:S02]  /*19b0*/  FMUL.FTZ R25, R22, R15 ;  /* 0x0000000f16197220 */ /* 0x000fc40000410000 */
[----:B------:R-:W-:Y:S02]  /*19c0*/  FADD.FTZ R26, -R12, R31 ;  /* 0x0000001f0c1a7221 */ /* 0x000fe40000010100 */
[----:B------:R-:W-:Y:S02]  /*19d0*/  FADD.FTZ R18, R18, R22 ;  /* 0x0000001612127221 */ /* 0x000fe40000010000 */
[----:B------:R-:W-:Y:S02]  /*19e0*/  FADD.FTZ R30, -R12, R33 ;  /* 0x000000210c1e7221 */ /* 0x000fe40000010100 */
[C---:B------:R-:W-:Y:S01]  /*19f0*/  FFMA.FTZ R22, R20.reuse, R22, R19 ;  /* 0x0000001614167223 */ /* 0x040fe20000010013 */
[--C-:B------:R-:W-:Y:S01]  /*1a00*/  HADD2.F32 R19, -RZ, R46.reuse.H1_H1 ;  /* 0x3000002eff137230 */ /* 0x100fe20000004100 */
[----:B------:R-:W-:Y:S02]  /*1a10*/  FFMA.FTZ R20, R20, R25, R27 ;  /* 0x0000001914147223 */ /* 0x000fe4000001001b */
[----:B------:R-:W-:Y:S01]  /*1a20*/  FADD.FTZ R24, R28, R29 ;  /* 0x0000001d1c187221 */ /* 0x000fe20000010000 */
[----:B------:R-:W-:Y:S01]  /*1a30*/  HADD2.F32 R28, -RZ, R46.H0_H0 ;  /* 0x2000002eff1c7230 */ /* 0x000fe20000004100 */
        /* <DEDUP_REMOVED lines=21> */
.L_x_1082:
[----:B------:R-:W-:Y:S01]  /*1b90*/  FMUL.FTZ R29, R28, R14 ;  /* 0x0000000e1c1d7220 */ /* 0x000fe20000410000 */
[--C-:B------:R-:W-:Y:S01]  /*1ba0*/  HADD2.F32 R31, -RZ, R48.reuse.H1_H1 ;  /* 0x30000030ff1f7230 */ /* 0x100fe20000004100 */
[----:B------:R-:W-:Y:S01]  /*1bb0*/  FADD.FTZ R24, R25, R24 ;  /* 0x0000001819187221 */ /* 0x000fe20000010000 */
[----:B------:R-:W-:Y:S01]  /*1bc0*/  HADD2.F32 R25, -RZ, R48.H0_H0 ;  /* 0x20000030ff197230 */ /* 0x000fe20000004100 */
[----:B------:R-:W-:Y:S02]  /*1bd0*/  FADD.FTZ R23, R23, R28 ;  /* 0x0000001c17177221 */ /* 0x000fe40000010000 */
[C---:B------:R-:W-:Y:S02]  /*1be0*/  FFMA.FTZ R28, R27.reuse, R28, R21 ;  /* 0x0000001c1b1c7223 */ /* 0x040fe40000010015 */
[----:B------:R-:W-:Y:S01]  /*1bf0*/  FFMA.FTZ R27, R27, R29, R20 ;  /* 0x0000001d1b1b7223 */ /* 0x000fe20000010014 */
[----:B------:R-:W-:Y:S01]  /*1c00*/  HADD2.F32 R20, -RZ, R45.H1_H1 ;  /* 0x3000002dff147230 */ /* 0x000fe20000004100 */
[----:B------:R-:W-:-:S02]  /*1c10*/  FADD.FTZ R29, R24, R29 ;  /* 0x0000001d181d7221 */ /* 0x000fc40000010000 */
[----:B------:R-:W-:Y:S02]  /*1c20*/  FFMA.FTZ R21, R26, R19, R22 ;  /* 0x000000131a157223 */ /* 0x000fe40000010016 */
[----:B------:R-:W-:Y:S02]  /*1c30*/  FMUL.FTZ R24, R19, R15 ;  /* 0x0000000f13187220 */ /* 0x000fe40000410000 */
[C---:B------:R-:W-:Y:S02]  /*1c40*/  FADD.FTZ R22, -R12.reuse, R25 ;  /* 0x000000190c167221 */ /* 0x040fe40000010100 */
[----:B------:R-:W-:Y:S02]  /*1c50*/  FADD.FTZ R30, -R12, R31 ;  /* 0x0000001f0c1e7221 */ /* 0x000fe40000010100 */
[----:B------:R-:W-:Y:S01]  /*1c60*/  FFMA.FTZ R26, R26, R24, R27 ;  /* 0x000000181a1a7223 */ /* 0x000fe2000001001b */
[----:B------:R-:W-:Y:S01]  /*1c70*/  HADD2.F32 R27, -RZ, R45.H0_H0 ;  /* 0x2000002dff1b7230 */ /* 0x000fe20000004100 */
        /* <DEDUP_REMOVED lines=22> */
.L_x_1083:
[----:B------:R-:W-:Y:S01]  /*1de0*/  FMUL.FTZ R29, R27, R14 ;  /* 0x0000000e1b1d7220 */ /* 0x000fe20000410000 */
[--C-:B------:R-:W-:Y:S01]  /*1df0*/  HADD2.F32 R31, -RZ, R43.reuse.H0_H0 ;  /* 0x2000002bff1f7230 */ /* 0x100fe20000004100 */
[----:B------:R-:W-:Y:S01]  /*1e00*/  FADD.FTZ R19, R18, R19 ;  /* 0x0000001312137221 */ /* 0x000fe20000010000 */
[----:B------:R-:W-:Y:S01]  /*1e10*/  HADD2.F32 R33, -RZ, R43.H1_H1 ;  /* 0x3000002bff217230 */ /* 0x000fe20000004100 */
[C---:B------:R-:W-:Y:S02]  /*1e20*/  FFMA.FTZ R18, R25.reuse, R27, R28 ;  /* 0x0000001b19127223 */ /* 0x040fe4000001001c */
[----:B------:R-:W-:Y:S01]  /*1e30*/  FFMA.FTZ R25, R25, R29, R26 ;  /* 0x0000001d19197223 */ /* 0x000fe2000001001a */
[----:B------:R-:W-:Y:S01]  /*1e40*/  HADD2.F32 R26, -RZ, R42.H1_H1 ;  /* 0x3000002aff1a7230 */ /* 0x000fe20000004100 */
[----:B------:R-:W-:-:S02]  /*1e50*/  FADD.FTZ R24, R24, R29 ;  /* 0x0000001d18187221 */ /* 0x000fc40000010000 */
[----:B------:R-:W-:Y:S02]  /*1e60*/  FMUL.FTZ R29, R20, R15 ;  /* 0x0000000f141d7220 */ /* 0x000fe40000410000 */
[----:B------:R-:W-:Y:S02]  /*1e70*/  FADD.FTZ R30, -R12, R33 ;  /* 0x000000210c1e7221 */ /* 0x000fe40000010100 */
[----:B------:R-:W-:Y:S02]  /*1e80*/  FFMA.FTZ R28, R22, R29, R25 ;  /* 0x0000001d161c7223 */ /* 0x000fe40000010019 */
[----:B------:R-:W-:Y:S02]  /*1e90*/  FADD.FTZ R29, R29, R24 ;  /* 0x000000181d1d7221 */ /* 0x000fe40000010000 */
[----:B------:R-:W-:Y:S02]  /*1ea0*/  FADD.FTZ R24, -R12, R31 ;  /* 0x0000001f0c187221 */ /* 0x000fe40000010100 */
        /* <DEDUP_REMOVED lines=23> */
.L_x_1084:
[----:B------:R-:W-:Y:S01]  /*2020*/  FMUL.FTZ R30, R27, R14 ;  /* 0x0000000e1b1e7220 */ /* 0x000fe20000410000 */
[----:B------:R-:W-:Y:S01]  /*2030*/  HADD2.F32 R33, -RZ, R44.H1_H1 ;  /* 0x3000002cff217230 */ /* 0x000fe20000004100 */
[----:B------:R-:W-:Y:S02]  /*2040*/  FFMA.FTZ R21, R22, R20, R21 ;  /* 0x0000001416157223 */ /* 0x000fe40000010015 */
[----:B------:R-:W-:Y:S02]  /*2050*/  FFMA.FTZ R31, R25, R30, R28 ;  /* 0x0000001e191f7223 */ /* 0x000fe4000001001c */
[----:B------:R-:W-:Y:S02]  /*2060*/  FMUL.FTZ R28, R26, R15 ;  /* 0x0000000f1a1c7220 */ /* 0x000fe40000410000 */
[----:B------:R-:W-:Y:S02]  /*2070*/  FADD.FTZ R29, R29, R30 ;  /* 0x0000001e1d1d7221 */ /* 0x000fe40000010000 */
[----:B------:R-:W-:-:S02]  /*2080*/  FFMA.FTZ R30, R24, R28, R31 ;  /* 0x0000001c181e7223 */ /* 0x000fc4000001001f */
[----:B------:R-:W-:Y:S01]  /*2090*/  FADD.FTZ R31, R28, R29 ;  /* 0x0000001d1c1f7221 */ /* 0x000fe20000010000 */
[----:B------:R-:W-:Y:S01]  /*20a0*/  HADD2.F32 R29, -RZ, R44.H0_H0 ;  /* 0x2000002cff1d7230 */ /* 0x000fe20000004100 */
[----:B------:R-:W-:-:S04]  /*20b0*/  FADD.FTZ R28, -R12, R33 ;  /* 0x000000210c1c7221 */ /* 0x000fc80000010100 */
[----:B------:R-:W-:Y:S01]  /*20c0*/  FADD.FTZ R22, -R12, R29 ;  /* 0x0000001d0c167221 */ /* 0x000fe20000010100 */
[----:B------:R-:W-:-:S03]  /*20d0*/  HADD2.F32 R29, -RZ, R41.H0_H0 ;  /* 0x20000029ff1d7230 */ /* 0x000fc60000004100 */
[-C--:B------:R-:W-:Y:S02]  /*20e0*/  FMUL.FTZ R33, R22, R13.reuse ;  /* 0x0000000d16217220 */ /* 0x080fe40000410000 */
[----:B------:R-:W-:Y:S01]  /*20f0*/  FMUL.FTZ R22, R28, R13 ;  /* 0x0000000d1c167220 */ /* 0x000fe20000410000 */
[----:B------:R-:W-:Y:S01]  /*2100*/  HADD2.F32 R28, -RZ, R41.H1_H1 ;  /* 0x30000029ff1c7230 */ /* 0x000fe20000004100 */
        /* <DEDUP_REMOVED lines=19> */
.L_x_1085:
        /* <DEDUP_REMOVED lines=78> */
.L_x_1087:
[----:B0-----:R-:W-:Y:S05]  /*2720*/  BSYNC B0 ;  /* 0x0000000000007941 */ /* 0x001fea0003800000 */
.L_x_1086:
        /* <DEDUP_REMOVED lines=81> */
.L_x_1089:
[----:B------:R-:W-:Y:S05]  /*2c40*/  BSYNC B0 ;  /* 0x0000000000007941 */ /* 0x000fea0003800000 */
.L_x_1088:
        /* <DEDUP_REMOVED lines=18> */
.L_x_1091:
[----:B------:R-:W-:Y:S05]  /*2d70*/  BSYNC B0 ;  /* 0x0000000000007941 */ /* 0x000fea0003800000 */
.L_x_1090:
        /* <DEDUP_REMOVED lines=30> */
.L_x_1094:
[----:B------:R-:W2:Y:S01]  /*2f60*/  LDG.E.STRONG.GPU R22, [R20.64] ;  /* 0x0000000614167981 */ /* 0x000ea2000c1ef900 */
[----:B------:R-:W-:Y:S01]  /*2f70*/  YIELD ;  /* 0x0000000000007946 */ /* 0x000fe20003800000 */
[----:B--2---:R-:W-:Y:S01]  /*2f80*/  ISETP.NE.AND P6, PT, R22, R27, PT ;  /* 0x0000001b1600720c */ /* 0x004fe20003fc5270 */
[----:B------:R-:W-:-:S12]  /*2f90*/  CCTL.IVALL ;  /* 0x00000000ff00798f */ /* 0x000fd80002000000 */
[----:B------:R-:W-:Y:S05]  /*2fa0*/  @P6 BRA `(.L_x_1094) ;  /* 0xffffffb000006947 */ /* 0x000fea000383ffff */
.L_x_1093:
        /* <DEDUP_REMOVED lines=22> */
.L_x_1098:
        /* <DEDUP_REMOVED lines=115> */
.L_x_1097:
        /* <DEDUP_REMOVED lines=63> */
.L_x_1099:
[----:B------:R-:W-:-:S04]  /*3c30*/  LOP3.LUT P6, RZ, R71, 0x1, RZ, 0xc0, !PT ;  /* 0x0000000147ff7812 */ /* 0x000fc800078cc0ff */
[----:B------:R-:W-:-:S13]  /*3c40*/  ISETP.NE.OR P6, PT, R22, RZ, P6 ;  /* 0x000000ff1600720c */ /* 0x000fda00037c5670 */
[----:B------:R-:W-:Y:S05]  /*3c50*/  @!P6 BRA `(.L_x_1095) ;  /* 0x000001f00000e947 */ /* 0x000fea0003800000 */
.L_x_1096:
        /* <DEDUP_REMOVED lines=31> */
.L_x_1095:
        /* <DEDUP_REMOVED lines=10> */
.L_x_1101:
[----:B------:R-:W-:Y:S05]  /*3ef0*/  BSYNC B0 ;  /* 0x0000000000007941 */ /* 0x000fea0003800000 */
.L_x_1100:
        /* <DEDUP_REMOVED lines=17> */
.L_x_1092:
[----:B------:R1:W-:Y:S04]  /*4010*/  @!P0 STS.64 [0x78], R18 ;  /* 0x00007812ff008388 */ /* 0x0003e80000000a00 */
[----:B------:R-:W-:Y:S01]  /*4020*/  BAR.SYNC.DEFER_BLOCKING 0x0 ;  /* 0x0000000000007b1d */ /* 0x000fe20000010000 */
[----:B------:R-:W-:Y:S01]  /*4030*/  ISETP.NE.AND P6, PT, RZ, UR9, PT ;  /* 0x00000009ff007c0c */ /* 0x000fe2000bfc5270 */
[--C-:B0-----:R-:W-:Y:S01]  /*4040*/  HADD2.F32 R27, -RZ, R55.reuse.H0_H0 ;  /* 0x20000037ff1b7230 */ /* 0x101fe20000004100 */
[----:B------:R-:W-:Y:S01]  /*4050*/  IMAD.WIDE.U32 R22, R69, -0x55555555, RZ ;  /* 0xaaaaaaab45167825 */ /* 0x000fe200078e00ff */
[----:B------:R-:W-:-:S02]  /*4060*/  HADD2.F32 R55, -RZ, R55.H1_H1 ;  /* 0x30000037ff377230 */ /* 0x000fc40000004100 */
[--C-:B------:R-:W-:Y:S01]  /*4070*/  HADD2.F32 R31, -RZ, R54.reuse.H0_H0 ;  /* 0x20000036ff1f7230 */ /* 0x100fe20000004100 */
[C---:B-1----:R-:W-:Y:S01]  /*4080*/  FADD.FTZ R18, -R12.reuse, R27 ;  /* 0x0000001b0c127221 */ /* 0x042fe20000010100 */
[----:B------:R-:W-:Y:S01]  /*4090*/  SHF.R.U32.HI R23, RZ, 0x4, R23 ;  /* 0x00000004ff177819 */ /* 0x000fe20000011617 */
[----:B------:R-:W-:Y:S01]  /*40a0*/  FADD.FTZ R24, -R12, R55 ;  /* 0x000000370c187221 */ /* 0x000fe20000010100 */
[----:B------:R-:W-:Y:S01]  /*40b0*/  HADD2.F32 R54, -RZ, R54.H1_H1 ;  /* 0x30000036ff367230 */ /* 0x000fe20000004100 */
[-C--:B------:R-:W-:Y:S01]  /*40c0*/  FMUL.FTZ R33, R18, R13.reuse ;  /* 0x0000000d12217220 */ /* 0x080fe20000410000 */
[--C-:B------:R-:W-:Y:S01]  /*40d0*/  HADD2.F32 R27, -RZ, R56.reuse.H0_H0 ;  /* 0x20000038ff1b7230 */ /* 0x100fe20000004100 */
[----:B------:R-:W-:Y:S01]  /*40e0*/  FMUL.FTZ R24, R24, R13 ;  /* 0x0000000d18187220 */ /* 0x000fe20000410000 */
[----:B------:R-:W-:Y:S01]  /*40f0*/  HADD2.F32 R29, -RZ, R56.H1_H1 ;  /* 0x30000038ff1d7230 */ /* 0x000fe20000004100 */
[----:B------:R-:W0:Y:S02]  /*4100*/  LDS.64 R20, [0x78] ;  /* 0x00007800ff147984 */ /* 0x000e240000000a00 */
[----:B0-----:R-:W-:-:S02]  /*4110*/  FMUL.FTZ R22, R20, c[0x0][0x20c] ;  /* 0x0000830014167a20 */ /* 0x001fc40000410000 */
[----:B------:R-:W-:Y:S01]  /*4120*/  FMUL.FTZ R25, R21, c[0x0][0x20c] ;  /* 0x0000830015197a20 */ /* 0x000fe20000410000 */
        /* <DEDUP_REMOVED lines=19> */
.L_x_1102:
        /* <DEDUP_REMOVED lines=16> */
[----:B------:R-:W-:-:S05]  /*4360*/  F2FP.PACK_AB R19, R18, R19 ;  /* 0x000000131213723e */ /* 0x000fca00000000ff */
[----:B------:R0:W-:Y:S02]  /*4370*/  STG.E [R20.64], R19 ;  /* 0x0000001314007986 */ /* 0x0001e4000c101906 */
.L_x_1104:
[----:B------:R-:W-:Y:S05]  /*4380*/  BSYNC B0 ;  /* 0x0000000000007941 */ /* 0x000fea0003800000 */
.L_x_1103:
[C---:B------:R-:W-:Y:S01]  /*4390*/  FADD.FTZ R18, -R12.reuse, R27 ;  /* 0x0000001b0c127221 */ /* 0x040fe20000010100 */
[----:B------:R-:W-:Y:S01]  /*43a0*/  HADD2.F32 R27, -RZ, R51.H0_H0 ;  /* 0x20000033ff1b7230 */ /* 0x000fe20000004100 */
[----:B------:R-:W-:Y:S01]  /*43b0*/  FADD.FTZ R26, -R12, R29 ;  /* 0x0000001d0c1a7221 */ /* 0x000fe20000010100 */
[--C-:B------:R-:W-:Y:S01]  /*43c0*/  HADD2.F32 R31, -RZ, R53.reuse.H0_H0 ;  /* 0x20000035ff1f7230 */ /* 0x100fe20000004100 */
[-C--:B------:R-:W-:Y:S01]  /*43d0*/  FMUL.FTZ R29, R18, R13.reuse ;  /* 0x0000000d121d7220 */ /* 0x080fe20000410000 */
[----:B------:R-:W-:Y:S01]  /*43e0*/  HADD2.F32 R24, -RZ, R53.H1_H1 ;  /* 0x30000035ff187230 */ /* 0x000fe20000004100 */
[----:B------:R-:W-:Y:S01]  /*43f0*/  FMUL.FTZ R26, R26, R13 ;  /* 0x0000000d1a1a7220 */ /* 0x000fe20000410000 */
[----:B------:R-:W-:Y:S01]  /*4400*/  HADD2.F32 R51, -RZ, R51.H1_H1 ;  /* 0x30000033ff337230 */ /* 0x000fe20000004100 */
        /* <DEDUP_REMOVED lines=19> */
.L_x_1105:
[----:B------:R-:W-:Y:S01]  /*4540*/  LOP3.LUT P0, RZ, R71, 0x2, RZ, 0xc0, !PT ;  /* 0x0000000247ff7812 */ /* 0x000fe2000780c0ff */
[----:B------:R-:W-:-:S12]  /*4550*/  BSSY B0, `(.L_x_1106) ;  /* 0x0000012000007945 */ /* 0x000fd80003800000 */
        /* <DEDUP_REMOVED lines=17> */
.L_x_1107:
[----:B------:R-:W-:Y:S05]  /*4670*/  BSYNC B0 ;  /* 0x0000000000007941 */ /* 0x000fea0003800000 */
.L_x_1106:
[----:B------:R-:W-:Y:S01]  /*4680*/  ISETP.NE.AND P6, PT, RZ, UR9, PT ;  /* 0x00000009ff007c0c */ /* 0x000fe2000bfc5270 */
[C---:B------:R-:W-:Y:S01]  /*4690*/  FADD.FTZ R18, -R12.reuse, R27 ;  /* 0x0000001b0c127221 */ /* 0x040fe20000010100 */
[--C-:B------:R-:W-:Y:S01]  /*46a0*/  HADD2.F32 R29, -RZ, R50.reuse.H0_H0 ;  /* 0x20000032ff1d7230 */ /* 0x100fe20000004100 */
[----:B------:R-:W-:Y:S01]  /*46b0*/  FADD.FTZ R24, -R12, R51 ;  /* 0x000000330c187221 */ /* 0x000fe20000010100 */
[----:B------:R-:W-:Y:S01]  /*46c0*/  HADD2.F32 R50, -RZ, R50.H1_H1 ;  /* 0x30000032ff327230 */ /* 0x000fe20000004100 */
[-C--:B------:R-:W-:Y:S01]  /*46d0*/  FMUL.FTZ R33, R18, R13.reuse ;  /* 0x0000000d12217220 */ /* 0x080fe20000410000 */
[--C-:B------:R-:W-:Y:S01]  /*46e0*/  HADD2.F32 R27, -RZ, R52.reuse.H0_H0 ;  /* 0x20000034ff1b7230 */ /* 0x100fe20000004100 */
[----:B------:R-:W-:Y:S01]  /*46f0*/  FMUL.FTZ R24, R24, R13 ;  /* 0x0000000d18187220 */ /* 0x000fe20000410000 */
[----:B------:R-:W-:-:S05]  /*4700*/  HADD2.F32 R31, -RZ, R52.H1_H1 ;  /* 0x30000034ff1f7230 */ /* 0x000fca0000004100 */
        /* <DEDUP_REMOVED lines=19> */
.L_x_1108:
        /* <DEDUP_REMOVED lines=18> */
.L_x_1110:
[----:B------:R-:W-:Y:S05]  /*4960*/  BSYNC B0 ;  /* 0x0000000000007941 */ /* 0x000fea0003800000 */
.L_x_1109:
        /* <DEDUP_REMOVED lines=27> */
.L_x_1111:
        /* <DEDUP_REMOVED lines=18> */
.L_x_1113:
[----:B------:R-:W-:Y:S05]  /*4c40*/  BSYNC B0 ;  /* 0x0000000000007941 */ /* 0x000fea0003800000 */
.L_x_1112:
[C---:B------:R-:W-:Y:S01]  /*4c50*/  FADD.FTZ R18, -R12.reuse, R27 ;  /* 0x0000001b0c127221 */ /* 0x040fe20000010100 */
[--C-:B------:R-:W-:Y:S01]  /*4c60*/  HADD2.F32 R29, -RZ, R46.reuse.H0_H0 ;  /* 0x2000002eff1d7230 */ /* 0x100fe20000004100 */
[----:B------:R-:W-:Y:S01]  /*4c70*/  FADD.FTZ R24, -R12, R47 ;  /* 0x0000002f0c187221 */ /* 0x000fe20000010100 */
[----:B------:R-:W-:Y:S01]  /*4c80*/  HADD2.F32 R46, -RZ, R46.H1_H1 ;  /* 0x3000002eff2e7230 */ /* 0x000fe20000004100 */
[-C--:B------:R-:W-:Y:S01]  /*4c90*/  FMUL.FTZ R31, R18, R13.reuse ;  /* 0x0000000d121f7220 */ /* 0x080fe20000410000 */
[----:B------:R-:W-:Y:S01]  /*4ca0*/  HADD2.F32 R27, -RZ, R48.H0_H0 ;  /* 0x20000030ff1b7230 */ /* 0x000fe20000004100 */
[----:B------:R-:W-:Y:S01]  /*4cb0*/  FMUL.FTZ R24, R24, R13 ;  /* 0x0000000d18187220 */ /* 0x000fe20000410000 */
[----:B------:R-:W-:Y:S05]  /*4cc0*/  @!P6 BRA `(.L_x_1114) ;  /* 0x000001200000e947 */ /* 0x000fea0003800000 */
[----:B------:R-:W-:Y:S02]  /*4cd0*/  FFMA.FTZ R18, R31, R14, R16 ;  /* 0x0000000e1f127223 */ /* 0x000fe40000010010 */
[----:B0-----:R-:W-:Y:S02]  /*4ce0*/  FFMA.FTZ R19, R24, R15, R17 ;  /* 0x0000000f18137223 */ /* 0x001fe40000010011 */
        /* <DEDUP_REMOVED lines=16> */
.L_x_1114:
        /* <DEDUP_REMOVED lines=18> */
.L_x_1116:
[----:B------:R-:W-:Y:S05]  /*4f10*/  BSYNC B0 ;  /* 0x0000000000007941 */ /* 0x000fea0003800000 */
.L_x_1115:
[----:B0-----:R-:W-:Y:S01]  /*4f20*/  HADD2.F32 R19, -RZ, R48.H1_H1 ;  /* 0x30000030ff137230 */ /* 0x001fe20000004100 */
[----:B------:R-:W-:Y:S01]  /*4f30*/  FADD.FTZ R18, -R12, R27 ;  /* 0x0000001b0c127221 */ /* 0x000fe20000010100 */
[----:B------:R-:W-:Y:S01]  /*4f40*/  HADD2.F32 R27, -RZ, R43.H0_H0 ;  /* 0x2000002bff1b7230 */ /* 0x000fe20000004100 */
[----:B------:R-:W-:Y:S01]  /*4f50*/  IMAD R23, R40, c[0x0][0x1fc], R23 ;  /* 0x00007f0028177a24 */ /* 0x000fe200078e0217 */
[--C-:B------:R-:W-:Y:S01]  /*4f60*/  HADD2.F32 R29, -RZ, R45.reuse.H0_H0 ;  /* 0x2000002dff1d7230 */ /* 0x100fe20000004100 */
[----:B------:R-:W-:Y:S01]  /*4f70*/  FADD.FTZ R26, -R12, R19 ;  /* 0x000000130c1a7221 */ /* 0x000fe20000010100 */
[----:B------:R-:W-:Y:S01]  /*4f80*/  HADD2.F32 R24, -RZ, R45.H1_H1 ;  /* 0x3000002dff187230 */ /* 0x000fe20000004100 */
[-C--:B------:R-:W-:Y:S01]  /*4f90*/  FMUL.FTZ R31, R18, R13.reuse ;  /* 0x0000000d121f7220 */ /* 0x080fe20000410000 */
        /* <DEDUP_REMOVED lines=21> */
.L_x_1117:
        /* <DEDUP_REMOVED lines=18> */
.L_x_1119:
[----:B------:R-:W-:Y:S05]  /*5210*/  BSYNC B0 ;  /* 0x0000000000007941 */ /* 0x000fea0003800000 */
.L_x_1118:
[C---:B------:R-:W-:Y:S01]  /*5220*/  FADD.FTZ R18, -R12.reuse, R27 ;  /* 0x0000001b0c127221 */ /* 0x040fe20000010100 */
[----:B------:R-:W-:Y:S01]  /*5230*/  IADD3 R32, R23, 0x60, RZ ;  /* 0x0000006017207810 */ /* 0x000fe20007ffe0ff */
[----:B0-----:R-:W-:Y:S01]  /*5240*/  FADD.FTZ R20, -R12, R43 ;  /* 0x0000002b0c147221 */ /* 0x001fe20000010100 */
[--C-:B------:R-:W-:Y:S01]  /*5250*/  HADD2.F32 R29, -RZ, R42.reuse.H0_H0 ;  /* 0x2000002aff1d7230 */ /* 0x100fe20000004100 */
[-C--:B------:R-:W-:Y:S01]  /*5260*/  FMUL.FTZ R33, R18, R13.reuse ;  /* 0x0000000d12217220 */ /* 0x080fe20000410000 */
[----:B------:R-:W-:Y:S01]  /*5270*/  HADD2.F32 R42, -RZ, R42.H1_H1 ;  /* 0x3000002aff2a7230 */ /* 0x000fe20000004100 */
        /* <DEDUP_REMOVED lines=21> */
.L_x_1120:
        /* <DEDUP_REMOVED lines=19> */
[----:B------:R-:W-:-:S05]  /*5500*/  F2FP.PACK_AB R19, R18, R19 ;  /* 0x000000131213723e */ /* 0x000fca00000000ff */
[----:B------:R0:W-:Y:S02]  /*5510*/  STG.E [R20.64], R19 ;  /* 0x0000001314007986 */ /* 0x0001e4000c101906 */
.L_x_1122:
[----:B------:R-:W-:Y:S05]  /*5520*/  BSYNC B0 ;  /* 0x0000000000007941 */ /* 0x000fea0003800000 */
.L_x_1121:
[--C-:B0-----:R-:W-:Y:S01]  /*5530*/  HADD2.F32 R19, -RZ, R44.reuse.H0_H0 ;  /* 0x2000002cff137230 */ /* 0x101fe20000004100 */
[----:B------:R-:W-:Y:S01]  /*5540*/  ISETP.GE.U32.AND P0, PT, R60, c[0x0][0x1e0], PT ;  /* 0x000078003c007a0c */ /* 0x000fe20003f06070 */
[----:B------:R-:W-:-:S03]  /*5550*/  HADD2.F32 R21, -RZ, R44.H1_H1 ;  /* 0x3000002cff157230 */ /* 0x000fc60000004100 */
[----:B------:R-:W-:Y:S01]  /*5560*/  ISETP.GE.AND.EX P0, PT, R10, c[0x0][0x1e4], PT, P0 ;  /* 0x000079000a007a0c */ /* 0x000fe20003f06300 */
[C---:B------:R-:W-:Y:S01]  /*5570*/  FADD.FTZ R18, -R12.reuse, R19 ;  /* 0x000000130c127221 */ /* 0x040fe20000010100 */
[--C-:B------:R-:W-:Y:S01]  /*5580*/  HADD2.F32 R19, -RZ, R41.reuse.H0_H0 ;  /* 0x20000029ff137230 */ /* 0x100fe20000004100 */
[----:B------:R-:W-:Y:S01]  /*5590*/  FADD.FTZ R20, -R12, R21 ;  /* 0x000000150c147221 */ /* 0x000fe20000010100 */
[----:B------:R-:W-:Y:S01]  /*55a0*/  ISETP.LT.U32.AND P0, PT, R69, 0x180, !P0 ;  /* 0x000001804500780c */ /* 0x000fe20004701070 */
[----:B------:R-:W-:Y:S01]  /*55b0*/  HADD2.F32 R12, -RZ, R41.H1_H1 ;  /* 0x30000029ff0c7230 */ /* 0x000fe20000004100 */
[-C--:B------:R-:W-:Y:S02]  /*55c0*/  FMUL.FTZ R29, R18, R13.reuse ;  /* 0x0000000d121d7220 */ /* 0x080fe40000410000 */
[----:B------:R-:W-:Y:S01]  /*55d0*/  FMUL.FTZ R26, R20, R13 ;  /* 0x0000000d141a7220 */ /* 0x000fe20000410000 */
[----:B------:R-:W-:Y:S07]  /*55e0*/  @!P6 BRA `(.L_x_1123) ;  /* 0x000001200000e947 */ /* 0x000fee0003800000 */
        /* <DEDUP_REMOVED lines=18> */
.L_x_1123:
        /* <DEDUP_REMOVED lines=15> */
[----:B------:R-:W-:-:S05]  /*5800*/  F2FP.PACK_AB R15, R22, R15 ;  /* 0x0000000f160f723e */ /* 0x000fca00000000ff */
[----:B------:R0:W-:Y:S02]  /*5810*/  STG.E [R12.64], R15 ;  /* 0x0000000f0c007986 */ /* 0x0001e4000c101906 */
.L_x_1125:
[----:B------:R-:W-:Y:S05]  /*5820*/  BSYNC B0 ;  /* 0x0000000000007941 */ /* 0x000fea0003800000 */
.L_x_1124:
[----:B------:R-:W-:Y:S02]  /*5830*/  IADD3 R57, R57, c[0x0][0x10], RZ ;  /* 0x0000040039397a10 */ /* 0x000fe40007ffe0ff */
[----:B------:R-:W-:Y:S02]  /*5840*/  IADD3 R58, R58, 0x1, RZ ;  /* 0x000000013a3a7810 */ /* 0x000fe40007ffe0ff */
[----:B------:R-:W-:-:S13]  /*5850*/  ISETP.GE.AND P0, PT, R57, UR4, PT ;  /* 0x0000000439007c0c */ /* 0x000fda000bf06270 */
[----:B------:R-:W-:Y:S01]  /*5860*/  @P0 CALL.REL.NOINC `(.L_x_1075) ;  /* 0x0000001000000944 */ /* 0x000fe20003c00000 */
[----:B------:R-:W-:Y:S05]  /*5870*/  BRA `(.L_x_1126) ;  /* 0xffffabd000007947 */ /* 0x000fea000383ffff */
.L_x_1075:
        /* <DEDUP_REMOVED lines=22> */
.L_x_1128:
[----:B------:R-:W-:Y:S05]  /*59e0*/  BSYNC B0 ;  /* 0x0000000000007941 */ /* 0x000fea0003800000 */
.L_x_1127:
[----:B------:R-:W-:Y:S05]  /*59f0*/  @P0 EXIT ;  /* 0x000000000000094d */ /* 0x000fea0003800000 */
[----:B------:R-:W-:Y:S05]  /*5a00*/  @P2 BRA `(.L_x_1129) ;  /* 0x0000008000002947 */ /* 0x000fea0003800000 */
[----:B------:R-:W-:-:S05]  /*5a10*/  IMAD R0, R4, c[0x0][0x10], RZ ;  /* 0x0000040004007a24 */ /* 0x000fca00078e02ff */
[----:B------:R-:W-:-:S13]  /*5a20*/  ISETP.NE.AND P0, PT, R0, -0x1, PT ;  /* 0xffffffff0000780c */ /* 0x000fda0003f05270 */
[----:B------:R-:W-:Y:S05]  /*5a30*/  @!P0 BRA `(.L_x_1129) ;  /* 0x0000005000008947 */ /* 0x000fea0003800000 */
.L_x_1130:
[----:B-1----:R-:W2:Y:S01]  /*5a40*/  LDG.E.STRONG.GPU R5, [R2.64] ;  /* 0x0000000602057981 */ /* 0x002ea2000c1ef900 */
[----:B------:R-:W-:Y:S01]  /*5a50*/  YIELD ;  /* 0x0000000000007946 */ /* 0x000fe20003800000 */
[----:B--2---:R-:W-:Y:S01]  /*5a60*/  ISETP.NE.AND P0, PT, R5, R0, PT ;  /* 0x000000000500720c */ /* 0x004fe20003f05270 */
[----:B------:R-:W-:-:S12]  /*5a70*/  CCTL.IVALL ;  /* 0x00000000ff00798f */ /* 0x000fd80002000000 */
[----:B------:R-:W-:Y:S05]  /*5a80*/  @P0 BRA `(.L_x_1130) ;  /* 0xffffffb000000947 */ /* 0x000fea000383ffff */
.L_x_1129:
        /* <DEDUP_REMOVED lines=25> */
.L_x_1131:
        /* <DEDUP_REMOVED lines=23> */
.L_x_1132:
        /* <DEDUP_REMOVED lines=15> */
.L_x_5181:


//--------------------- .text._Z35group_norm_nhwc_bwd_one_pass_kernelI11Fp16IOFp32WLi256ELi48ELi384EEv26Group_norm_nhwc_bwd_params --------------------------
	.section	.text._Z35group_norm_nhwc_bwd_one_pass_kernelI11Fp16IOFp32WLi256ELi48ELi384EEv26Group_norm_nhwc_bwd_params,"ax",@progbits
	.sectioninfo	@"SHI_REGISTERS=130"
	.align	128
        .global         _Z35group_norm_nhwc_bwd_one_pass_kernelI11Fp16IOFp32WLi256ELi48ELi384EEv26Group_norm_nhwc_bwd_params
        .type           _Z35group_norm_nhwc_bwd_one_pass_kernelI11Fp16IOFp32WLi256ELi48ELi384EEv26Group_norm_nhwc_bwd_params,@function
        .size           _Z35group_norm_nhwc_bwd_one_pass_kernelI11Fp16IOFp32WLi256ELi48ELi384EEv26Group_norm_nhwc_bwd_params,(.L_x_5182 - _Z35group_norm_nhwc_bwd_one_pass_kernelI11Fp16IOFp32WLi256ELi48ELi384EEv26Group_norm_nhwc_bwd_params)
        .other          _Z35group_norm_nhwc_bwd_one_pass_kernelI11Fp16IOFp32WLi256ELi48ELi384EEv26Group_norm_nhwc_bwd_params,@"STO_CUDA_ENTRY STV_DEFAULT"
_Z35group_norm_nhwc_bwd_one_pass_kernelI11Fp16IOFp32WLi256ELi48ELi384EEv26Group_norm_nhwc_bwd_params:
.text._Z35group_norm_nhwc_bwd_one_pass_kernelI11Fp16IOFp32WLi256ELi48ELi384EEv26Group_norm_nhwc_bwd_params:
        /* <DEDUP_REMOVED lines=109> */
.L_x_1216:
        /* <DEDUP_REMOVED lines=356> */
.L_x_1135:
[----:B0-2---:R-:W-:Y:S05]  /*1d10*/  BSYNC B0 ;  /* 0x0000000000007941 */ /* 0x005fea0003800000 */
.L_x_1134:
[----:B------:R-:W-:Y:S01]  /*1d20*/  ISETP.NE.AND P0, PT, RZ, UR9, PT ;  /* 0x00000009ff007c0c */ /* 0x000fe2000bf05270 */
[--C-:B-----5:R-:W-:Y:S01]  /*1d30*/  HADD2.F32 R37, -RZ, R113.reuse.H0_H0 ;  /* 0x20000071ff257230 */ /* 0x120fe20000004100 */
[----:B------:R-:W-:Y:S01]  /*1d40*/  LOP3.LUT R9, R9, 0xfffffeff, RZ, 0xc0, !PT ;  /* 0xfffffeff09097812 */ /* 0x000fe200078ec0ff */
[----:B------:R-:W-:Y:S02]  /*1d50*/  HADD2.F32 R39, -RZ, R113.H1_H1 ;  /* 0x30000071ff277230 */ /* 0x000fe40000004100 */
[--C-:B------:R-:W-:Y:S01]  /*1d60*/  HADD2.F32 R43, -RZ, R114.reuse.H0_H0 ;  /* 0x20000072ff2b7230 */ /* 0x100fe20000004100 */
[C---:B------:R-:W-:Y:S01]  /*1d70*/  FADD.FTZ R36, -R70.reuse, R37 ;  /* 0x0000002546247221 */ /* 0x040fe20000010100 */
[----:B------:R-:W-:Y:S01]  /*1d80*/  HADD2.F32 R45, -RZ, R114.H1_H1 ;  /* 0x30000072ff2d7230 */ /* 0x000fe20000004100 */
[C---:B------:R-:W-:Y:S01]  /*1d90*/  FADD.FTZ R38, -R70.reuse, R39 ;  /* 0x0000002746267221 */ /* 0x040fe20000010100 */
[--C-:B------:R-:W-:Y:S01]  /*1da0*/  HADD2.F32 R41, -RZ, R112.reuse.H0_H0 ;  /* 0x20000070ff297230 */ /* 0x100fe20000004100 */
[C---:B------:R-:W-:Y:S01]  /*1db0*/  FADD.FTZ R48, -R70.reuse, R43 ;  /* 0x0000002b46307221 */ /* 0x040fe20000010100 */
[----:B------:R-:W-:Y:S01]  /*1dc0*/  HADD2.F32 R40, -RZ, R112.H1_H1 ;  /* 0x30000070ff287230 */ /* 0x000fe20000004100 */
[----:B------:R-:W-:Y:S01]  /*1dd0*/  FADD.FTZ R50, -R70, R45 ;  /* 0x0000002d46327221 */ /* 0x000fe20000010100 */
[--C-:B------:R-:W-:Y:S01]  /*1de0*/  HADD2.F32 R49, -RZ, R111.reuse.H0_H0 ;  /* 0x2000006fff317230 */ /* 0x100fe20000004100 */
[-C--:B------:R-:W-:Y:S01]  /*1df0*/  FMUL.FTZ R51, R36, R115.reuse ;  /* 0x0000007324337220 */ /* 0x080fe20000410000 */
[----:B------:R-:W-:Y:S01]  /*1e00*/  HADD2.F32 R52, -RZ, R111.H1_H1 ;  /* 0x3000006fff347230 */ /* 0x000fe20000004100 */
[----:B------:R-:W-:Y:S01]  /*1e10*/  FMUL.FTZ R54, R38, R115 ;  /* 0x0000007326367220 */ /* 0x000fe20000410000 */
        /* <DEDUP_REMOVED lines=20> */
.L_x_1136:
        /* <DEDUP_REMOVED lines=26> */
.L_x_1137:
[----:B------:R-:W-:Y:S01]  /*2100*/  FADD.FTZ R36, RZ, R41 ;  /* 0x00000029ff247221 */ /* 0x000fe20000010000 */
[--C-:B------:R-:W-:Y:S01]  /*2110*/  HADD2.F32 R43, -RZ, R109.reuse.H0_H0 ;  /* 0x2000006dff2b7230 */ /* 0x100fe20000004100 */
[----:B------:R-:W-:Y:S01]  /*2120*/  FFMA.FTZ R42, R54, R38, R37 ;  /* 0x00000026362a7223 */ /* 0x000fe20000010025 */
[----:B------:R-:W-:Y:S01]  /*2130*/  HADD2.F32 R45, -RZ, R109.H1_H1 ;  /* 0x3000006dff2d7230 */ /* 0x000fe20000004100 */
[----:B------:R-:W-:Y:S02]  /*2140*/  FMUL.FTZ R41, R49, R68 ;  /* 0x0000004431297220 */ /* 0x000fe40000410000 */
[----:B------:R-:W-:Y:S02]  /*2150*/  FFMA.FTZ R56, R55, R49, R48 ;  /* 0x0000003137387223 */ /* 0x000fe40000010030 */
[----:B------:R-:W-:-:S02]  /*2160*/  FADD.FTZ R38, R38, R39 ;  /* 0x0000002726267221 */ /* 0x000fc40000010000 */
[----:B------:R-:W-:Y:S02]  /*2170*/  FADD.FTZ R48, R36, R49 ;  /* 0x0000003124307221 */ /* 0x000fe40000010000 */
[----:B------:R-:W-:Y:S01]  /*2180*/  FFMA.FTZ R36, R55, R41, R42 ;  /* 0x0000002937247223 */ /* 0x000fe2000001002a */
[----:B------:R-:W-:Y:S01]  /*2190*/  HADD2.F32 R42, -RZ, R108.H1_H1 ;  /* 0x3000006cff2a7230 */ /* 0x000fe20000004100 */
[----:B------:R-:W-:Y:S02]  /*21a0*/  FMUL.FTZ R39, R52, R69 ;  /* 0x0000004534277220 */ /* 0x000fe40000410000 */
[----:B------:R-:W-:Y:S02]  /*21b0*/  FFMA.FTZ R47, R54, R40, RZ ;  /* 0x00000028362f7223 */ /* 0x000fe400000100ff */
[----:B------:R-:W-:Y:S02]  /*21c0*/  FADD.FTZ R37, RZ, R40 ;  /* 0x00000028ff257221 */ /* 0x000fe40000010000 */
[----:B------:R-:W-:-:S02]  /*21d0*/  FFMA.FTZ R57, R50, R39, R36 ;  /* 0x0000002732397223 */ /* 0x000fc40000010024 */
[C---:B------:R-:W-:Y:S02]  /*21e0*/  FADD.FTZ R36, -R70.reuse, R43 ;  /* 0x0000002b46247221 */ /* 0x040fe40000010100 */
[----:B------:R-:W-:Y:S02]  /*21f0*/  FADD.FTZ R40, -R70, R45 ;  /* 0x0000002d46287221 */ /* 0x000fe40000010100 */
[----:B------:R-:W-:Y:S02]  /*2200*/  FFMA.FTZ R55, R50, R52, R47 ;  /* 0x0000003432377223 */ /* 0x000fe4000001002f */
[----:B------:R-:W-:Y:S01]  /*2210*/  FADD.FTZ R53, R37, R52 ;  /* 0x0000003425357221 */ /* 0x000fe20000010000 */
[----:B------:R-:W-:Y:S01]  /*2220*/  HADD2.F32 R37, -RZ, R108.H0_H0 ;  /* 0x2000006cff257230 */ /* 0x000fe20000004100 */
[----:B------:R-:W-:Y:S02]  /*2230*/  FADD.FTZ R38, R38, R41 ;  /* 0x0000002926267221 */ /* 0x000fe40000010000 */
        /* <DEDUP_REMOVED lines=21> */
.L_x_1138:
[----:B------:R-:W-:Y:S01]  /*2390*/  FMUL.FTZ R36, R37, R68 ;  /* 0x0000004425247220 */ /* 0x000fe20000410000 */
[--C-:B------:R-:W-:Y:S01]  /*23a0*/  HADD2.F32 R41, -RZ, R110.reuse.H0_H0 ;  /* 0x2000006eff297230 */ /* 0x100fe20000004100 */
[----:B------:R-:W-:Y:S01]  /*23b0*/  FADD.FTZ R39, R39, R38 ;  /* 0x0000002627277221 */ /* 0x000fe20000010000 */
[----:B------:R-:W-:Y:S01]  /*23c0*/  HADD2.F32 R43, -RZ, R110.H1_H1 ;  /* 0x3000006eff2b7230 */ /* 0x000fe20000004100 */
[----:B------:R-:W-:Y:S02]  /*23d0*/  FADD.FTZ R48, R48, R37 ;  /* 0x0000002530307221 */ /* 0x000fe40000010000 */
[C---:B------:R-:W-:Y:S02]  /*23e0*/  FFMA.FTZ R56, R59.reuse, R37, R56 ;  /* 0x000000253b387223 */ /* 0x040fe40000010038 */
[----:B------:R-:W-:-:S02]  /*23f0*/  FFMA.FTZ R37, R59, R36, R57 ;  /* 0x000000243b257223 */ /* 0x000fc40000010039 */
[----:B------:R-:W-:Y:S02]  /*2400*/  FMUL.FTZ R38, R42, R69 ;  /* 0x000000452a267220 */ /* 0x000fe40000410000 */
[----:B------:R-:W-:Y:S02]  /*2410*/  FADD.FTZ R39, R39, R36 ;  /* 0x0000002427277221 */ /* 0x000fe40000010000 */
[C---:B------:R-:W-:Y:S02]  /*2420*/  FADD.FTZ R36, -R70.reuse, R41 ;  /* 0x0000002946247221 */ /* 0x040fe40000010100 */
[----:B------:R-:W-:Y:S02]  /*2430*/  FADD.FTZ R40, -R70, R43 ;  /* 0x0000002b46287221 */ /* 0x000fe40000010100 */
[----:B------:R-:W-:Y:S02]  /*2440*/  FADD.FTZ R53, R53, R42 ;  /* 0x0000002a35357221 */ /* 0x000fe40000010000 */
[C---:B------:R-:W-:Y:S01]  /*2450*/  FFMA.FTZ R55, R50.reuse, R42, R55 ;  /* 0x0000002a32377223 */ /* 0x040fe20000010037 */
[--C-:B------:R-:W-:Y:S01]  /*2460*/  HADD2.F32 R42, -RZ, R71.reuse.H1_H1 ;  /* 0x30000047ff2a7230 */ /* 0x100fe20000004100 */
[----:B------:R-:W-:Y:S01]  /*2470*/  FFMA.FTZ R57, R50, R38, R37 ;  /* 0x0000002632397223 */ /* 0x000fe20000010025 */
        /* <DEDUP_REMOVED lines=22> */
.L_x_1139:
        /* <DEDUP_REMOVED lines=37> */
.L_x_1140:
        /* <DEDUP_REMOVED lines=8> */
[C---:B------:R-:W-:Y:S02]  /*28b0*/  FADD.FTZ R40, -R70.reuse, R41 ;  /* 0x0000002946287221 */ /* 0x040fe40000010100 */
[----:B------:R-:W-:Y:S02]  /*28c0*/  FADD.FTZ R44, -R70, R43 ;  /* 0x0000002b462c7221 */ /* 0x000fe40000010100 */
[----:B------:R-:W-:Y:S01]  /*28d0*/  FADD.FTZ R39, R39, R36 ;  /* 0x0000002427277221 */ /* 0x000fe20000010000 */
[--C-:B------:R-:W-:Y:S01]  /*28e0*/  HADD2.F32 R36, -RZ, R95.reuse.H1_H1 ;  /* 0x3000005fff247230 */ /* 0x100fe20000004100 */
[C---:B------:R-:W-:Y:S01]  /*28f0*/  FFMA.FTZ R51, R50.reuse, R38, R37 ;  /* 0x0000002632337223 */ /* 0x040fe20000010025 */
[----:B------:R-:W-:Y:S01]  /*2900*/  HADD2.F32 R37, -RZ, R95.H0_H0 ;  /* 0x2000005fff257230 */ /* 0x000fe20000004100 */
        /* <DEDUP_REMOVED lines=22> */
.L_x_1141:
[----:B------:R-:W-:Y:S01]  /*2a70*/  FMUL.FTZ R40, R37, R68 ;  /* 0x0000004425287220 */ /* 0x000fe20000410000 */
[--C-:B------:R-:W-:Y:S01]  /*2a80*/  HADD2.F32 R41, -RZ, R96.reuse.H0_H0 ;  /* 0x20000060ff297230 */ /* 0x100fe20000004100 */
[----:B------:R-:W-:Y:S01]  /*2a90*/  FADD.FTZ R39, R38, R39 ;  /* 0x0000002726277221 */ /* 0x000fe20000010000 */
[----:B------:R-:W-:Y:S01]  /*2aa0*/  HADD2.F32 R43, -RZ, R96.H1_H1 ;  /* 0x30000060ff2b7230 */ /* 0x000fe20000004100 */
[----:B------:R-:W-:Y:S02]  /*2ab0*/  FFMA.FTZ R38, R57, R40, R51 ;  /* 0x0000002839267223 */ /* 0x000fe40000010033 */
[----:B------:R-:W-:Y:S02]  /*2ac0*/  FADD.FTZ R40, R39, R40 ;  /* 0x0000002827287221 */ /* 0x000fe40000010000 */
[----:B------:R-:W-:-:S02]  /*2ad0*/  FMUL.FTZ R39, R36, R69 ;  /* 0x0000004524277220 */ /* 0x000fc40000410000 */
[----:B------:R-:W-:Y:S02]  /*2ae0*/  FFMA.FTZ R60, R57, R37, R56 ;  /* 0x00000025393c7223 */ /* 0x000fe40000010038 */
[----:B------:R-:W-:Y:S02]  /*2af0*/  FADD.FTZ R56, R39, R40 ;  /* 0x0000002827387221 */ /* 0x000fe40000010000 */
[----:B------:R-:W-:Y:S02]  /*2b00*/  FADD.FTZ R59, R53, R42 ;  /* 0x0000002a353b7221 */ /* 0x000fe40000010000 */
[C---:B------:R-:W-:Y:S01]  /*2b10*/  FADD.FTZ R40, -R70.reuse, R41 ;  /* 0x0000002946287221 */ /* 0x040fe20000010100 */
[----:B------:R-:W-:Y:S01]  /*2b20*/  HADD2.F32 R41, -RZ, R97.H0_H0 ;  /* 0x20000061ff297230 */ /* 0x000fe20000004100 */
[----:B------:R-:W-:Y:S02]  /*2b30*/  FADD.FTZ R42, -R70, R43 ;  /* 0x0000002b462a7221 */ /* 0x000fe40000010100 */
[----:B------:R-:W-:-:S02]  /*2b40*/  FADD.FTZ R58, R52, R37 ;  /* 0x00000025343a7221 */ /* 0x000fc40000010000 */
[----:B------:R-:W-:Y:S01]  /*2b50*/  FFMA.FTZ R52, R54, R39, R38 ;  /* 0x0000002736347223 */ /* 0x000fe20000010026 */
[----:B------:R-:W-:Y:S01]  /*2b60*/  HADD2.F32 R38, -RZ, R97.H1_H1 ;  /* 0x30000061ff267230 */ /* 0x000fe20000004100 */
        /* <DEDUP_REMOVED lines=21> */
.L_x_1142:
[--C-:B------:R-:W-:Y:S01]  /*2cc0*/  HADD2.F32 R39, -RZ, R98.reuse.H0_H0 ;  /* 0x20000062ff277230 */ /* 0x100fe20000004100 */
[----:B------:R-:W-:Y:S01]  /*2cd0*/  FMUL.FTZ R37, R41, R68 ;  /* 0x0000004429257220 */ /* 0x000fe20000410000 */
[----:B------:R-:W-:Y:S01]  /*2ce0*/  HADD2.F32 R45, -RZ, R98.H1_H1 ;  /* 0x30000062ff2d7230 */ /* 0x000fe20000004100 */
[----:B------:R-:W-:Y:S01]  /*2cf0*/  FFMA.FTZ R47, R54, R36, R55 ;  /* 0x00000024362f7223 */ /* 0x000fe20000010037 */
[----:B------:R-:W-:Y:S01]  /*2d00*/  HADD2.F32 R42, -RZ, R99.H1_H1 ;  /* 0x30000063ff2a7230 */ /* 0x000fe20000004100 */
[C---:B------:R-:W-:Y:S02]  /*2d10*/  FADD.FTZ R44, -R70.reuse, R39 ;  /* 0x00000027462c7221 */ /* 0x040fe40000010100 */
[----:B------:R-:W-:Y:S02]  /*2d20*/  FADD.FTZ R48, -R70, R45 ;  /* 0x0000002d46307221 */ /* 0x000fe40000010100 */
[----:B------:R-:W-:-:S02]  /*2d30*/  FFMA.FTZ R43, R61, R37, R52 ;  /* 0x000000253d2b7223 */ /* 0x000fc40000010034 */
[----:B------:R-:W-:Y:S01]  /*2d40*/  FADD.FTZ R46, R56, R37 ;  /* 0x00000025382e7221 */ /* 0x000fe20000010000 */
[----:B------:R-:W-:Y:S01]  /*2d50*/  HADD2.F32 R37, -RZ, R99.H0_H0 ;  /* 0x20000063ff257230 */ /* 0x000fe20000004100 */
        /* <DEDUP_REMOVED lines=22> */
.L_x_1143:
[----:B------:R-:W-:Y:S01]  /*2ec0*/  FFMA.FTZ R43, R40, R45, R43 ;  /* 0x0000002d282b7223 */ /* 0x000fe2000001002b */
[--C-:B------:R-:W-:Y:S01]  /*2ed0*/  HADD2.F32 R49, -RZ, R100.reuse.H0_H0 ;  /* 0x20000064ff317230 */ /* 0x100fe20000004100 */
[----:B------:R-:W-:Y:S01]  /*2ee0*/  FMUL.FTZ R48, R37, R68 ;  /* 0x0000004425307220 */ /* 0x000fe20000410000 */
[----:B------:R-:W-:Y:S01]  /*2ef0*/  HADD2.F32 R53, -RZ, R100.H1_H1 ;  /* 0x30000064ff357230 */ /* 0x000fe20000004100 */
[----:B------:R-:W-:Y:S02]  /*2f00*/  FADD.FTZ R45, R45, R46 ;  /* 0x0000002e2d2d7221 */ /* 0x000fe40000010000 */
[----:B------:R-:W-:Y:S02]  /*2f10*/  FADD.FTZ R51, R59, R36 ;  /* 0x000000243b337221 */ /* 0x000fe40000010000 */
[----:B------:R-:W-:-:S02]  /*2f20*/  FFMA.FTZ R43, R39, R48, R43 ;  /* 0x00000030272b7223 */ /* 0x000fc4000001002b */
[----:B------:R-:W-:Y:S02]  /*2f30*/  FADD.FTZ R45, R45, R48 ;  /* 0x000000302d2d7221 */ /* 0x000fe40000010000 */
[----:B------:R-:W-:Y:S02]  /*2f40*/  FMUL.FTZ R36, R42, R69 ;  /* 0x000000452a247220 */ /* 0x000fe40000410000 */
[----:B------:R-:W-:Y:S02]  /*2f50*/  FFMA.FTZ R56, R61, R41, R60 ;  /* 0x000000293d387223 */ /* 0x000fe4000001003c */
[----:B------:R-:W-:Y:S01]  /*2f60*/  FADD.FTZ R50, R58, R41 ;  /* 0x000000293a327221 */ /* 0x000fe20000010000 */
[--C-:B------:R-:W-:Y:S01]  /*2f70*/  HADD2.F32 R41, -RZ, R101.reuse.H1_H1 ;  /* 0x30000065ff297230 */ /* 0x100fe20000004100 */
[----:B------:R-:W-:Y:S02]  /*2f80*/  FFMA.FTZ R58, R44, R36, R43 ;  /* 0x000000242c3a7223 */ /* 0x000fe4000001002b */
[----:B------:R-:W-:Y:S01]  /*2f90*/  FADD.FTZ R61, R36, R45 ;  /* 0x0000002d243d7221 */ /* 0x000fe20000010000 */
[----:B------:R-:W-:Y:S01]  /*2fa0*/  HADD2.F32 R45, -RZ, R101.H0_H0 ;  /* 0x20000065ff2d7230 */ /* 0x000fe20000004100 */
[----:B------:R-:W-:-:S02]  /*2fb0*/  FADD.FTZ R36, -R70, R49 ;  /* 0x0000003146247221 */ /* 0x000fc40000010100 */
[----:B------:R-:W-:Y:S02]  /*2fc0*/  FADD.FTZ R46, -R70, R53 ;  /* 0x00000035462e7221 */ /* 0x000fe40000010100 */
        /* <DEDUP_REMOVED lines=21> */
.L_x_1144:
[----:B------:R-:W-:Y:S01]  /*3120*/  FMUL.FTZ R46, R45, R68 ;  /* 0x000000442d2e7220 */ /* 0x000fe20000410000 */
[--C-:B------:R-:W-:Y:S01]  /*3130*/  HADD2.F32 R49, -RZ, R102.reuse.H0_H0 ;  /* 0x20000066ff317230 */ /* 0x100fe20000004100 */
[----:B------:R-:W-:Y:S01]  /*3140*/  FFMA.FTZ R55, R40, R38, R47 ;  /* 0x0000002628377223 */ /* 0x000fe2000001002f */
[----:B------:R-:W-:Y:S01]  /*3150*/  HADD2.F32 R59, -RZ, R102.H1_H1 ;  /* 0x30000066ff3b7230 */ /* 0x000fe20000004100 */
[----:B------:R-:W-:Y:S01]  /*3160*/  FFMA.FTZ R53, R43, R46, R58 ;  /* 0x0000002e2b357223 */ /* 0x000fe2000001003a */
[--C-:B------:R-:W-:Y:S01]  /*3170*/  HADD2.F32 R47, -RZ, R103.reuse.H0_H0 ;  /* 0x20000067ff2f7230 */ /* 0x100fe20000004100 */
[----:B------:R-:W-:Y:S01]  /*3180*/  FADD.FTZ R57, R61, R46 ;  /* 0x0000002e3d397221 */ /* 0x000fe20000010000 */
[----:B------:R-:W-:Y:S01]  /*3190*/  HADD2.F32 R40, -RZ, R103.H1_H1 ;  /* 0x30000067ff287230 */ /* 0x000fe20000004100 */
[----:B------:R-:W-:-:S02]  /*31a0*/  FADD.FTZ R46, -R70, R49 ;  /* 0x00000031462e7221 */ /* 0x000fc40000010100 */
[----:B------:R-:W-:Y:S02]  /*31b0*/  FADD.FTZ R52, -R70, R59 ;  /* 0x0000003b46347221 */ /* 0x000fe40000010100 */
        /* <DEDUP_REMOVED lines=22> */
.L_x_1145:
[----:B------:R-:W-:Y:S01]  /*3320*/  FFMA.FTZ R53, R36, R48, R53 ;  /* 0x0000003024357223 */ /* 0x000fe20000010035 */
[----:B------:R-:W-:Y:S01]  /*3330*/  HADD2.F32 R59, -RZ, R104.H1_H1 ;  /* 0x30000068ff3b7230 */ /* 0x000fe20000004100 */
[----:B------:R-:W-:Y:S02]  /*3340*/  FMUL.FTZ R52, R47, R68 ;  /* 0x000000442f347220 */ /* 0x000fe40000410000 */
[----:B------:R-:W-:Y:S01]  /*3350*/  FADD.FTZ R57, R48, R57 ;  /* 0x0000003930397221 */ /* 0x000fe20000010000 */
[----:B------:R-:W-:Y:S01]  /*3360*/  HADD2.F32 R48, -RZ, R105.H0_H0 ;  /* 0x20000069ff307230 */ /* 0x000fe20000004100 */
[----:B------:R-:W-:Y:S02]  /*3370*/  FFMA.FTZ R56, R39, R37, R56 ;  /* 0x0000002527387223 */ /* 0x000fe40000010038 */
[----:B------:R-:W-:-:S02]  /*3380*/  FFMA.FTZ R39, R49, R52, R53 ;  /* 0x0000003431277223 */ /* 0x000fc40000010035 */
[----:B------:R-:W-:Y:S02]  /*3390*/  FADD.FTZ R51, R51, R38 ;  /* 0x0000002633337221 */ /* 0x000fe40000010000 */
[----:B------:R-:W-:Y:S01]  /*33a0*/  FADD.FTZ R53, R57, R52 ;  /* 0x0000003439357221 */ /* 0x000fe20000010000 */
[----:B------:R-:W-:Y:S01]  /*33b0*/  HADD2.F32 R57, -RZ, R104.H0_H0 ;  /* 0x20000068ff397230 */ /* 0x000fe20000004100 */
[----:B------:R-:W-:Y:S02]  /*33c0*/  FMUL.FTZ R38, R40, R69 ;  /* 0x0000004528267220 */ /* 0x000fe40000410000 */
[----:B------:R-:W-:Y:S02]  /*33d0*/  FADD.FTZ R52, -R70, R59 ;  /* 0x0000003b46347221 */ /* 0x000fe40000010100 */
[----:B------:R-:W-:Y:S01]  /*33e0*/  FFMA.FTZ R63, R46, R38, R39 ;  /* 0x000000262e3f7223 */ /* 0x000fe20000010027 */
[----:B------:R-:W-:Y:S01]  /*33f0*/  HADD2.F32 R39, -RZ, R105.H1_H1 ;  /* 0x30000069ff277230 */ /* 0x000fe20000004100 */
[----:B------:R-:W-:-:S02]  /*3400*/  FADD.FTZ R75, R38, R53 ;  /* 0x00000035264b7221 */ /* 0x000fc40000010000 */
[----:B------:R-:W-:Y:S02]  /*3410*/  FADD.FTZ R38, -R70, R57 ;  /* 0x0000003946267221 */ /* 0x000fe40000010100 */
[----:B------:R-:W-:Y:S02]  /*3420*/  FADD.FTZ R50, R50, R37 ;  /* 0x0000002532327221 */ /* 0x000fe40000010000 */
        /* <DEDUP_REMOVED lines=21> */
.L_x_1146:
[--C-:B------:R-:W-:Y:S01]  /*3580*/  HADD2.F32 R53, -RZ, R106.reuse.H0_H0 ;  /* 0x2000006aff357230 */ /* 0x100fe20000004100 */
[----:B------:R-:W-:Y:S01]  /*3590*/  FFMA.FTZ R55, R44, R42, R55 ;  /* 0x0000002a2c377223 */ /* 0x000fe20000010037 */
[----:B------:R-:W-:Y:S01]  /*35a0*/  HADD2.F32 R61, -RZ, R106.H1_H1 ;  /* 0x3000006aff3d7230 */ /* 0x000fe20000004100 */
[----:B------:R-:W-:Y:S01]  /*35b0*/  FMUL.FTZ R52, R48, R68 ;  /* 0x0000004430347220 */ /* 0x000fe20000410000 */
        /* <DEDUP_REMOVED lines=28> */
.L_x_1147:
[----:B------:R-:W-:Y:S02]  /*3780*/  FFMA.FTZ R57, R38, R58, R57 ;  /* 0x0000003a26397223 */ /* 0x000fe40000010039 */
[----:B------:R-:W-:Y:S02]  /*3790*/  FMUL.FTZ R60, R52, R68 ;  /* 0x00000044343c7220 */ /* 0x000fe40000410000 */
[----:B------:R-:W-:Y:S02]  /*37a0*/  FADD.FTZ R59, R58, R59 ;  /* 0x0000003b3a3b7221 */ /* 0x000fe40000010000 */
[----:B------:R-:W-:Y:S02]  /*37b0*/  FFMA.FTZ R122, R43, R45, R56 ;  /* 0x0000002d2b7a7223 */ /* 0x000fe40000010038 */
[----:B------:R-:W-:-:S02]  /*37c0*/  FADD.FTZ R74, R51, R42 ;  /* 0x0000002a334a7221 */ /* 0x000fc40000010000 */
[----:B------:R-:W-:Y:S01]  /*37d0*/  FFMA.FTZ R43, R53, R60, R57 ;  /* 0x0000003c352b7223 */ /* 0x000fe20000010039 */
[--C-:B------:R-:W-:Y:S01]  /*37e0*/  HADD2.F32 R57, -RZ, R8.reuse.H0_H0 ;  /* 0x20000008ff397230 */ /* 0x100fe20000004100 */
[----:B------:R-:W-:Y:S01]  /*37f0*/  FADD.FTZ R51, R59, R60 ;  /* 0x0000003c3b337221 */ /* 0x000fe20000010000 */
[----:B------:R-:W-:Y:S01]  /*3800*/  HADD2.F32 R59, -RZ, R8.H1_H1 ;  /* 0x30000008ff3b7230 */ /* 0x000fe20000004100 */
[----:B------:R-:W-:Y:S02]  /*3810*/  FMUL.FTZ R42, R54, R69 ;  /* 0x00000045362a7220 */ /* 0x000fe40000410000 */
[----:B------:R-:W-:Y:S01]  /*3820*/  FADD.FTZ R58, R50, R45 ;  /* 0x0000002d323a7221 */ /* 0x000fe20000010000 */
[--C-:B------:R-:W-:Y:S01]  /*3830*/  HADD2.F32 R45, -RZ, R7.reuse.H0_H0 ;  /* 0x20000007ff2d7230 */ /* 0x100fe20000004100 */
[----:B------:R-:W-:Y:S01]  /*3840*/  FFMA.FTZ R75, R44, R42, R43 ;  /* 0x0000002a2c4b7223 */ /* 0x000fe2000001002b */
[----:B------:R-:W-:Y:S01]  /*3850*/  HADD2.F32 R50, -RZ, R7.H1_H1 ;  /* 0x30000007ff327230 */ /* 0x000fe20000004100 */
[----:B------:R-:W-:-:S02]  /*3860*/  FADD.FTZ R123, R42, R51 ;  /* 0x000000332a7b7221 */ /* 0x000fc40000010000 */
        /* <DEDUP_REMOVED lines=23> */
.L_x_1148:
[----:B------:R-:W-:Y:S01]  /*39e0*/  FMUL.FTZ R56, R45, R68 ;  /* 0x000000442d387220 */ /* 0x000fe20000410000 */
[--C-:B------:R-:W-:Y:S01]  /*39f0*/  HADD2.F32 R57, -RZ, R6.reuse.H0_H0 ;  /* 0x20000006ff397230 */ /* 0x100fe20000004100 */
[----:B------:R-:W-:Y:S01]  /*3a00*/  FFMA.FTZ R117, R36, R41, R55 ;  /* 0x0000002924757223 */ /* 0x000fe20000010037 */
[----:B------:R-:W-:Y:S01]  /*3a10*/  HADD2.F32 R59, -RZ, R6.H1_H1 ;  /* 0x30000006ff3b7230 */ /* 0x000fe20000004100 */
[----:B------:R-:W-:Y:S02]  /*3a20*/  FFMA.FTZ R51, R43, R56, R75 ;  /* 0x000000382b337223 */ /* 0x000fe4000001004b */
[----:B------:R-:W-:Y:S01]  /*3a30*/  FADD.FTZ R55, R123, R56 ;  /* 0x000000387b377221 */ /* 0x000fe20000010000 */
[----:B------:R-:W-:Y:S01]  /*3a40*/  HADD2.F32 R56, -RZ, R5.H1_H1 ;  /* 0x30000005ff387230 */ /* 0x000fe20000004100 */
[----:B------:R-:W-:Y:S02]  /*3a50*/  FMUL.FTZ R36, R50, R69 ;  /* 0x0000004532247220 */ /* 0x000fe40000410000 */
[----:B------:R-:W-:-:S02]  /*3a60*/  FFMA.FTZ R49, R49, R47, R122 ;  /* 0x0000002f31317223 */ /* 0x000fc4000001007a */
[----:B------:R-:W-:Y:S02]  /*3a70*/  FFMA.FTZ R122, R42, R36, R51 ;  /* 0x000000242a7a7223 */ /* 0x000fe40000010033 */
[----:B------:R-:W-:Y:S01]  /*3a80*/  FADD.FTZ R123, R36, R55 ;  /* 0x00000037247b7221 */ /* 0x000fe20000010000 */
[----:B------:R-:W-:Y:S01]  /*3a90*/  HADD2.F32 R55, -RZ, R5.H0_H0 ;  /* 0x20000005ff377230 */ /* 0x000fe20000004100 */
[C---:B------:R-:W-:Y:S02]  /*3aa0*/  FADD.FTZ R36, -R70.reuse, R57 ;  /* 0x0000003946247221 */ /* 0x040fe40000010100 */
[----:B------:R-:W-:Y:S02]  /*3ab0*/  FADD.FTZ R60, -R70, R59 ;  /* 0x0000003b463c7221 */ /* 0x000fe40000010100 */
        /* <DEDUP_REMOVED lines=22> */
.L_x_1149:
[----:B------:R-:W-:Y:S01]  /*3c20*/  FMUL.FTZ R60, R55, R68 ;  /* 0x00000044373c7220 */ /* 0x000fe20000410000 */
[--C-:B------:R-:W-:Y:S01]  /*3c30*/  HADD2.F32 R61, -RZ, R4.reuse.H0_H0 ;  /* 0x20000004ff3d7230 */ /* 0x100fe20000004100 */
[----:B------:R-:W-:Y:S01]  /*3c40*/  FADD.FTZ R47, R58, R47 ;  /* 0x0000002f3a2f7221 */ /* 0x000fe20000010000 */
[----:B------:R-:W-:Y:S01]  /*3c50*/  HADD2.F32 R63, -RZ, R4.H1_H1 ;  /* 0x30000004ff3f7230 */ /* 0x000fe20000004100 */
[----:B------:R-:W-:-:S02]  /*3c60*/  FFMA.FTZ R57, R51, R60, R122 ;  /* 0x0000003c33397223 */ /* 0x000fc4000001007a */
[----:B------:R-:W-:Y:S02]  /*3c70*/  FADD.FTZ R59, R123, R60 ;  /* 0x0000003c7b3b7221 */ /* 0x000fe40000010000 */
[----:B------:R-:W-:Y:S02]  /*3c80*/  FMUL.FTZ R58, R56, R69 ;  /* 0x00000045383a7220 */ /* 0x000fe40000410000 */
[C---:B------:R-:W-:Y:S02]  /*3c90*/  FADD.FTZ R60, -R70.reuse, R61 ;  /* 0x0000003d463c7221 */ /* 0x040fe40000010100 */
[----:B------:R-:W-:Y:S02]  /*3ca0*/  FADD.FTZ R62, -R70, R63 ;  /* 0x0000003f463e7221 */ /* 0x000fe40000010100 */
[----:B------:R-:W-:Y:S02]  /*3cb0*/  FFMA.FTZ R123, R36, R58, R57 ;  /* 0x0000003a247b7223 */ /* 0x000fe40000010039 */
[----:B------:R-:W-:Y:S01]  /*3cc0*/  FADD.FTZ R125, R58, R59 ;  /* 0x0000003b3a7d7221 */ /* 0x000fe20000010000 */
[--C-:B------:R-:W-:Y:S01]  /*3cd0*/  HADD2.F32 R59, -RZ, R3.reuse.H0_H0 ;  /* 0x20000003ff3b7230 */ /* 0x100fe20000004100 */
[----:B------:R-:W-:Y:S01]  /*3ce0*/  FMUL.FTZ R57, R60, R115 ;  /* 0x000000733c397220 */ /* 0x000fe20000410000 */
[----:B------:R-:W-:Y:S01]  /*3cf0*/  HADD2.F32 R60, -RZ, R3.H1_H1 ;  /* 0x30000003ff3c7230 */ /* 0x000fe20000004100 */
[----:B------:R-:W-:-:S02]  /*3d00*/  FFMA.FTZ R46, R46, R40, R117 ;  /* 0x000000282e2e7223 */ /* 0x000fc40000010075 */
        /* <DEDUP_REMOVED lines=20> */
.L_x_1150:
[----:B------:R-:W-:-:S04]  /*3e50*/  FMUL.FTZ R62, R59, R68 ;  /* 0x000000443b3e7220 */ /* 0x000fc80000410000 */
[----:B------:R-:W-:Y:S02]  /*3e60*/  FFMA.FTZ R61, R57, R62, R123 ;  /* 0x0000003e393d7223 */ /* 0x000fe4000001007b */
[----:B------:R-:W-:Y:S02]  /*3e70*/  FADD.FTZ R63, R125, R62 ;  /* 0x0000003e7d3f7221 */ /* 0x000fe40000010000 */
[----:B------:R-:W-:-:S04]  /*3e80*/  FMUL.FTZ R62, R60, R69 ;  /* 0x000000453c3e7220 */ /* 0x000fc80000410000 */
[----:B------:R-:W-:Y:S01]  /*3e90*/  FFMA.FTZ R125, R58, R62, R61 ;  /* 0x0000003e3a7d7223 */ /* 0x000fe2000001003d */
[--C-:B------:R-:W-:Y:S01]  /*3ea0*/  HADD2.F32 R61, -RZ, R2.reuse.H0_H0 ;  /* 0x20000002ff3d7230 */ /* 0x100fe20000004100 */
[----:B------:R-:W-:Y:S01]  /*3eb0*/  FADD.FTZ R127, R62, R63 ;  /* 0x0000003f3e7f7221 */ /* 0x000fe20000010000 */
[----:B------:R-:W-:-:S03]  /*3ec0*/  HADD2.F32 R63, -RZ, R2.H1_H1 ;  /* 0x30000002ff3f7230 */ /* 0x000fc60000004100 */
[C---:B------:R-:W-:Y:S02]  /*3ed0*/  FADD.FTZ R62, -R70.reuse, R61 ;  /* 0x0000003d463e7221 */ /* 0x040fe40000010100 */
[----:B------:R-:W-:Y:S01]  /*3ee0*/  FADD.FTZ R74, -R70, R63 ;  /* 0x0000003f464a7221 */ /* 0x000fe20000010100 */
[--C-:B------:R-:W-:Y:S01]  /*3ef0*/  HADD2.F32 R63, -RZ, R0.reuse.H1_H1 ;  /* 0x30000000ff3f7230 */ /* 0x100fe20000004100 */
[-C--:B------:R-:W-:Y:S02]  /*3f00*/  FMUL.FTZ R61, R62, R115.reuse ;  /* 0x000000733e3d7220 */ /* 0x080fe40000410000 */
[----:B------:R-:W-:Y:S01]  /*3f10*/  FMUL.FTZ R62, R74, R115 ;  /* 0x000000734a3e7220 */ /* 0x000fe20000410000 */
[----:B------:R-:W-:Y:S01]  /*3f20*/  HADD2.F32 R74, -RZ, R0.H0_H0 ;  /* 0x20000000ff4a7230 */ /* 0x000fe20000004100 */
        /* <DEDUP_REMOVED lines=19> */
.L_x_1151:
        /* <DEDUP_REMOVED lines=93> */
.L_x_1153:
[----:B0-----:R-:W-:Y:S05]  /*4630*/  BSYNC B0 ;  /* 0x0000000000007941 */ /* 0x001fea0003800000 */
.L_x_1152:
        /* <DEDUP_REMOVED lines=83> */
.L_x_1155:
[----:B------:R-:W-:Y:S05]  /*4b70*/  BSYNC B0 ;  /* 0x0000000000007941 */ /* 0x000fea0003800000 */
.L_x_1154:
        /* <DEDUP_REMOVED lines=16> */
.L_x_1157:
[----:B------:R-:W-:Y:S05]  /*4c80*/  BSYNC B0 ;  /* 0x0000000000007941 */ /* 0x000fea0003800000 */
.L_x_1156:
        /* <DEDUP_REMOVED lines=30> */
.L_x_1160:
[----:B------:R-:W2:Y:S01]  /*4e70*/  LDG.E.STRONG.GPU R40, [R36.64] ;  /* 0x0000000624287981 */ /* 0x000ea2000c1ef900 */
[----:B------:R-:W-:Y:S01]  /*4e80*/  YIELD ;  /* 0x0000000000007946 */ /* 0x000fe20003800000 */
[----:B--2---:R-:W-:Y:S01]  /*4e90*/  ISETP.NE.AND P6, PT, R40, R43, PT ;  /* 0x0000002b2800720c */ /* 0x004fe20003fc5270 */
[----:B------:R-:W-:-:S12]  /*4ea0*/  CCTL.IVALL ;  /* 0x00000000ff00798f */ /* 0x000fd80002000000 */
[----:B------:R-:W-:Y:S05]  /*4eb0*/  @P6 BRA `(.L_x_1160) ;  /* 0xffffffb000006947 */ /* 0x000fea000383ffff */
.L_x_1159:
        /* <DEDUP_REMOVED lines=22> */
.L_x_1164:
        /* <DEDUP_REMOVED lines=115> */
.L_x_1163:
        /* <DEDUP_REMOVED lines=63> */
.L_x_1165:
[----:B------:R-:W-:-:S04]  /*5b40*/  LOP3.LUT P6, RZ, R9, 0x1, RZ, 0xc0, !PT ;  /* 0x0000000109ff7812 */ /* 0x000fc800078cc0ff */
[----:B------:R-:W-:-:S13]  /*5b50*/  ISETP.NE.OR P6, PT, R44, RZ, P6 ;  /* 0x000000ff2c00720c */ /* 0x000fda00037c5670 */
[----:B------:R-:W-:Y:S05]  /*5b60*/  @!P6 BRA `(.L_x_1161) ;  /* 0x000001f00000e947 */ /* 0x000fea0003800000 */
.L_x_1162:
        /* <DEDUP_REMOVED lines=31> */
.L_x_1161:
        /* <DEDUP_REMOVED lines=10> */
.L_x_1167:
[----:B------:R-:W-:Y:S05]  /*5e00*/  BSYNC B0 ;  /* 0x0000000000007941 */ /* 0x000fea0003800000 */
.L_x_1166:
        /* <DEDUP_REMOVED lines=17> */
.L_x_1158:
[----:B------:R-:W-:Y:S04]  /*5f20*/  @!P0 STS.64 [0x78], R74 ;  /* 0x0000784aff008388 */ /* 0x000fe80000000a00 */
[----:B------:R-:W-:Y:S01]  /*5f30*/  BAR.SYNC.DEFER_BLOCKING 0x0 ;  /* 0x0000000000007b1d */ /* 0x000fe20000010000 */
[----:B------:R-:W-:Y:S01]  /*5f40*/  ISETP.NE.AND P6, PT, RZ, UR9, PT ;  /* 0x00000009ff007c0c */ /* 0x000fe2000bfc5270 */
[--C-:B------:R-:W-:Y:S01]  /*5f50*/  HADD2.F32 R47, -RZ, R113.reuse.H0_H0 ;  /* 0x20000071ff2f7230 */ /* 0x100fe20000004100 */
[----:B0-----:R-:W-:Y:S01]  /*5f60*/  IMAD.WIDE.U32 R38, R89, -0x55555555, RZ ;  /* 0xaaaaaaab59267825 */ /* 0x001fe200078e00ff */
[----:B------:R-:W-:-:S02]  /*5f70*/  HADD2.F32 R113, -RZ, R113.H1_H1 ;  /* 0x30000071ff717230 */ /* 0x000fc40000004100 */
[--C-:B------:R-:W-:Y:S02]  /*5f80*/  HADD2.F32 R45, -RZ, R112.reuse.H0_H0 ;  /* 0x20000070ff2d7230 */ /* 0x100fe40000004100 */
[----:B------:R-:W-:Y:S01]  /*5f90*/  SHF.R.U32.HI R43, RZ, 0x4, R39 ;  /* 0x00000004ff2b7819 */ /* 0x000fe20000011627 */
[----:B------:R-:W-:Y:S01]  /*5fa0*/  FADD.FTZ R38, -R70, R113 ;  /* 0x0000007146267221 */ /* 0x000fe20000010100 */
[----:B------:R-:W-:Y:S02]  /*5fb0*/  HADD2.F32 R112, -RZ, R112.H1_H1 ;  /* 0x30000070ff707230 */ /* 0x000fe40000004100 */
[--C-:B------:R-:W-:Y:S01]  /*5fc0*/  HADD2.F32 R53, -RZ, R114.reuse.H0_H0 ;  /* 0x20000072ff357230 */ /* 0x100fe20000004100 */
[----:B------:R-:W-:Y:S01]  /*5fd0*/  FMUL.FTZ R50, R38, R115 ;  /* 0x0000007326327220 */ /* 0x000fe20000410000 */
[----:B------:R-:W-:Y:S01]  /*5fe0*/  HADD2.F32 R55, -RZ, R114.H1_H1 ;  /* 0x30000072ff377230 */ /* 0x000fe20000004100 */
[----:B------:R-:W0:Y:S02]  /*5ff0*/  LDS.64 R36, [0x78] ;  /* 0x00007800ff247984 */ /* 0x000e240000000a00 */
[----:B0-----:R-:W-:-:S02]  /*6000*/  FMUL.FTZ R40, R36, c[0x0][0x20c] ;  /* 0x0000830024287a20 */ /* 0x001fc40000410000 */
[----:B------:R-:W-:Y:S02]  /*6010*/  FADD.FTZ R36, -R70, R47 ;  /* 0x0000002f46247221 */ /* 0x000fe40000010100 */
[----:B------:R-:W-:Y:S02]  /*6020*/  FMUL.FTZ R41, R37, c[0x0][0x20c] ;  /* 0x0000830025297a20 */ /* 0x000fe40000410000 */
        /* <DEDUP_REMOVED lines=20> */
.L_x_1168:
        /* <DEDUP_REMOVED lines=19> */
.L_x_1170:
[----:B------:R-:W-:Y:S05]  /*62a0*/  BSYNC B0 ;  /* 0x0000000000007941 */ /* 0x000fea0003800000 */
.L_x_1169:
[----:B------:R-:W-:Y:S01]  /*62b0*/  ISETP.NE.AND P0, PT, RZ, UR9, PT ;  /* 0x00000009ff007c0c */ /* 0x000fe2000bf05270 */
[C---:B------:R-:W-:Y:S01]  /*62c0*/  FADD.FTZ R36, -R70.reuse, R53 ;  /* 0x0000003546247221 */ /* 0x040fe20000010100 */
[----:B------:R-:W-:Y:S01]  /*62d0*/  HADD2.F32 R53, -RZ, R109.H0_H0 ;  /* 0x2000006dff357230 */ /* 0x000fe20000004100 */
[----:B0-----:R-:W-:Y:S01]  /*62e0*/  FADD.FTZ R38, -R70, R55 ;  /* 0x0000003746267221 */ /* 0x001fe20000010100 */
[--C-:B------:R-:W-:Y:S01]  /*62f0*/  HADD2.F32 R45, -RZ, R111.reuse.H0_H0 ;  /* 0x2000006fff2d7230 */ /* 0x100fe20000004100 */
[-C--:B------:R-:W-:Y:S01]  /*6300*/  FMUL.FTZ R51, R36, R115.reuse ;  /* 0x0000007324337220 */ /* 0x080fe20000410000 */
[----:B------:R-:W-:Y:S01]  /*6310*/  HADD2.F32 R42, -RZ, R111.H1_H1 ;  /* 0x3000006fff2a7230 */ /* 0x000fe20000004100 */
[----:B------:R-:W-:Y:S01]  /*6320*/  FMUL.FTZ R50, R38, R115 ;  /* 0x0000007326327220 */ /* 0x000fe20000410000 */
[----:B------:R-:W-:-:S05]  /*6330*/  HADD2.F32 R109, -RZ, R109.H1_H1 ;  /* 0x3000006dff6d7230 */ /* 0x000fca0000004100 */
        /* <DEDUP_REMOVED lines=19> */
.L_x_1171:
        /* <DEDUP_REMOVED lines=19> */
.L_x_1173:
[----:B------:R-:W-:Y:S05]  /*65a0*/  BSYNC B0 ;  /* 0x0000000000007941 */ /* 0x000fea0003800000 */
.L_x_1172:
[----:B------:R-:W-:Y:S01]  /*65b0*/  ISETP.NE.AND P0, PT, RZ, UR9, PT ;  /* 0x00000009ff007c0c */ /* 0x000fe2000bf05270 */
[C---:B------:R-:W-:Y:S01]  /*65c0*/  FADD.FTZ R36, -R70.reuse, R53 ;  /* 0x0000003546247221 */ /* 0x040fe20000010100 */
[--C-:B------:R-:W-:Y:S01]  /*65d0*/  HADD2.F32 R45, -RZ, R108.reuse.H0_H0 ;  /* 0x2000006cff2d7230 */ /* 0x100fe20000004100 */
[----:B0-----:R-:W-:Y:S01]  /*65e0*/  FADD.FTZ R38, -R70, R109 ;  /* 0x0000006d46267221 */ /* 0x001fe20000010100 */
[----:B------:R-:W-:Y:S01]  /*65f0*/  HADD2.F32 R108, -RZ, R108.H1_H1 ;  /* 0x3000006cff6c7230 */ /* 0x000fe20000004100 */
[-C--:B------:R-:W-:Y:S01]  /*6600*/  FMUL.FTZ R51, R36, R115.reuse ;  /* 0x0000007324337220 */ /* 0x080fe20000410000 */
[--C-:B------:R-:W-:Y:S01]  /*6610*/  HADD2.F32 R53, -RZ, R110.reuse.H0_H0 ;  /* 0x2000006eff357230 */ /* 0x100fe20000004100 */
        /* <DEDUP_REMOVED lines=21> */
.L_x_1174:
        /* <DEDUP_REMOVED lines=19> */
.L_x_1176:
[----:B------:R-:W-:Y:S05]  /*68a0*/  BSYNC B0 ;  /* 0x0000000000007941 */ /* 0x000fea0003800000 */
.L_x_1175:
        /* <DEDUP_REMOVED lines=28> */
.L_x_1177:
        /* <DEDUP_REMOVED lines=19> */
.L_x_1179:
[----:B------:R-:W-:Y:S05]  /*6ba0*/  BSYNC B0 ;  /* 0x0000000000007941 */ /* 0x000fea0003800000 */
.L_x_1178:
        /* <DEDUP_REMOVED lines=28> */
.L_x_1180:
        /* <DEDUP_REMOVED lines=19> */
.L_x_1182:
[----:B------:R-:W-:Y:S05]  /*6ea0*/  BSYNC B0 ;  /* 0x0000000000007941 */ /* 0x000fea0003800000 */
.L_x_1181:
[----:B------:R-:W-:Y:S01]  /*6eb0*/  ISETP.NE.AND P0, PT, RZ, UR9, PT ;  /* 0x00000009ff007c0c */ /* 0x000fe2000bf05270 */
[C---:B0-----:R-:W-:Y:S01]  /*6ec0*/  FADD.FTZ R36, -R70.reuse, R53 ;  /* 0x0000003546247221 */ /* 0x041fe20000010100 */
        /* <DEDUP_REMOVED lines=26> */
.L_x_1183:
        /* <DEDUP_REMOVED lines=19> */
.L_x_1185:
[----:B------:R-:W-:Y:S05]  /*71a0*/  BSYNC B0 ;  /* 0x0000000000007941 */ /* 0x000fea0003800000 */
.L_x_1184:
        /* <DEDUP_REMOVED lines=28> */
.L_x_1186:
        /* <DEDUP_REMOVED lines=19> */
.L_x_1188:
[----:B------:R-:W-:Y:S05]  /*74a0*/  BSYNC B0 ;  /* 0x0000000000007941 */ /* 0x000fea0003800000 */
.L_x_1187:
        /* <DEDUP_REMOVED lines=28> */
.L_x_1189:
        /* <DEDUP_REMOVED lines=18> */
.L_x_1191:
[----:B------:R-:W-:Y:S05]  /*7790*/  BSYNC B0 ;  /* 0x0000000000007941 */ /* 0x000fea0003800000 */
.L_x_1190:
[C---:B0-----:R-:W-:Y:S01]  /*77a0*/  FADD.FTZ R36, -R70.reuse, R53 ;  /* 0x0000003546247221 */ /* 0x041fe20000010100 */
[--C-:B------:R-:W-:Y:S01]  /*77b0*/  HADD2.F32 R45, -RZ, R101.reuse.H0_H0 ;  /* 0x20000065ff2d7230 */ /* 0x100fe20000004100 */
[----:B------:R-:W-:Y:S01]  /*77c0*/  FADD.FTZ R38, -R70, R55 ;  /* 0x0000003746267221 */ /* 0x000fe20000010100 */
[----:B------:R-:W-:Y:S01]  /*77d0*/  HADD2.F32 R42, -RZ, R101.H1_H1 ;  /* 0x30000065ff2a7230 */ /* 0x000fe20000004100 */
[-C--:B------:R-:W-:Y:S01]  /*77e0*/  FMUL.FTZ R51, R36, R115.reuse ;  /* 0x0000007324337220 */ /* 0x080fe20000410000 */
[--C-:B------:R-:W-:Y:S01]  /*77f0*/  HADD2.F32 R53, -RZ, R102.reuse.H0_H0 ;  /* 0x20000066ff357230 */ /* 0x100fe20000004100 */
[----:B------:R-:W-:Y:S01]  /*7800*/  FMUL.FTZ R50, R38, R115 ;  /* 0x0000007326327220 */ /* 0x000fe20000410000 */
        /* <DEDUP_REMOVED lines=20> */
.L_x_1192:
        /* <DEDUP_REMOVED lines=16> */
[----:B------:R-:W-:-:S05]  /*7a50*/  F2FP.PACK_AB R39, R38, R39 ;  /* 0x000000272627723e */ /* 0x000fca00000000ff */
[----:B------:R0:W-:Y:S02]  /*7a60*/  STG.E [R36.64], R39 ;  /* 0x0000002724007986 */ /* 0x0001e4000c101906 */
.L_x_1194:
[----:B------:R-:W-:Y:S05]  /*7a70*/  BSYNC B0 ;  /* 0x0000000000007941 */ /* 0x000fea0003800000 */
.L_x_1193:
        /* <DEDUP_REMOVED lines=27> */
.L_x_1195:
        /* <DEDUP_REMOVED lines=18> */
.L_x_1197:
[----:B------:R-:W-:Y:S05]  /*7d50*/  BSYNC B0 ;  /* 0x0000000000007941 */ /* 0x000fea0003800000 */
.L_x_1196:
[C---:B0-----:R-:W-:Y:S01]  /*7d60*/  FADD.FTZ R36, -R70.reuse, R53 ;  /* 0x0000003546247221 */ /* 0x041fe20000010100 */
        /* <DEDUP_REMOVED lines=25> */
.L_x_1198:
        /* <DEDUP_REMOVED lines=18> */
.L_x_1200:
[----:B------:R-:W-:Y:S05]  /*8020*/  BSYNC B0 ;  /* 0x0000000000007941 */ /* 0x000fea0003800000 */
.L_x_1199:
[----:B0-----:R-:W-:Y:S01]  /*8030*/  HADD2.F32 R37, -RZ, R106.H1_H1 ;  /* 0x3000006aff257230 */ /* 0x001fe20000004100 */
[----:B------:R-:W-:Y:S01]  /*8040*/  FADD.FTZ R36, -R70, R53 ;  /* 0x0000003546247221 */ /* 0x000fe20000010100 */
[--C-:B------:R-:W-:Y:S01]  /*8050*/  HADD2.F32 R45, -RZ, R107.reuse.H0_H0 ;  /* 0x2000006bff2d7230 */ /* 0x100fe20000004100 */
[----:B------:R-:W-:Y:S01]  /*8060*/  IMAD R43, R90, c[0x0][0x1fc], R43 ;  /* 0x00007f005a2b7a24 */ /* 0x000fe200078e022b */
[----:B------:R-:W-:Y:S01]  /*8070*/  HADD2.F32 R42, -RZ, R107.H1_H1 ;  /* 0x3000006bff2a7230 */ /* 0x000fe20000004100 */
[----:B------:R-:W-:Y:S01]  /*8080*/  FADD.FTZ R38, -R70, R37 ;  /* 0x0000002546267221 */ /* 0x000fe20000010100 */
[--C-:B------:R-:W-:Y:S01]  /*8090*/  HADD2.F32 R55, -RZ, R8.reuse.H0_H0 ;  /* 0x20000008ff377230 */ /* 0x100fe20000004100 */
        /* <DEDUP_REMOVED lines=22> */
.L_x_1201:
        /* <DEDUP_REMOVED lines=8> */
[----:B------:R-:W-:Y:S01]  /*8280*/  FFMA.FTZ R8, R45, R68, -R8 ;  /* 0x000000442d087223 */ /* 0x000fe20000010808 */
[----:B------:R-:W-:Y:S02]  /*8290*/  IADD3 R47, R39, R47, RZ ;  /* 0x0000002f272f7210 */ /* 0x000fe40007ffe0ff */
[----:B------:R-:W-:Y:S01]  /*82a0*/  LEA R36, P0, R38, c[0x0][0x160], 0x1 ;  /* 0x0000580026247a11 */ /* 0x000fe200078008ff */
[----:B------:R-:W-:-:S03]  /*82b0*/  FMUL.FTZ R39, R8, R115 ;  /* 0x0000007308277220 */ /* 0x000fc60000410000 */
[----:B------:R-:W-:Y:S01]  /*82c0*/  LEA.HI.X R37, R38, c[0x0][0x164], R47, 0x1, P0 ;  /* 0x0000590026257a11 */ /* 0x000fe200000f0c2f */
[----:B------:R-:W-:-:S04]  /*82d0*/  FFMA.FTZ R38, R40, R46, R41 ;  /* 0x0000002e28267223 */ /* 0x000fc80000010029 */
[----:B------:R-:W-:-:S04]  /*82e0*/  FFMA.FTZ R38, R42, R69, -R38 ;  /* 0x000000452a267223 */ /* 0x000fc80000010826 */
[----:B------:R-:W-:-:S05]  /*82f0*/  FMUL.FTZ R8, R38, R115 ;  /* 0x0000007326087220 */ /* 0x000fca0000410000 */
[----:B------:R-:W-:-:S05]  /*8300*/  F2FP.PACK_AB R39, R8, R39 ;  /* 0x000000270827723e */ /* 0x000fca00000000ff */
[----:B------:R0:W-:Y:S02]  /*8310*/  STG.E [R36.64], R39 ;  /* 0x0000002724007986 */ /* 0x0001e4000c101906 */
.L_x_1203:
[----:B------:R-:W-:Y:S05]  /*8320*/  BSYNC B0 ;  /* 0x0000000000007941 */ /* 0x000fea0003800000 */
.L_x_1202:
[C---:B0-----:R-:W-:Y:S01]  /*8330*/  FADD.FTZ R36, -R70.reuse, R55 ;  /* 0x0000003746247221 */ /* 0x041fe20000010100 */
[----:B------:R-:W-:Y:S01]  /*8340*/  IADD3 R50, R43, 0xc0, RZ ;  /* 0x000000c02b327810 */ /* 0x000fe20007ffe0ff */
[----:B------:R-:W-:Y:S01]  /*8350*/  FADD.FTZ R38, -R70, R57 ;  /* 0x0000003946267221 */ /* 0x000fe20000010100 */
        /* <DEDUP_REMOVED lines=24> */
.L_x_1204:
[----:B------:R-:W-:Y:S01]  /*84e0*/  ISETP.GE.U32.AND P0, PT, R50, c[0x0][0x1e0], PT ;  /* 0x0000780032007a0c */ /* 0x000fe20003f06070 */
[----:B------:R-:W-:Y:S01]  /*84f0*/  BSSY B0, `(.L_x_1205) ;  /* 0x0000016000007945 */ /* 0x000fe20003800000 */
[--C-:B------:R-:W-:Y:S02]  /*8500*/  HADD2.F32 R47, -RZ, R6.reuse.H0_H0 ;  /* 0x20000006ff2f7230 */ /* 0x100fe40000004100 */
[----:B------:R-:W-:Y:S01]  /*8510*/  ISETP.GE.AND.EX P0, PT, R51, c[0x0][0x1e4], PT, P0 ;  /* 0x0000790033007a0c */ /* 0x000fe20003f06300 */
[----:B------:R-:W-:-:S03]  /*8520*/  HADD2.F32 R51, -RZ, R6.H1_H1 ;  /* 0x30000006ff337230 */ /* 0x000fc60000004100 */
        /* <DEDUP_REMOVED lines=16> */
[----:B------:R-:W-:-:S05]  /*8630*/  F2FP.PACK_AB R37, R8, R37 ;  /* 0x000000250825723e */ /* 0x000fca00000000ff */
[----:B------:R0:W-:Y:S02]  /*8640*/  STG.E [R6.64], R37 ;  /* 0x0000002506007986 */ /* 0x0001e4000c101906 */
.L_x_1206:
[----:B------:R-:W-:Y:S05]  /*8650*/  BSYNC B0 ;  /* 0x0000000000007941 */ /* 0x000fea0003800000 */
.L_x_1205:
        /* <DEDUP_REMOVED lines=27> */
.L_x_1207:
        /* <DEDUP_REMOVED lines=23> */
.L_x_1209:
[----:B------:R-:W-:Y:S05]  /*8980*/  BSYNC B0 ;  /* 0x0000000000007941 */ /* 0x000fea0003800000 */
.L_x_1208:
        /* <DEDUP_REMOVED lines=27> */
.L_x_1210:
[----:B------:R-:W-:Y:S01]  /*8b40*/  ISETP.GE.U32.AND P0, PT, R44, c[0x0][0x1e0], PT ;  /* 0x000078002c007a0c */ /* 0x000fe20003f06070 */
[--C-:B------:R-:W-:Y:S01]  /*8b50*/  HADD2.F32 R3, -RZ, R2.reuse.H0_H0 ;  /* 0x20000002ff037230 */ /* 0x100fe20000004100 */
[----:B------:R-:W-:Y:S01]  /*8b60*/  BSSY B0, `(.L_x_1211) ;  /* 0x0000017000007945 */ /* 0x000fe20003800000 */
[----:B------:R-:W-:Y:S01]  /*8b70*/  HADD2.F32 R5, -RZ, R2.H1_H1 ;  /* 0x30000002ff057230 */ /* 0x000fe20000004100 */
[----:B------:R-:W-:Y:S02]  /*8b80*/  ISETP.GE.AND.EX P0, PT, R46, c[0x0][0x1e4], PT, P0 ;  /* 0x000079002e007a0c */ /* 0x000fe40003f06300 */
[C---:B------:R-:W-:Y:S02]  /*8b90*/  FADD.FTZ R8, -R70.reuse, R3 ;  /* 0x0000000346087221 */ /* 0x040fe40000010100 */
[----:B------:R-:W-:Y:S01]  /*8ba0*/  ISETP.LT.U32.AND P0, PT, R89, 0x180, !P0 ;  /* 0x000001805900780c */ /* 0x000fe20004701070 */
[----:B------:R-:W-:-:S12]  /*8bb0*/  FADD.FTZ R70, -R70, R5 ;  /* 0x0000000546467221 */ /* 0x000fd80000010100 */
        /* <DEDUP_REMOVED lines=17> */
.L_x_1212:
[----:B------:R-:W-:Y:S05]  /*8cd0*/  BSYNC B0 ;  /* 0x0000000000007941 */ /* 0x000fea0003800000 */
.L_x_1211:
[----:B------:R-:W-:Y:S01]  /*8ce0*/  IADD3 R43, R43, 0xf0, RZ ;  /* 0x000000f02b2b7810 */ /* 0x000fe20007ffe0ff */
[--C-:B0-----:R-:W-:Y:S01]  /*8cf0*/  HADD2.F32 R5, -RZ, R0.reuse.H0_H0 ;  /* 0x20000000ff057230 */ /* 0x101fe20000004100 */
[-C--:B------:R-:W-:Y:S01]  /*8d00*/  FMUL.FTZ R39, R8, R115.reuse ;  /* 0x0000007308277220 */ /* 0x080fe20000410000 */
[----:B------:R-:W-:Y:S01]  /*8d10*/  HADD2.F32 R0, -RZ, R0.H1_H1 ;  /* 0x30000000ff007230 */ /* 0x000fe20000004100 */
[----:B------:R-:W-:Y:S01]  /*8d20*/  SHF.R.S32.HI R36, RZ, 0x1f, R43 ;  /* 0x0000001fff247819 */ /* 0x000fe2000001142b */
        /* <DEDUP_REMOVED lines=20> */
.L_x_1213:
        /* <DEDUP_REMOVED lines=18> */
[----:B------:R-:W-:-:S05]  /*8f90*/  F2FP.PACK_AB R5, R5, R4 ;  /* 0x000000040505723e */ /* 0x000fca00000000ff */
[----:B------:R0:W-:Y:S02]  /*8fa0*/  STG.E [R2.64], R5 ;  /* 0x0000000502007986 */ /* 0x0001e4000c101906 */
.L_x_1215:
[----:B------:R-:W-:Y:S05]  /*8fb0*/  BSYNC B0 ;  /* 0x0000000000007941 */ /* 0x000fea0003800000 */
.L_x_1214:
[----:B------:R-:W-:Y:S02]  /*8fc0*/  IADD3 R25, R25, c[0x0][0x10], RZ ;  /* 0x0000040019197a10 */ /* 0x000fe40007ffe0ff */
[----:B------:R-:W-:Y:S02]  /*8fd0*/  IADD3 R26, R26, 0x1, RZ ;  /* 0x000000011a1a7810 */ /* 0x000fe40007ffe0ff */
[----:B------:R-:W-:-:S13]  /*8fe0*/  ISETP.GE.AND P0, PT, R25, UR4, PT ;  /* 0x0000000419007c0c */ /* 0x000fda000bf06270 */
[----:B------:R-:W-:Y:S01]  /*8ff0*/  @P0 CALL.REL.NOINC `(.L_x_1133) ;  /* 0x0000001000000944 */ /* 0x000fe20003c00000 */
[----:B------:R-:W-:Y:S05]  /*9000*/  BRA `(.L_x_1216) ;  /* 0xffff76c000007947 */ /* 0x000fea000383ffff */
.L_x_1133:
        /* <DEDUP_REMOVED lines=22> */
.L_x_1218:
[----:B------:R-:W-:Y:S05]  /*9170*/  BSYNC B0 ;  /* 0x0000000000007941 */ /* 0x000fea0003800000 */
.L_x_1217:
[----:B------:R-:W-:Y:S05]  /*9180*/  @P0 EXIT ;  /* 0x000000000000094d */ /* 0x000fea0003800000 */
[----:B------:R-:W-:Y:S05]  /*9190*/  @P2 BRA `(.L_x_1219) ;  /* 0x0000008000002947 */ /* 0x000fea0003800000 */
[----:B------:R-:W-:-:S05]  /*91a0*/  IMAD R0, R4, c[0x0][0x10], RZ ;  /* 0x0000040004007a24 */ /* 0x000fca00078e02ff */
[----:B------:R-:W-:-:S13]  /*91b0*/  ISETP.NE.AND P0, PT, R0, -0x1, PT ;  /* 0xffffffff0000780c */ /* 0x000fda0003f05270 */
[----:B------:R-:W-:Y:S05]  /*91c0*/  @!P0 BRA `(.L_x_1219) ;  /* 0x0000005000008947 */ /* 0x000fea0003800000 */
.L_x_1220:
[----:B0-----:R-:W2:Y:S01]  /*91d0*/  LDG.E.STRONG.GPU R5, [R2.64] ;  /* 0x0000000602057981 */ /* 0x001ea2000c1ef900 */
[----:B------:R-:W-:Y:S01]  /*91e0*/  YIELD ;  /* 0x0000000000007946 */ /* 0x000fe20003800000 */
[----:B--2---:R-:W-:Y:S01]  /*91f0*/  ISETP.NE.AND P0, PT, R5, R0, PT ;  /* 0x000000000500720c */ /* 0x004fe20003f05270 */
[----:B------:R-:W-:-:S12]  /*9200*/  CCTL.IVALL ;  /* 0x00000000ff00798f */ /* 0x000fd80002000000 */
[----:B------:R-:W-:Y:S05]  /*9210*/  @P0 BRA `(.L_x_1220) ;  /* 0xffffffb000000947 */ /* 0x000fea000383ffff */
.L_x_1219:
        /* <DEDUP_REMOVED lines=25> */
.L_x_1221:
        /* <DEDUP_REMOVED lines=23> */
.L_x_1222:
        /* <DEDUP_REMOVED lines=14> */
.L_x_5182:


//--------------------- .text._Z35group_norm_nhwc_bwd_one_pass_kernelI11Fp16IOFp32WLi512ELi48ELi384EEv26Group_norm_nhwc_bwd_params --------------------------
	.section	.text._Z35group_norm_nhwc_bwd_one_pass_kernelI11Fp16IOFp32WLi512ELi48ELi384EEv26Group_norm_nhwc_bwd_params,"ax",@progbits
	.sectioninfo	@"SHI_REGISTERS=168"
	.align	128
        .global         _Z35group_norm_nhwc_bwd_one_pass_kernelI11Fp16IOFp32WLi512ELi48ELi384EEv26Group_norm_nhwc_bwd_params
        .type           _Z35group_norm_nhwc_bwd_one_pass_kernelI11Fp16IOFp32WLi512ELi48ELi384EEv26Group_norm_nhwc_bwd_params,@function
        .size           _Z35group_norm_nhwc_bwd_one_pass_kernelI11Fp16IOFp32WLi512ELi48ELi384EEv26Group_norm_nhwc_bwd_params,(.L_x_5183 - _Z35group_norm_nhwc_bwd_one_pass_kernelI11Fp16IOFp32WLi512ELi48ELi384EEv26Group_norm_nhwc_bwd_params)
        .other          _Z35group_norm_nhwc_bwd_one_pass_kernelI11Fp16IOFp32WLi512ELi48ELi384EEv26Group_norm_nhwc_bwd_params,@"STO_CUDA_ENTRY STV_DEFAULT"
_Z35group_norm_nhwc_bwd_one_pass_kernelI11Fp16IOFp32WLi512ELi48ELi384EEv26Group_norm_nhwc_bwd_params:
.text._Z35group_norm_nhwc_bwd_one_pass_kernelI11Fp16IOFp32WLi512ELi48ELi384EEv26Group_norm_nhwc_bwd_params:
        /* <DEDUP_REMOVED lines=190> */
.L_x_1370:
        /* <DEDUP_REMOVED lines=465> */
[----:B------:R0:W3:Y:S02]  /*28f0*/  @P0 LDG.E R21, [R22.64] ;  /* 0x0000000e16150981 */ /* 0x0000e4000c1e1900 */
        /* <DEDUP_REMOVED lines=174> */
[----:B-1----:R-:W-:Y:S01]  /*33e0*/  CS2R R92, SRZ ;  /* 0x00000000005c7805 */ /* 0x002fe2000001ff00 */
[----:B------:R-:W-:Y:S01]  /*33f0*/  CS2R R96, SRZ ;  /* 0x0000000000607805 */ /* 0x000fe2000001ff00 */
[----:B------:R-:W-:Y:S01]  /*3400*/  MOV R98, RZ ;  /* 0x000000ff00627202 */ /* 0x000fe20000000f00 */
[----:B------:R1:W5:Y:S04]  /*3410*/  @P6 LDG.E R84, [R90.64] ;  /* 0x0000000e5a546981 */ /* 0x000368000c1e1900 */
[----:B------:R2:W5:Y:S01]  /*3420*/  @P4 LDG.E R92, [R48.64] ;  /* 0x0000000e305c4981 */ /* 0x000562000c1e1900 */
[----:B0-----:R-:W-:-:S03]  /*3430*/  CS2R R86, SRZ ;  /* 0x0000000000567805 */ /* 0x001fc6000001ff00 */
[----:B------:R0:W5:Y:S01]  /*3440*/  @P3 LDG.E R93, [R46.64] ;  /* 0x0000000e2e5d3981 */ /* 0x000162000c1e1900 */
[----:B-1----:R-:W-:-:S03]  /*3450*/  CS2R R90, SRZ ;  /* 0x00000000005a7805 */ /* 0x002fc6000001ff00 */
[----:B------:R1:W5:Y:S04]  /*3460*/  @P0 LDG.E R86, [R88.64] ;  /* 0x0000000e58560981 */ /* 0x000368000c1e1900 */
[----:B------:R0:W5:Y:S04]  /*3470*/  @P5 LDG.E R90, [R52.64] ;  /* 0x0000000e345a5981 */ /* 0x000168000c1e1900 */
[----:B------:R0:W5:Y:S01]  /*3480*/  @P4 LDG.E R91, [R50.64] ;  /* 0x0000000e325b4981 */ /* 0x000162000c1e1900 */
[----:B-1----:R-:W-:-:S03]  /*3490*/  CS2R R88, SRZ ;  /* 0x0000000000587805 */ /* 0x002fc6000001ff00 */
[----:B------:R0:W5:Y:S04]  /*34a0*/  @P2 LDG.E R96, [R36.64] ;  /* 0x0000000e24602981 */ /* 0x000168000c1e1900 */
[----:B------:R0:W5:Y:S04]  /*34b0*/  @P5 LDG.E R89, [R54.64] ;  /* 0x0000000e36595981 */ /* 0x000168000c1e1900 */
[----:B------:R0:W5:Y:S04]  /*34c0*/  @P1 LDG.E R97, [R38.64] ;  /* 0x0000000e26611981 */ /* 0x000168000c1e1900 */
[----:B------:R0:W5:Y:S01]  /*34d0*/  @P1 LDG.E R98, [R40.64] ;  /* 0x0000000e28621981 */ /* 0x000162000c1e1900 */
[----:B------:R-:W-:-:S02]  /*34e0*/  ISETP.GT.U32.AND P0, PT, R0, 0x17f, PT ;  /* 0x0000017f0000780c */ /* 0x000fc40003f04070 */
[----:B------:R-:W-:Y:S01]  /*34f0*/  LOP3.LUT P6, RZ, R6, 0x400000, RZ, 0xc0, !PT ;  /* 0x0040000006ff7812 */ /* 0x000fe200078cc0ff */
[----:B----4-:R-:W-:Y:S01]  /*3500*/  CS2R R94, SRZ ;  /* 0x00000000005e7805 */ /* 0x010fe2000001ff00 */
[----:B------:R-:W-:Y:S05]  /*3510*/  BSSY B0, `(.L_x_1224) ;  /* 0x0000013000007945 */ /* 0x000fea0003800000 */
[----:B------:R3:W5:Y:S04]  /*3520*/  @P3 LDG.E R94, [R44.64] ;  /* 0x0000000e2c5e3981 */ /* 0x000768000c1e1900 */
[----:B------:R1:W5:Y:S04]  /*3530*/  @P2 LDG.E R95, [R42.64] ;  /* 0x0000000e2a5f2981 */ /* 0x000368000c1e1900 */
[----:B------:R4:W5:Y:S01]  /*3540*/  @P6 LDG.E R87, [R64.64] ;  /* 0x0000000e40576981 */ /* 0x000962000c1e1900 */
[----:B---3--:R-:W-:-:S03]  /*3550*/  HADD2.F32 R44, -RZ, R21.H0_H0 ;  /* 0x20000015ff2c7230 */ /* 0x008fc60000004100 */
[----:B------:R3:W5:Y:S01]  /*3560*/  @P6 LDG.E R88, [R62.64] ;  /* 0x0000000e3e586981 */ /* 0x000762000c1e1900 */
[----:B-1----:R-:W-:Y:S01]  /*3570*/  HADD2.F32 R42, -RZ, R21.H1_H1 ;  /* 0x30000015ff2a7230 */ /* 0x002fe20000004100 */
[----:B----4-:R-:W-:Y:S01]  /*3580*/  CS2R R64, SRZ ;  /* 0x0000000000407805 */ /* 0x010fe2000001ff00 */
[----:B---3--:R-:W-:Y:S01]  /*3590*/  CS2R R62, SRZ ;  /* 0x00000000003e7805 */ /* 0x008fe2000001ff00 */
        /* <DEDUP_REMOVED lines=10> */
.L_x_1225:
[----:B0-2---:R-:W-:Y:S05]  /*3640*/  BSYNC B0 ;  /* 0x0000000000007941 */ /* 0x005fea0003800000 */
.L_x_1224:
[----:B------:R-:W-:Y:S01]  /*3650*/  ISETP.NE.AND P0, PT, RZ, UR13, PT ;  /* 0x0000000dff007c0c */ /* 0x000fe2000bf05270 */
[----:B------:R-:W-:Y:S01]  /*3660*/  FADD.FTZ R39, R44, -UR16 ;  /* 0x800000102c277e21 */ /* 0x000fe20008010000 */
[----:B------:R-:W-:Y:S01]  /*3670*/  LOP3.LUT R6, R6, 0xfffffffb, RZ, 0xc0, !PT ;  /* 0xfffffffb06067812 */ /* 0x000fe200078ec0ff */
[----:B------:R-:W-:Y:S01]  /*3680*/  FADD.FTZ R38, R42, -UR16 ;  /* 0x800000102a267e21 */ /* 0x000fe20008010000 */
[--C-:B-----5:R-:W-:Y:S01]  /*3690*/  HADD2.F32 R37, -RZ, R22.reuse.H0_H0 ;  /* 0x20000016ff257230 */ /* 0x120fe20000004100 */
[----:B------:R-:W-:Y:S01]  /*36a0*/  FMUL.FTZ R39, R39, UR5 ;  /* 0x0000000527277c20 */ /* 0x000fe20008410000 */
[----:B------:R-:W-:Y:S01]  /*36b0*/  HADD2.F32 R36, -RZ, R22.H1_H1 ;  /* 0x30000016ff247230 */ /* 0x000fe20000004100 */
[----:B------:R-:W-:-:S06]  /*36c0*/  FMUL.FTZ R38, R38, UR5 ;  /* 0x0000000526267c20 */ /* 0x000fcc0008410000 */
        /* <DEDUP_REMOVED lines=20> */
.L_x_1226:
[----:B------:R-:W-:Y:S01]  /*3810*/  FMUL.FTZ R40, R37, R64 ;  /* 0x0000004025287220 */ /* 0x000fe20000410000 */
[--C-:B------:R-:W-:Y:S01]  /*3820*/  HADD2.F32 R45, -RZ, R23.reuse.H1_H1 ;  /* 0x30000017ff2d7230 */ /* 0x100fe20000004100 */
[----:B------:R-:W-:Y:S01]  /*3830*/  FMUL.FTZ R42, R36, R65 ;  /* 0x00000041242a7220 */ /* 0x000fe20000410000 */
[----:B------:R-:W-:Y:S01]  /*3840*/  HADD2.F32 R44, -RZ, R23.H0_H0 ;  /* 0x20000017ff2c7230 */ /* 0x000fe20000004100 */
[----:B------:R-:W-:-:S02]  /*3850*/  FFMA.FTZ R41, R39, R40, RZ ;  /* 0x0000002827297223 */ /* 0x000fc400000100ff */
[----:B------:R-:W-:Y:S02]  /*3860*/  FADD.FTZ R43, RZ, R40 ;  /* 0x00000028ff2b7221 */ /* 0x000fe40000010000 */
[----:B------:R-:W-:Y:S02]  /*3870*/  FADD.FTZ R45, R45, -UR16 ;  /* 0x800000102d2d7e21 */ /* 0x000fe40008010000 */
[----:B------:R-:W-:Y:S01]  /*3880*/  FADD.FTZ R46, R44, -UR16 ;  /* 0x800000102c2e7e21 */ /* 0x000fe20008010000 */
[----:B------:R-:W-:Y:S01]  /*3890*/  HADD2.F32 R44, -RZ, R24.H0_H0 ;  /* 0x20000018ff2c7230 */ /* 0x000fe20000004100 */
[----:B------:R-:W-:Y:S02]  /*38a0*/  FFMA.FTZ R40, R38, R42, R41 ;  /* 0x0000002a26287223 */ /* 0x000fe40000010029 */
[----:B------:R-:W-:Y:S02]  /*38b0*/  FADD.FTZ R41, R42, R43 ;  /* 0x0000002b2a297221 */ /* 0x000fe40000010000 */
[----:B------:R-:W-:-:S02]  /*38c0*/  FMUL.FTZ R42, R45, UR5 ;  /* 0x000000052d2a7c20 */ /* 0x000fc40008410000 */
[----:B------:R-:W-:Y:S01]  /*38d0*/  FFMA.FTZ R45, R39, R37, RZ ;  /* 0x00000025272d7223 */ /* 0x000fe200000100ff */
[----:B------:R-:W-:Y:S01]  /*38e0*/  HADD2.F32 R39, -RZ, R24.H1_H1 ;  /* 0x30000018ff277230 */ /* 0x000fe20000004100 */
        /* <DEDUP_REMOVED lines=20> */
.L_x_1227:
[----:B------:R-:W-:Y:S02]  /*3a30*/  FADD.FTZ R37, RZ, R37 ;  /* 0x00000025ff257221 */ /* 0x000fe40000010000 */
[----:B------:R-:W-:Y:S02]  /*3a40*/  FMUL.FTZ R46, R44, R64 ;  /* 0x000000402c2e7220 */ /* 0x000fe40000410000 */
[----:B------:R-:W-:Y:S02]  /*3a50*/  FFMA.FTZ R45, R43, R44, R45 ;  /* 0x0000002c2b2d7223 */ /* 0x000fe4000001002d */
[----:B------:R-:W-:Y:S02]  /*3a60*/  FADD.FTZ R44, R37, R44 ;  /* 0x0000002c252c7221 */ /* 0x000fe40000010000 */
[----:B------:R-:W-:Y:S02]  /*3a70*/  FFMA.FTZ R37, R38, R36, RZ ;  /* 0x0000002426257223 */ /* 0x000fe400000100ff */
[----:B------:R-:W-:-:S02]  /*3a80*/  FADD.FTZ R38, RZ, R36 ;  /* 0x00000024ff267221 */ /* 0x000fc40000010000 */
[----:B------:R-:W-:Y:S02]  /*3a90*/  FFMA.FTZ R36, R42, R39, R37 ;  /* 0x000000272a247223 */ /* 0x000fe40000010025 */
[----:B------:R-:W-:Y:S01]  /*3aa0*/  FFMA.FTZ R43, R43, R46, R40 ;  /* 0x0000002e2b2b7223 */ /* 0x000fe20000010028 */
[--C-:B------:R-:W-:Y:S01]  /*3ab0*/  HADD2.F32 R40, -RZ, R25.reuse.H0_H0 ;  /* 0x20000019ff287230 */ /* 0x100fe20000004100 */
[----:B------:R-:W-:Y:S02]  /*3ac0*/  FADD.FTZ R37, R38, R39 ;  /* 0x0000002726257221 */ /* 0x000fe40000010000 */
[----:B------:R-:W-:Y:S01]  /*3ad0*/  FMUL.FTZ R38, R39, R65 ;  /* 0x0000004127267220 */ /* 0x000fe20000410000 */
[----:B------:R-:W-:Y:S01]  /*3ae0*/  HADD2.F32 R39, -RZ, R25.H1_H1 ;  /* 0x30000019ff277230 */ /* 0x000fe20000004100 */
[----:B------:R-:W-:Y:S02]  /*3af0*/  FADD.FTZ R41, R41, R46 ;  /* 0x0000002e29297221 */ /* 0x000fe40000010000 */
[----:B------:R-:W-:-:S02]  /*3b00*/  FADD.FTZ R40, R40, -UR16 ;  /* 0x8000001028287e21 */ /* 0x000fc40008010000 */
[----:B------:R-:W-:Y:S02]  /*3b10*/  FADD.FTZ R39, R39, -UR16 ;  /* 0x8000001027277e21 */ /* 0x000fe40008010000 */
[----:B------:R-:W-:Y:S01]  /*3b20*/  FFMA.FTZ R42, R42, R38, R43 ;  /* 0x000000262a2a7223 */ /* 0x000fe2000001002b */
[--C-:B------:R-:W-:Y:S01]  /*3b30*/  HADD2.F32 R43, -RZ, R26.reuse.H0_H0 ;  /* 0x2000001aff2b7230 */ /* 0x100fe20000004100 */
[----:B------:R-:W-:Y:S02]  /*3b40*/  FADD.FTZ R38, R38, R41 ;  /* 0x0000002926267221 */ /* 0x000fe40000010000 */
        /* <DEDUP_REMOVED lines=22> */
.L_x_1228:
[----:B------:R-:W-:Y:S02]  /*3cb0*/  FMUL.FTZ R47, R43, R64 ;  /* 0x000000402b2f7220 */ /* 0x000fe40000410000 */
[C---:B------:R-:W-:Y:S02]  /*3cc0*/  FFMA.FTZ R45, R41.reuse, R43, R45 ;  /* 0x0000002b292d7223 */ /* 0x040fe4000001002d */
[----:B------:R-:W-:Y:S01]  /*3cd0*/  FFMA.FTZ R42, R41, R47, R42 ;  /* 0x0000002f292a7223 */ /* 0x000fe2000001002a */
[----:B------:R-:W-:Y:S01]  /*3ce0*/  HADD2.F32 R41, -RZ, R27.H0_H0 ;  /* 0x2000001bff297230 */ /* 0x000fe20000004100 */
[----:B------:R-:W-:Y:S02]  /*3cf0*/  FADD.FTZ R47, R38, R47 ;  /* 0x0000002f262f7221 */ /* 0x000fe40000010000 */
[----:B------:R-:W-:-:S02]  /*3d00*/  FADD.FTZ R37, R37, R40 ;  /* 0x0000002825257221 */ /* 0x000fc40000010000 */
[----:B------:R-:W-:Y:S02]  /*3d10*/  FFMA.FTZ R36, R39, R40, R36 ;  /* 0x0000002827247223 */ /* 0x000fe40000010024 */
[----:B------:R-:W-:Y:S01]  /*3d20*/  FMUL.FTZ R38, R40, R65 ;  /* 0x0000004128267220 */ /* 0x000fe20000410000 */
[----:B------:R-:W-:Y:S01]  /*3d30*/  HADD2.F32 R40, -RZ, R27.H1_H1 ;  /* 0x3000001bff287230 */ /* 0x000fe20000004100 */
[----:B------:R-:W-:Y:S02]  /*3d40*/  FADD.FTZ R41, R41, -UR16 ;  /* 0x8000001029297e21 */ /* 0x000fe40008010000 */
[----:B------:R-:W-:Y:S02]  /*3d50*/  FFMA.FTZ R39, R39, R38, R42 ;  /* 0x0000002627277223 */ /* 0x000fe4000001002a */
[----:B------:R-:W-:Y:S02]  /*3d60*/  FADD.FTZ R40, R40, -UR16 ;  /* 0x8000001028287e21 */ /* 0x000fe40008010000 */
[----:B------:R-:W-:-:S02]  /*3d70*/  FMUL.FTZ R42, R41, UR5 ;  /* 0x00000005292a7c20 */ /* 0x000fc40008410000 */
[----:B------:R-:W-:Y:S01]  /*3d80*/  FADD.FTZ R44, R44, R43 ;  /* 0x0000002b2c2c7221 */ /* 0x000fe20000010000 */
[--C-:B------:R-:W-:Y:S01]  /*3d90*/  HADD2.F32 R43, -RZ, R28.reuse.H0_H0 ;  /* 0x2000001cff2b7230 */ /* 0x100fe20000004100 */
[----:B------:R-:W-:Y:S01]  /*3da0*/  FMUL.FTZ R41, R40, UR5 ;  /* 0x0000000528297c20 */ /* 0x000fe20008410000 */
[----:B------:R-:W-:Y:S01]  /*3db0*/  HADD2.F32 R40, -RZ, R28.H1_H1 ;  /* 0x3000001cff287230 */ /* 0x000fe20000004100 */
[----:B------:R-:W-:Y:S01]  /*3dc0*/  FADD.FTZ R38, R38, R47 ;  /* 0x0000002f26267221 */ /* 0x000fe20000010000 */
        /* <DEDUP_REMOVED lines=19> */
.L_x_1229:
        /* <DEDUP_REMOVED lines=37> */
.L_x_1230:
        /* <DEDUP_REMOVED lines=37> */
.L_x_1231:
        /* <DEDUP_REMOVED lines=37> */
.L_x_1232:
        /* <DEDUP_REMOVED lines=37> */
.L_x_1233:
        /* <DEDUP_REMOVED lines=37> */
.L_x_1234:
        /* <DEDUP_REMOVED lines=37> */
.L_x_1235:
        /* <DEDUP_REMOVED lines=37> */
.L_x_1236:
        /* <DEDUP_REMOVED lines=37> */
.L_x_1237:
        /* <DEDUP_REMOVED lines=37> */
.L_x_1238:
        /* <DEDUP_REMOVED lines=37> */
.L_x_1239:
        /* <DEDUP_REMOVED lines=37> */
.L_x_1240:
        /* <DEDUP_REMOVED lines=37> */
.L_x_1241:
        /* <DEDUP_REMOVED lines=37> */
.L_x_1242:
        /* <DEDUP_REMOVED lines=37> */
.L_x_1243:
        /* <DEDUP_REMOVED lines=37> */
.L_x_1244:
        /* <DEDUP_REMOVED lines=37> */
.L_x_1245:
        /* <DEDUP_REMOVED lines=37> */
.L_x_1246:
        /* <DEDUP_REMOVED lines=37> */
.L_x_1247:
        /* <DEDUP_REMOVED lines=37> */
.L_x_1248:
        /* <DEDUP_REMOVED lines=37> */
.L_x_1249:
        /* <DEDUP_REMOVED lines=37> */
.L_x_1250:
        /* <DEDUP_REMOVED lines=37> */
.L_x_1251:
        /* <DEDUP_REMOVED lines=37> */
.L_x_1252:
        /* <DEDUP_REMOVED lines=37> */
.L_x_1253:
[----:B------:R-:W-:Y:S02]  /*7680*/  FMUL.FTZ R47, R43, R64 ;  /* 0x000000402b2f7220 */ /* 0x000fe40000410000 */
[C---:B------:R-:W-:Y:S02]  /*7690*/  FFMA.FTZ R45, R42.reuse, R43, R45 ;  /* 0x0000002b2a2d7223 */ /* 0x040fe4000001002d */
[----:B------:R-:W-:Y:S02]  /*76a0*/  FFMA.FTZ R42, R42, R47, R39 ;  /* 0x0000002f2a2a7223 */ /* 0x000fe40000010027 */
[----:B------:R-:W-:Y:S01]  /*76b0*/  FADD.FTZ R44, R44, R43 ;  /* 0x0000002b2c2c7221 */ /* 0x000fe20000010000 */
[--C-:B------:R-:W-:Y:S01]  /*76c0*/  HADD2.F32 R43, -RZ, R13.reuse.H0_H0 ;  /* 0x2000000dff2b7230 */ /* 0x100fe20000004100 */
[----:B------:R-:W-:Y:S01]  /*76d0*/  FFMA.FTZ R39, R41, R40, R36 ;  /* 0x0000002829277223 */ /* 0x000fe20000010024 */
[----:B------:R-:W-:Y:S01]  /*76e0*/  HADD2.F32 R36, -RZ, R13.H1_H1 ;  /* 0x3000000dff247230 */ /* 0x000fe20000004100 */
[----:B------:R-:W-:-:S02]  /*76f0*/  FADD.FTZ R47, R38, R47 ;  /* 0x0000002f262f7221 */ /* 0x000fc40000010000 */
[----:B------:R-:W-:Y:S01]  /*7700*/  FADD.FTZ R38, R37, R40 ;  /* 0x0000002825267221 */ /* 0x000fe20000010000 */
[--C-:B------:R-:W-:Y:S01]  /*7710*/  HADD2.F32 R37, -RZ, R14.reuse.H0_H0 ;  /* 0x2000000eff257230 */ /* 0x100fe20000004100 */
[----:B------:R-:W-:Y:S02]  /*7720*/  FMUL.FTZ R40, R40, R65 ;  /* 0x0000004128287220 */ /* 0x000fe40000410000 */
[----:B------:R-:W-:Y:S02]  /*7730*/  FADD.FTZ R43, R43, -UR16 ;  /* 0x800000102b2b7e21 */ /* 0x000fe40008010000 */
[----:B------:R-:W-:Y:S02]  /*7740*/  FADD.FTZ R36, R36, -UR16 ;  /* 0x8000001024247e21 */ /* 0x000fe40008010000 */
[----:B------:R-:W-:Y:S01]  /*7750*/  FFMA.FTZ R41, R41, R40, R42 ;  /* 0x0000002829297223 */ /* 0x000fe2000001002a */
[----:B------:R-:W-:Y:S01]  /*7760*/  HADD2.F32 R42, -RZ, R14.H1_H1 ;  /* 0x3000000eff2a7230 */ /* 0x000fe20000004100 */
        /* <DEDUP_REMOVED lines=22> */
.L_x_1254:
[----:B------:R-:W-:Y:S02]  /*78d0*/  FMUL.FTZ R48, R37, R64 ;  /* 0x0000004025307220 */ /* 0x000fe40000410000 */
[----:B------:R-:W-:Y:S01]  /*78e0*/  FADD.FTZ R36, R44, R37 ;  /* 0x000000252c247221 */ /* 0x000fe20000010000 */
[----:B------:R-:W-:Y:S01]  /*78f0*/  HADD2.F32 R44, -RZ, R15.H0_H0 ;  /* 0x2000000fff2c7230 */ /* 0x000fe20000004100 */
[C---:B------:R-:W-:Y:S02]  /*7900*/  FFMA.FTZ R37, R43.reuse, R37, R45 ;  /* 0x000000252b257223 */ /* 0x040fe4000001002d */
[----:B------:R-:W-:Y:S02]  /*7910*/  FFMA.FTZ R43, R43, R48, R41 ;  /* 0x000000302b2b7223 */ /* 0x000fe40000010029 */
[----:B------:R-:W-:-:S02]  /*7920*/  FADD.FTZ R45, R40, R48 ;  /* 0x00000030282d7221 */ /* 0x000fc40000010000 */
[----:B------:R-:W-:Y:S02]  /*7930*/  FADD.FTZ R38, R38, R42 ;  /* 0x0000002a26267221 */ /* 0x000fe40000010000 */
[----:B------:R-:W-:Y:S02]  /*7940*/  FFMA.FTZ R41, R46, R42, R39 ;  /* 0x0000002a2e297223 */ /* 0x000fe40000010027 */
[----:B------:R-:W-:Y:S01]  /*7950*/  FMUL.FTZ R40, R42, R65 ;  /* 0x000000412a287220 */ /* 0x000fe20000410000 */
[----:B------:R-:W-:Y:S01]  /*7960*/  HADD2.F32 R42, -RZ, R15.H1_H1 ;  /* 0x3000000fff2a7230 */ /* 0x000fe20000004100 */
[----:B------:R-:W-:Y:S02]  /*7970*/  FADD.FTZ R44, R44, -UR16 ;  /* 0x800000102c2c7e21 */ /* 0x000fe40008010000 */
[----:B------:R-:W-:Y:S01]  /*7980*/  FFMA.FTZ R39, R46, R40, R43 ;  /* 0x000000282e277223 */ /* 0x000fe2000001002b */
[----:B------:R-:W-:Y:S01]  /*7990*/  HADD2.F32 R43, -RZ, R16.H0_H0 ;  /* 0x20000010ff2b7230 */ /* 0x000fe20000004100 */
[----:B------:R-:W-:-:S02]  /*79a0*/  FADD.FTZ R46, R42, -UR16 ;  /* 0x800000102a2e7e21 */ /* 0x000fc40008010000 */
[----:B------:R-:W-:Y:S01]  /*79b0*/  FADD.FTZ R40, R40, R45 ;  /* 0x0000002d28287221 */ /* 0x000fe20000010000 */
[----:B------:R-:W-:Y:S01]  /*79c0*/  HADD2.F32 R45, -RZ, R16.H1_H1 ;  /* 0x30000010ff2d7230 */ /* 0x000fe20000004100 */
        /* <DEDUP_REMOVED lines=21> */
.L_x_1255:
[----:B------:R-:W-:Y:S01]  /*7b20*/  FMUL.FTZ R47, R43, R64 ;  /* 0x000000402b2f7220 */ /* 0x000fe20000410000 */
[----:B------:R-:W-:Y:S01]  /*7b30*/  HADD2.F32 R49, -RZ, R18.H1_H1 ;  /* 0x30000012ff317230 */ /* 0x000fe20000004100 */
[----:B------:R-:W-:Y:S02]  /*7b40*/  FMUL.FTZ R46, R45, R65 ;  /* 0x000000412d2e7220 */ /* 0x000fe40000410000 */
[----:B------:R-:W-:Y:S02]  /*7b50*/  FFMA.FTZ R39, R42, R47, R39 ;  /* 0x0000002f2a277223 */ /* 0x000fe40000010027 */
[----:B------:R-:W-:Y:S02]  /*7b60*/  FADD.FTZ R47, R40, R47 ;  /* 0x0000002f282f7221 */ /* 0x000fe40000010000 */
[----:B------:R-:W-:-:S02]  /*7b70*/  FFMA.FTZ R40, R44, R46, R39 ;  /* 0x0000002e2c287223 */ /* 0x000fc40000010027 */
[----:B------:R-:W-:Y:S01]  /*7b80*/  FADD.FTZ R39, R46, R47 ;  /* 0x0000002f2e277221 */ /* 0x000fe20000010000 */
[--C-:B------:R-:W-:Y:S02]  /*7b90*/  HADD2.F32 R46, -RZ, R17.reuse.H0_H0 ;  /* 0x20000011ff2e7230 */ /* 0x100fe40000004100 */
[----:B------:R-:W-:-:S03]  /*7ba0*/  HADD2.F32 R47, -RZ, R17.H1_H1 ;  /* 0x30000011ff2f7230 */ /* 0x000fc60000004100 */
[----:B------:R-:W-:Y:S02]  /*7bb0*/  FADD.FTZ R46, R46, -UR16 ;  /* 0x800000102e2e7e21 */ /* 0x000fe40008010000 */
[----:B------:R-:W-:Y:S02]  /*7bc0*/  FADD.FTZ R48, R47, -UR16 ;  /* 0x800000102f307e21 */ /* 0x000fe40008010000 */
[----:B------:R-:W-:Y:S02]  /*7bd0*/  FMUL.FTZ R47, R46, UR5 ;  /* 0x000000052e2f7c20 */ /* 0x000fe40008410000 */
[----:B------:R-:W-:Y:S01]  /*7be0*/  FMUL.FTZ R46, R48, UR5 ;  /* 0x00000005302e7c20 */ /* 0x000fe20008410000 */
[----:B------:R-:W-:Y:S01]  /*7bf0*/  HADD2.F32 R48, -RZ, R18.H0_H0 ;  /* 0x20000012ff307230 */ /* 0x000fe20000004100 */
        /* <DEDUP_REMOVED lines=19> */
.L_x_1256:
[----:B------:R-:W-:Y:S02]  /*7d30*/  FMUL.FTZ R50, R48, R64 ;  /* 0x0000004030327220 */ /* 0x000fe40000410000 */
[----:B------:R-:W-:Y:S02]  /*7d40*/  FMUL.FTZ R53, R49, R65 ;  /* 0x0000004131357220 */ /* 0x000fe40000410000 */
[----:B------:R-:W-:Y:S01]  /*7d50*/  FFMA.FTZ R51, R47, R50, R40 ;  /* 0x000000322f337223 */ /* 0x000fe20000010028 */
[--C-:B------:R-:W-:Y:S01]  /*7d60*/  HADD2.F32 R40, -RZ, R19.reuse.H1_H1 ;  /* 0x30000013ff287230 */ /* 0x100fe20000004100 */
[----:B------:R-:W-:Y:S01]  /*7d70*/  FADD.FTZ R50, R39, R50 ;  /* 0x0000003227327221 */ /* 0x000fe20000010000 */
[----:B------:R-:W-:Y:S01]  /*7d80*/  HADD2.F32 R39, -RZ, R19.H0_H0 ;  /* 0x20000013ff277230 */ /* 0x000fe20000004100 */
[----:B------:R-:W-:-:S02]  /*7d90*/  FFMA.FTZ R52, R46, R53, R51 ;  /* 0x000000352e347223 */ /* 0x000fc40000010033 */
[----:B------:R-:W-:Y:S02]  /*7da0*/  FADD.FTZ R40, R40, -UR16 ;  /* 0x8000001028287e21 */ /* 0x000fe40008010000 */
[----:B------:R-:W-:Y:S02]  /*7db0*/  FADD.FTZ R39, R39, -UR16 ;  /* 0x8000001027277e21 */ /* 0x000fe40008010000 */
[----:B------:R-:W-:Y:S02]  /*7dc0*/  FADD.FTZ R53, R53, R50 ;  /* 0x0000003235357221 */ /* 0x000fe40000010000 */
[----:B------:R-:W-:Y:S01]  /*7dd0*/  FMUL.FTZ R51, R39, UR5 ;  /* 0x0000000527337c20 */ /* 0x000fe20008410000 */
[--C-:B------:R-:W-:Y:S01]  /*7de0*/  HADD2.F32 R39, -RZ, R20.reuse.H0_H0 ;  /* 0x20000014ff277230 */ /* 0x100fe20000004100 */
[----:B------:R-:W-:Y:S01]  /*7df0*/  FMUL.FTZ R50, R40, UR5 ;  /* 0x0000000528327c20 */ /* 0x000fe20008410000 */
[----:B------:R-:W-:Y:S01]  /*7e00*/  HADD2.F32 R40, -RZ, R20.H1_H1 ;  /* 0x30000014ff287230 */ /* 0x000fe20000004100 */
        /* <DEDUP_REMOVED lines=19> */
.L_x_1257:
        /* <DEDUP_REMOVED lines=79> */
.L_x_1259:
[----:B0-----:R-:W-:Y:S05]  /*8430*/  BSYNC B0 ;  /* 0x0000000000007941 */ /* 0x001fea0003800000 */
.L_x_1258:
        /* <DEDUP_REMOVED lines=81> */
.L_x_1261:
[----:B------:R-:W-:Y:S05]  /*8950*/  BSYNC B0 ;  /* 0x0000000000007941 */ /* 0x000fea0003800000 */
.L_x_1260:
        /* <DEDUP_REMOVED lines=20> */
.L_x_1263:
[----:B------:R-:W-:Y:S05]  /*8aa0*/  BSYNC B0 ;  /* 0x0000000000007941 */ /* 0x000fea0003800000 */
.L_x_1262:
        /* <DEDUP_REMOVED lines=31> */
.L_x_1266:
[----:B------:R-:W2:Y:S01]  /*8ca0*/  LDG.E.STRONG.GPU R36, [R38.64] ;  /* 0x0000000e26247981 */ /* 0x000ea2000c1ef900 */
[----:B------:R-:W-:Y:S01]  /*8cb0*/  YIELD ;  /* 0x0000000000007946 */ /* 0x000fe20003800000 */
[----:B--2---:R-:W-:Y:S01]  /*8cc0*/  ISETP.NE.AND P6, PT, R36, R45, PT ;  /* 0x0000002d2400720c */ /* 0x004fe20003fc5270 */
[----:B------:R-:W-:-:S12]  /*8cd0*/  CCTL.IVALL ;  /* 0x00000000ff00798f */ /* 0x000fd80002000000 */
[----:B------:R-:W-:Y:S05]  /*8ce0*/  @P6 BRA `(.L_x_1266) ;  /* 0xffffffb000006947 */ /* 0x000fea000383ffff */
.L_x_1265:
        /* <DEDUP_REMOVED lines=23> */
.L_x_1270:
        /* <DEDUP_REMOVED lines=115> */
.L_x_1269:
        /* <DEDUP_REMOVED lines=63> */
.L_x_1271:
[----:B------:R-:W-:-:S04]  /*9980*/  LOP3.LUT P6, RZ, R6, 0x1, RZ, 0xc0, !PT ;  /* 0x0000000106ff7812 */ /* 0x000fc800078cc0ff */
[----:B------:R-:W-:-:S13]  /*9990*/  ISETP.NE.OR P6, PT, R36, RZ, P6 ;  /* 0x000000ff2400720c */ /* 0x000fda00037c5670 */
[----:B------:R-:W-:Y:S05]  /*99a0*/  @!P6 BRA `(.L_x_1267) ;  /* 0x000001f00000e947 */ /* 0x000fea0003800000 */
.L_x_1268:
        /* <DEDUP_REMOVED lines=31> */
.L_x_1267:
        /* <DEDUP_REMOVED lines=11> */
.L_x_1273:
[----:B------:R-:W-:Y:S05]  /*9c50*/  BSYNC B0 ;  /* 0x0000000000007941 */ /* 0x000fea0003800000 */
.L_x_1272:
        /* <DEDUP_REMOVED lines=17> */
.L_x_1264:
[----:B------:R-:W-:Y:S01]  /*9d70*/  @!P0 STS.64 [0x78], R54 ;  /* 0x00007836ff008388 */ /* 0x000fe20000000a00 */
[----:B0-----:R-:W-:-:S03]  /*9d80*/  IMAD.WIDE.U32 R38, R0, -0x55555555, RZ ;  /* 0xaaaaaaab00267825 */ /* 0x001fc600078e00ff */
[----:B------:R-:W-:Y:S01]  /*9d90*/  BAR.SYNC.DEFER_BLOCKING 0x0 ;  /* 0x0000000000007b1d */ /* 0x000fe20000010000 */
[----:B------:R-:W-:Y:S01]  /*9da0*/  ISETP.NE.AND P6, PT, RZ, UR13, PT ;  /* 0x0000000dff007c0c */ /* 0x000fe2000bfc5270 */
[--C-:B------:R-:W-:Y:S01]  /*9db0*/  HADD2.F32 R41, -RZ, R22.reuse.H0_H0 ;  /* 0x20000016ff297230 */ /* 0x100fe20000004100 */
[----:B------:R-:W-:Y:S01]  /*9dc0*/  SHF.R.U32.HI R38, RZ, 0x4, R39 ;  /* 0x00000004ff267819 */ /* 0x000fe20000011627 */
[----:B------:R-:W-:Y:S02]  /*9dd0*/  HADD2.F32 R39, -RZ, R21.H1_H1 ;  /* 0x30000015ff277230 */ /* 0x000fe40000004100 */
[----:B------:R-:W-:-:S03]  /*9de0*/  HADD2.F32 R42, -RZ, R22.H1_H1 ;  /* 0x30000016ff2a7230 */ /* 0x000fc60000004100 */
[----:B------:R-:W-:Y:S01]  /*9df0*/  FADD.FTZ R44, R39, -UR16 ;  /* 0x80000010272c7e21 */ /* 0x000fe20008010000 */
[----:B------:R-:W-:-:S03]  /*9e00*/  HADD2.F32 R39, -RZ, R23.H0_H0 ;  /* 0x20000017ff277230 */ /* 0x000fc60000004100 */
[----:B------:R-:W-:Y:S01]  /*9e10*/  FMUL.FTZ R44, R44, UR5 ;  /* 0x000000052c2c7c20 */ /* 0x000fe20008410000 */
[----:B------:R-:W0:Y:S02]  /*9e20*/  LDS.64 R36, [0x78] ;  /* 0x00007800ff247984 */ /* 0x000e240000000a00 */
[----:B0-----:R-:W-:Y:S01]  /*9e30*/  FMUL.FTZ R40, R36, c[0x0][0x20c] ;  /* 0x0000830024287a20 */ /* 0x001fe20000410000 */
[----:B------:R-:W-:Y:S01]  /*9e40*/  HADD2.F32 R36, -RZ, R21.H0_H0 ;  /* 0x20000015ff247230 */ /* 0x000fe20000004100 */
[----:B------:R-:W-:Y:S02]  /*9e50*/  FMUL.FTZ R21, R37, c[0x0][0x20c] ;  /* 0x0000830025157a20 */ /* 0x000fe40000410000 */
[----:B------:R0:W1:Y:S02]  /*9e60*/  R2UR UR4, R40 ;  /* 0x00000000280473c2 */ /* 0x00006400000e0000 */
[----:B------:R-:W-:-:S04]  /*9e70*/  FADD.FTZ R36, R36, -UR16 ;  /* 0x8000001024247e21 */ /* 0x000fc80008010000 */
[----:B------:R-:W-:Y:S01]  /*9e80*/  FMUL.FTZ R43, R36, UR5 ;  /* 0x00000005242b7c20 */ /* 0x000fe20008410000 */
[----:B0-----:R-:W-:Y:S01]  /*9e90*/  HADD2.F32 R40, -RZ, R23.H1_H1 ;  /* 0x30000017ff287230 */ /* 0x001fe20000004100 */
        /* <DEDUP_REMOVED lines=19> */
.L_x_1274:
        /* <DEDUP_REMOVED lines=17> */
[----:B------:R-:W-:-:S05]  /*a0e0*/  F2FP.PACK_AB R23, R22, R23 ;  /* 0x000000171617723e */ /* 0x000fca00000000ff */
[----:B------:R0:W-:Y:S02]  /*a0f0*/  STG.E [R36.64], R23 ;  /* 0x0000001724007986 */ /* 0x0001e4000c10190e */
.L_x_1276:
[----:B------:R-:W-:Y:S05]  /*a100*/  BSYNC B0 ;  /* 0x0000000000007941 */ /* 0x000fea0003800000 */
.L_x_1275:
[----:B------:R-:W-:Y:S01]  /*a110*/  ISETP.NE.AND P0, PT, RZ, UR13, PT ;  /* 0x0000000dff007c0c */ /* 0x000fe2000bf05270 */
[----:B------:R-:W-:Y:S01]  /*a120*/  FADD.FTZ R41, R39, -UR16 ;  /* 0x8000001027297e21 */ /* 0x000fe20008010000 */
[--C-:B0-----:R-:W-:Y:S01]  /*a130*/  HADD2.F32 R37, -RZ, R24.reuse.H0_H0 ;  /* 0x20000018ff257230 */ /* 0x101fe20000004100 */
[----:B------:R-:W-:Y:S01]  /*a140*/  FADD.FTZ R40, R40, -UR16 ;  /* 0x8000001028287e21 */ /* 0x000fe20008010000 */
[----:B------:R-:W-:Y:S01]  /*a150*/  HADD2.F32 R42, -RZ, R24.H1_H1 ;  /* 0x30000018ff2a7230 */ /* 0x000fe20000004100 */
[----:B------:R-:W-:Y:S01]  /*a160*/  FMUL.FTZ R41, R41, UR5 ;  /* 0x0000000529297c20 */ /* 0x000fe20008410000 */
[--C-:B------:R-:W-:Y:S01]  /*a170*/  HADD2.F32 R36, -RZ, R25.reuse.H0_H0 ;  /* 0x20000019ff247230 */ /* 0x100fe20000004100 */
[----:B------:R-:W-:Y:S01]  /*a180*/  FMUL.FTZ R40, R40, UR5 ;  /* 0x0000000528287c20 */ /* 0x000fe20008410000 */
[----:B------:R-:W-:-:S05]  /*a190*/  HADD2.F32 R39, -RZ, R25.H1_H1 ;  /* 0x30000019ff277230 */ /* 0x000fca0000004100 */
        /* <DEDUP_REMOVED lines=19> */
.L_x_1277:
        /* <DEDUP_REMOVED lines=19> */
.L_x_1279:
[----:B------:R-:W-:Y:S05]  /*a400*/  BSYNC B0 ;  /* 0x0000000000007941 */ /* 0x000fea0003800000 */
.L_x_1278:
[----:B------:R-:W-:Y:S01]  /*a410*/  ISETP.NE.AND P0, PT, RZ, UR13, PT ;  /* 0x0000000dff007c0c */ /* 0x000fe2000bf05270 */
[----:B------:R-:W-:Y:S01]  /*a420*/  FADD.FTZ R36, R36, -UR16 ;  /* 0x8000001024247e21 */ /* 0x000fe20008010000 */
[--C-:B------:R-:W-:Y:S01]  /*a430*/  HADD2.F32 R37, -RZ, R26.reuse.H0_H0 ;  /* 0x2000001aff257230 */ /* 0x100fe20000004100 */
[----:B------:R-:W-:Y:S01]  /*a440*/  FADD.FTZ R22, R39, -UR16 ;  /* 0x8000001027167e21 */ /* 0x000fe20008010000 */
[----:B------:R-:W-:Y:S01]  /*a450*/  HADD2.F32 R40, -RZ, R26.H1_H1 ;  /* 0x3000001aff287230 */ /* 0x000fe20000004100 */
[----:B------:R-:W-:Y:S01]  /*a460*/  FMUL.FTZ R39, R36, UR5 ;  /* 0x0000000524277c20 */ /* 0x000fe20008410000 */
[--C-:B------:R-:W-:Y:S01]  /*a470*/  HADD2.F32 R26, -RZ, R27.reuse.H0_H0 ;  /* 0x2000001bff1a7230 */ /* 0x100fe20000004100 */
[----:B------:R-:W-:Y:S01]  /*a480*/  FMUL.FTZ R36, R22, UR5 ;  /* 0x0000000516247c20 */ /* 0x000fe20008410000 */
[----:B------:R-:W-:-:S05]  /*a490*/  HADD2.F32 R27, -RZ, R27.H1_H1 ;  /* 0x3000001bff1b7230 */ /* 0x000fca0000004100 */
        /* <DEDUP_REMOVED lines=19> */
.L_x_1280:
        /* <DEDUP_REMOVED lines=19> */
.L_x_1282:
[----:B------:R-:W-:Y:S05]  /*a700*/  BSYNC B0 ;  /* 0x0000000000007941 */ /* 0x000fea0003800000 */
.L_x_1281:
[----:B------:R-:W-:Y:S01]  /*a710*/  ISETP.NE.AND P0, PT, RZ, UR13, PT ;  /* 0x0000000dff007c0c */ /* 0x000fe2000bf05270 */
[----:B------:R-:W-:Y:S01]  /*a720*/  FADD.FTZ R22, R26, -UR16 ;  /* 0x800000101a167e21 */ /* 0x000fe20008010000 */
[--C-:B------:R-:W-:Y:S01]  /*a730*/  HADD2.F32 R37, -RZ, R28.reuse.H0_H0 ;  /* 0x2000001cff257230 */ /* 0x100fe20000004100 */
[----:B------:R-:W-:Y:S01]  /*a740*/  FADD.FTZ R36, R27, -UR16 ;  /* 0x800000101b247e21 */ /* 0x000fe20008010000 */
[--C-:B------:R-:W-:Y:S01]  /*a750*/  HADD2.F32 R26, -RZ, R29.reuse.H0_H0 ;  /* 0x2000001dff1a7230 */ /* 0x100fe20000004100 */
[----:B------:R-:W-:Y:S01]  /*a760*/  FMUL.FTZ R27, R22, UR5 ;  /* 0x00000005161b7c20 */ /* 0x000fe20008410000 */
[----:B------:R-:W-:Y:S01]  /*a770*/  HADD2.F32 R28, -RZ, R28.H1_H1 ;  /* 0x3000001cff1c7230 */ /* 0x000fe20000004100 */
        /* <DEDUP_REMOVED lines=21> */
.L_x_1283:
        /* <DEDUP_REMOVED lines=19> */
.L_x_1285:
[----:B------:R-:W-:Y:S05]  /*aa00*/  BSYNC B0 ;  /* 0x0000000000007941 */ /* 0x000fea0003800000 */
.L_x_1284:
        /* <DEDUP_REMOVED lines=28> */
.L_x_1286:
        /* <DEDUP_REMOVED lines=19> */
.L_x_1288:
[----:B------:R-:W-:Y:S05]  /*ad00*/  BSYNC B0 ;  /* 0x0000000000007941 */ /* 0x000fea0003800000 */
.L_x_1287:
        /* <DEDUP_REMOVED lines=28> */
.L_x_1289:
        /* <DEDUP_REMOVED lines=17> */
[----:B------:R-:W-:-:S05]  /*afe0*/  F2FP.PACK_AB R23, R22, R23 ;  /* 0x000000171617723e */ /* 0x000fca00000000ff */
[----:B------:R0:W-:Y:S02]  /*aff0*/  STG.E [R24.64], R23 ;  /* 0x0000001718007986 */ /* 0x0001e4000c10190e */
.L_x_1291:
[----:B------:R-:W-:Y:S05]  /*b000*/  BSYNC B0 ;  /* 0x0000000000007941 */ /* 0x000fea0003800000 */
.L_x_1290:
        /* <DEDUP_REMOVED lines=28> */
.L_x_1292:
        /* <DEDUP_REMOVED lines=19> */
.L_x_1294:
[----:B------:R-:W-:Y:S05]  /*b300*/  BSYNC B0 ;  /* 0x0000000000007941 */ /* 0x000fea0003800000 */
.L_x_1293:
        /* <DEDUP_REMOVED lines=28> */
.L_x_1295:
        /* <DEDUP_REMOVED lines=19> */
.L_x_1297:
[----:B------:R-:W-:Y:S05]  /*b600*/  BSYNC B0 ;  /* 0x0000000000007941 */ /* 0x000fea0003800000 */
.L_x_1296:
        /* <DEDUP_REMOVED lines=28> */
.L_x_1298:
        /* <DEDUP_REMOVED lines=19> */
.L_x_1300:
[----:B------:R-:W-:Y:S05]  /*b900*/  BSYNC B0 ;  /* 0x0000000000007941 */ /* 0x000fea0003800000 */
.L_x_1299:
        /* <DEDUP_REMOVED lines=28> */
.L_x_1301:
        /* <DEDUP_REMOVED lines=19> */
.L_x_1303:
[----:B------:R-:W-:Y:S05]  /*bc00*/  BSYNC B0 ;  /* 0x0000000000007941 */ /* 0x000fea0003800000 */
.L_x_1302:
        /* <DEDUP_REMOVED lines=28> */
.L_x_1304:
        /* <DEDUP_REMOVED lines=19> */
.L_x_1306:
[----:B------:R-:W-:Y:S05]  /*bf00*/  BSYNC B0 ;  /* 0x0000000000007941 */ /* 0x000fea0003800000 */
.L_x_1305:
        /* <DEDUP_REMOVED lines=28> */
.L_x_1307:
        /* <DEDUP_REMOVED lines=19> */
.L_x_1309:
[----:B------:R-:W-:Y:S05]  /*c200*/  BSYNC B0 ;  /* 0x0000000000007941 */ /* 0x000fea0003800000 */
.L_x_1308:
        /* <DEDUP_REMOVED lines=28> */
.L_x_1310:
        /* <DEDUP_REMOVED lines=19> */
.L_x_1312:
[----:B------:R-:W-:Y:S05]  /*c500*/  BSYNC B0 ;  /* 0x0000000000007941 */ /* 0x000fea0003800000 */
.L_x_1311:
        /* <DEDUP_REMOVED lines=28> */
.L_x_1313:
        /* <DEDUP_REMOVED lines=19> */
.L_x_1315:
[----:B------:R-:W-:Y:S05]  /*c800*/  BSYNC B0 ;  /* 0x0000000000007941 */ /* 0x000fea0003800000 */
.L_x_1314:
        /* <DEDUP_REMOVED lines=28> */
.L_x_1316:
        /* <DEDUP_REMOVED lines=19> */
.L_x_1318:
[----:B------:R-:W-:Y:S05]  /*cb00*/  BSYNC B0 ;  /* 0x0000000000007941 */ /* 0x000fea0003800000 */
.L_x_1317:
        /* <DEDUP_REMOVED lines=28> */
.L_x_1319:
        /* <DEDUP_REMOVED lines=19> */
.L_x_1321:
[----:B------:R-:W-:Y:S05]  /*ce00*/  BSYNC B0 ;  /* 0x0000000000007941 */ /* 0x000fea0003800000 */
.L_x_1320:
        /* <DEDUP_REMOVED lines=28> */
.L_x_1322:
        /* <DEDUP_REMOVED lines=19> */
.L_x_1324:
[----:B------:R-:W-:Y:S05]  /*d100*/  BSYNC B0 ;  /* 0x0000000000007941 */ /* 0x000fea0003800000 */
.L_x_1323:
        /* <DEDUP_REMOVED lines=28> */
.L_x_1325:
        /* <DEDUP_REMOVED lines=19> */
.L_x_1327:
[----:B------:R-:W-:Y:S05]  /*d400*/  BSYNC B0 ;  /* 0x0000000000007941 */ /* 0x000fea0003800000 */
.L_x_1326:
        /* <DEDUP_REMOVED lines=28> */
.L_x_1328:
        /* <DEDUP_REMOVED lines=19> */
.L_x_1330:
[----:B------:R-:W-:Y:S05]  /*d700*/  BSYNC B0 ;  /* 0x0000000000007941 */ /* 0x000fea0003800000 */
.L_x_1329:
        /* <DEDUP_REMOVED lines=28> */
.L_x_1331:
        /* <DEDUP_REMOVED lines=19> */
.L_x_1333:
[----:B------:R-:W-:Y:S05]  /*da00*/  BSYNC B0 ;  /* 0x0000000000007941 */ /* 0x000fea0003800000 */
.L_x_1332:
        /* <DEDUP_REMOVED lines=28> */
.L_x_1334:
        /* <DEDUP_REMOVED lines=18> */
.L_x_1336:
[----:B------:R-:W-:Y:S05]  /*dcf0*/  BSYNC B0 ;  /* 0x0000000000007941 */ /* 0x000fea0003800000 */
.L_x_1335:
[----:B------:R-:W-:Y:S01]  /*dd00*/  FADD.FTZ R35, R35, -UR16 ;  /* 0x8000001023237e21 */ /* 0x000fe20008010000 */
[--C-:B------:R-:W-:Y:S01]  /*dd10*/  HADD2.F32 R27, -RZ, R92.reuse.H0_H0 ;  /* 0x2000005cff1b7230 */ /* 0x100fe20000004100 */
[----:B------:R-:W-:Y:S01]  /*dd20*/  FADD.FTZ R91, R91, -UR16 ;  /* 0x800000105b5b7e21 */ /* 0x000fe20008010000 */
[--C-:B------:R-:W-:Y:S01]  /*dd30*/  HADD2.F32 R33, -RZ, R93.reuse.H0_H0 ;  /* 0x2000005dff217230 */ /* 0x100fe20000004100 */
[----:B------:R-:W-:Y:S01]  /*dd40*/  FMUL.FTZ R35, R35, UR5 ;  /* 0x0000000523237c20 */ /* 0x000fe20008410000 */
[----:B------:R-:W-:Y:S01]  /*dd50*/  HADD2.F32 R92, -RZ, R92.H1_H1 ;  /* 0x3000005cff5c7230 */ /* 0x000fe20000004100 */
[----:B------:R-:W-:Y:S01]  /*dd60*/  FMUL.FTZ R32, R91, UR5 ;  /* 0x000000055b207c20 */ /* 0x000fe20008410000 */
[----:B------:R-:W-:Y:S01]  /*dd70*/  HADD2.F32 R93, -RZ, R93.H1_H1 ;  /* 0x3000005dff5d7230 */ /* 0x000fe20000004100 */
[----:B------:R-:W-:Y:S05]  /*dd80*/  @!P6 BRA `(.L_x_1337) ;  /* 0x000001200000e947 */ /* 0x000fea0003800000 */
[----:B0-----:R-:W-:Y:S02]  /*dd90*/  FFMA.FTZ R23, R32, R65, R63 ;  /* 0x0000004120177223 */ /* 0x001fe4000001003f */
        /* <DEDUP_REMOVED lines=17> */
.L_x_1337:
        /* <DEDUP_REMOVED lines=18> */
.L_x_1339:
[----:B------:R-:W-:Y:S05]  /*dfd0*/  BSYNC B0 ;  /* 0x0000000000007941 */ /* 0x000fea0003800000 */
.L_x_1338:
        /* <DEDUP_REMOVED lines=27> */
.L_x_1340:
        /* <DEDUP_REMOVED lines=18> */
.L_x_1342:
[----:B------:R-:W-:Y:S05]  /*e2b0*/  BSYNC B0 ;  /* 0x0000000000007941 */ /* 0x000fea0003800000 */
.L_x_1341:
[----:B------:R-:W-:Y:S01]  /*e2c0*/  FADD.FTZ R34, R34, -UR16 ;  /* 0x8000001022227e21 */ /* 0x000fe20008010000 */
[--C-:B------:R-:W-:Y:S01]  /*e2d0*/  HADD2.F32 R27, -RZ, R96.reuse.H0_H0 ;  /* 0x20000060ff1b7230 */ /* 0x100fe20000004100 */
[----:B------:R-:W-:Y:S01]  /*e2e0*/  FADD.FTZ R95, R95, -UR16 ;  /* 0x800000105f5f7e21 */ /* 0x000fe20008010000 */
[----:B------:R-:W-:Y:S01]  /*e2f0*/  HADD2.F32 R96, -RZ, R96.H1_H1 ;  /* 0x30000060ff607230 */ /* 0x000fe20000004100 */
[----:B------:R-:W-:Y:S01]  /*e300*/  FMUL.FTZ R33, R34, UR5 ;  /* 0x0000000522217c20 */ /* 0x000fe20008410000 */
[----:B------:R-:W-:Y:S01]  /*e310*/  HADD2.F32 R35, -RZ, R97.H0_H0 ;  /* 0x20000061ff237230 */ /* 0x000fe20000004100 */
[----:B------:R-:W-:Y:S01]  /*e320*/  FMUL.FTZ R32, R95, UR5 ;  /* 0x000000055f207c20 */ /* 0x000fe20008410000 */
[----:B------:R-:W-:Y:S05]  /*e330*/  @!P6 BRA `(.L_x_1343) ;  /* 0x000001200000e947 */ /* 0x000fea0003800000 */
[----:B0-----:R-:W-:Y:S02]  /*e340*/  FFMA.FTZ R23, R32, R65, R63 ;  /* 0x0000004120177223 */ /* 0x001fe4000001003f */
[----:B------:R-:W-:Y:S02]  /*e350*/  FFMA.FTZ R22, R33, R64, R62 ;  /* 0x0000004021167223 */ /* 0x000fe4000001003e */
[----:B------:R-:W-:-:S02]  /*e360*/  FMUL.FTZ R28, R23, -1.4426950216293334961 ;  /* 0xbfb8aa3b171c7820 */ /* 0x000fc40000410000 */
        /* <DEDUP_REMOVED lines=15> */
.L_x_1343:
        /* <DEDUP_REMOVED lines=18> */
.L_x_1345:
[----:B------:R-:W-:Y:S05]  /*e580*/  BSYNC B0 ;  /* 0x0000000000007941 */ /* 0x000fea0003800000 */
.L_x_1344:
[----:B------:R-:W-:Y:S01]  /*e590*/  HADD2.F32 R97, -RZ, R97.H1_H1 ;  /* 0x30000061ff617230 */ /* 0x000fe20000004100 */
[----:B------:R-:W-:Y:S01]  /*e5a0*/  FADD.FTZ R35, R35, -UR16 ;  /* 0x8000001023237e21 */ /* 0x000fe20008010000 */
[--C-:B------:R-:W-:Y:S01]  /*e5b0*/  HADD2.F32 R27, -RZ, R98.reuse.H0_H0 ;  /* 0x20000062ff1b7230 */ /* 0x100fe20000004100 */
[----:B------:R-:W-:Y:S01]  /*e5c0*/  IMAD R38, R2, c[0x0][0x1fc], R38 ;  /* 0x00007f0002267a24 */ /* 0x000fe200078e0226 */
[----:B------:R-:W-:Y:S01]  /*e5d0*/  HADD2.F32 R98, -RZ, R98.H1_H1 ;  /* 0x30000062ff627230 */ /* 0x000fe20000004100 */
[----:B------:R-:W-:Y:S01]  /*e5e0*/  FADD.FTZ R97, R97, -UR16 ;  /* 0x8000001061617e21 */ /* 0x000fe20008010000 */
[--C-:B------:R-:W-:Y:S01]  /*e5f0*/  HADD2.F32 R32, -RZ, R7.reuse.H0_H0 ;  /* 0x20000007ff207230 */ /* 0x100fe20000004100 */
[----:B------:R-:W-:Y:S01]  /*e600*/  FMUL.FTZ R35, R35, UR5 ;  /* 0x0000000523237c20 */ /* 0x000fe20008410000 */
[----:B------:R-:W-:Y:S01]  /*e610*/  HADD2.F32 R33, -RZ, R7.H1_H1 ;  /* 0x30000007ff217230 */ /* 0x000fe20000004100 */
[----:B------:R-:W-:Y:S01]  /*e620*/  FMUL.FTZ R30, R97, UR5 ;  /* 0x00000005611e7c20 */ /* 0x000fe20008410000 */
[----:B------:R-:W-:Y:S05]  /*e630*/  @!P6 BRA `(.L_x_1346) ;  /* 0x000001200000e947 */ /* 0x000fea0003800000 */
[----:B------:R-:W-:Y:S02]  /*e640*/  FFMA.FTZ R7, R35, R64, R62 ;  /* 0x0000004023077223 */ /* 0x000fe4000001003e */
[----:B------:R-:W-:-:S02]  /*e650*/  FFMA.FTZ R22, R30, R65, R63 ;  /* 0x000000411e167223 */ /* 0x000fc4000001003f */
        /* <DEDUP_REMOVED lines=16> */
.L_x_1346:
[----:B------:R-:W-:Y:S01]  /*e760*/  BSSY B0, `(.L_x_1347) ;  /* 0x0000012000007945 */ /* 0x000fe20003800000 */
        /* <DEDUP_REMOVED lines=15> */
[----:B------:R-:W-:-:S05]  /*e860*/  F2FP.PACK_AB R7, R7, R22 ;  /* 0x000000160707723e */ /* 0x000fca00000000ff */
[----:B------:R0:W-:Y:S02]  /*e870*/  STG.E [R24.64], R7 ;  /* 0x0000000718007986 */ /* 0x0001e4000c10190e */
.L_x_1348:
[----:B------:R-:W-:Y:S05]  /*e880*/  BSYNC B0 ;  /* 0x0000000000007941 */ /* 0x000fea0003800000 */
.L_x_1347:
[----:B------:R-:W-:Y:S01]  /*e890*/  FADD.FTZ R32, R32, -UR16 ;  /* 0x8000001020207e21 */ /* 0x000fe20008010000 */
[----:B------:R-:W-:Y:S01]  /*e8a0*/  IADD3 R34, R38, 0x190, RZ ;  /* 0x0000019026227810 */ /* 0x000fe20007ffe0ff */
[----:B------:R-:W-:Y:S01]  /*e8b0*/  FADD.FTZ R33, R33, -UR16 ;  /* 0x8000001021217e21 */ /* 0x000fe20008010000 */
[--C-:B0-----:R-:W-:Y:S01]  /*e8c0*/  HADD2.F32 R7, -RZ, R8.reuse.H0_H0 ;  /* 0x20000008ff077230 */ /* 0x101fe20000004100 */
[----:B------:R-:W-:Y:S01]  /*e8d0*/  FMUL.FTZ R35, R32, UR5 ;  /* 0x0000000520237c20 */ /* 0x000fe20008410000 */
[----:B------:R-:W-:Y:S01]  /*e8e0*/  HADD2.F32 R24, -RZ, R8.H1_H1 ;  /* 0x30000008ff187230 */ /* 0x000fe20000004100 */
        /* <DEDUP_REMOVED lines=21> */
.L_x_1349:
        /* <DEDUP_REMOVED lines=21> */
[----:B------:R-:W-:-:S05]  /*eb90*/  F2FP.PACK_AB R7, R7, R8 ;  /* 0x000000080707723e */ /* 0x000fca00000000ff */
[----:B------:R0:W-:Y:S02]  /*eba0*/  STG.E [R22.64], R7 ;  /* 0x0000000716007986 */ /* 0x0001e4000c10190e */
.L_x_1351:
[----:B------:R-:W-:Y:S05]  /*ebb0*/  BSYNC B0 ;  /* 0x0000000000007941 */ /* 0x000fea0003800000 */
.L_x_1350:
        /* <DEDUP_REMOVED lines=27> */
.L_x_1352:
        /* <DEDUP_REMOVED lines=23> */
.L_x_1354:
[----:B------:R-:W-:Y:S05]  /*eee0*/  BSYNC B0 ;  /* 0x0000000000007941 */ /* 0x000fea0003800000 */
.L_x_1353:
        /* <DEDUP_REMOVED lines=27> */
.L_x_1355:
        /* <DEDUP_REMOVED lines=23> */
.L_x_1357:
[----:B------:R-:W-:Y:S05]  /*f210*/  BSYNC B0 ;  /* 0x0000000000007941 */ /* 0x000fea0003800000 */
.L_x_1356:
        /* <DEDUP_REMOVED lines=27> */
.L_x_1358:
        /* <DEDUP_REMOVED lines=23> */
.L_x_1360:
[----:B------:R-:W-:Y:S05]  /*f540*/  BSYNC B0 ;  /* 0x0000000000007941 */ /* 0x000fea0003800000 */
.L_x_1359:
        /* <DEDUP_REMOVED lines=27> */
.L_x_1361:
        /* <DEDUP_REMOVED lines=23> */
.L_x_1363:
[----:B------:R-:W-:Y:S05]  /*f870*/  BSYNC B0 ;  /* 0x0000000000007941 */ /* 0x000fea0003800000 */
.L_x_1362:
        /* <DEDUP_REMOVED lines=27> */
.L_x_1364:
[----:B------:R-:W-:Y:S01]  /*fa30*/  ISETP.GE.U32.AND P0, PT, R38, c[0x0][0x1e0], PT ;  /* 0x0000780026007a0c */ /* 0x000fe20003f06070 */
[--C-:B------:R-:W-:Y:S01]  /*fa40*/  HADD2.F32 R8, -RZ, R19.reuse.H0_H0 ;  /* 0x20000013ff087230 */ /* 0x100fe20000004100 */
[----:B------:R-:W-:Y:S01]  /*fa50*/  BSSY B0, `(.L_x_1365) ;  /* 0x0000017000007945 */ /* 0x000fe20003800000 */
[----:B------:R-:W-:Y:S01]  /*fa60*/  HADD2.F32 R19, -RZ, R19.H1_H1 ;  /* 0x30000013ff137230 */ /* 0x000fe20000004100 */
[----:B------:R-:W-:Y:S02]  /*fa70*/  ISETP.GE.AND.EX P0, PT, R24, c[0x0][0x1e4], PT, P0 ;  /* 0x0000790018007a0c */ /* 0x000fe40003f06300 */
[----:B------:R-:W-:Y:S02]  /*fa80*/  FADD.FTZ R12, R8, -UR16 ;  /* 0x80000010080c7e21 */ /* 0x000fe40008010000 */
[----:B------:R-:W-:Y:S01]  /*fa90*/  ISETP.LT.U32.AND P0, PT, R0, 0x180, !P0 ;  /* 0x000001800000780c */ /* 0x000fe20004701070 */
[----:B------:R-:W-:-:S12]  /*faa0*/  FADD.FTZ R19, R19, -UR16 ;  /* 0x8000001013137e21 */ /* 0x000fd80008010000 */
        /* <DEDUP_REMOVED lines=17> */
.L_x_1366:
[----:B------:R-:W-:Y:S05]  /*fbc0*/  BSYNC B0 ;  /* 0x0000000000007941 */ /* 0x000fea0003800000 */
.L_x_1365:
[--C-:B0-----:R-:W-:Y:S01]  /*fbd0*/  HADD2.F32 R7, -RZ, R20.reuse.H0_H0 ;  /* 0x20000014ff077230 */ /* 0x101fe20000004100 */
[----:B------:R-:W-:Y:S01]  /*fbe0*/  FMUL.FTZ R17, R12, UR5 ;  /* 0x000000050c117c20 */ /* 0x000fe20008410000 */
        /* <DEDUP_REMOVED lines=21> */
.L_x_1367:
        /* <DEDUP_REMOVED lines=18> */
[----:B------:R-:W-:-:S05]  /*fe60*/  F2FP.PACK_AB R7, R10, R7 ;  /* 0x000000070a07723e */ /* 0x000fca00000000ff */
[----:B------:R0:W-:Y:S02]  /*fe70*/  STG.E [R8.64], R7 ;  /* 0x0000000708007986 */ /* 0x0001e4000c10190e */
.L_x_1369:
[----:B------:R-:W-:Y:S05]  /*fe80*/  BSYNC B0 ;  /* 0x0000000000007941 */ /* 0x000fea0003800000 */
.L_x_1368:
[----:B-1----:R-:W-:Y:S01]  /*fe90*/  ULDC UR4, c[0x0][0x10] ;  /* 0x0000040000047ab9 */ /* 0x002fe20000000800 */
[----:B------:R-:W-:Y:S01]  /*fea0*/  IADD3 R4, R4, 0x1, RZ ;  /* 0x0000000104047810 */ /* 0x000fe20007ffe0ff */
[----:B------:R-:W-:-:S04]  /*feb0*/  UIADD3 UR7, UR7, UR4, URZ ;  /* 0x0000000407077290 */ /* 0x000fc8000fffe03f */
[----:B------:R-:W-:-:S06]  /*fec0*/  UISETP.GE.AND UP0, UPT, UR7, UR6, UPT ;  /* 0x000000060700728c */ /* 0x000fcc000bf06270 */
[----:B------:R-:W-:-:S13]  /*fed0*/  PLOP3.LUT P0, PT, PT, PT, UP0, 0x40, 0x0 ;  /* 0x000000000000781c */ /* 0x000fda0003f0e808 */
[----:B------:R-:W-:Y:S01]  /*fee0*/  @!P0 CALL.REL.NOINC `(.L_x_1223) ;  /* 0x0000001000008944 */ /* 0x000fe20003c00000 */
[----:B------:R-:W-:Y:S05]  /*fef0*/  BRA `(.L_x_1370) ;  /* 0xffff0ce000007947 */ /* 0x000fea000383ffff */
.L_x_1223:
        /* <DEDUP_REMOVED lines=18> */
.L_x_1372:
[----:B------:R-:W-:Y:S05]  /*10020*/  BSYNC B0 ;  /* 0x0000000000007941 */ /* 0x000fea0003800000 */
.L_x_1371:
        /* <DEDUP_REMOVED lines=11> */
.L_x_1374:
[----:B------:R-:W2:Y:S01]  /*100e0*/  LDG.E.STRONG.GPU R5, [R2.64] ;  /* 0x0000000e02057981 */ /* 0x000ea2000c1ef900 */
[----:B------:R-:W-:Y:S01]  /*100f0*/  YIELD ;  /* 0x0000000000007946 */ /* 0x000fe20003800000 */
[----:B--2---:R-:W-:Y:S01]  /*10100*/  ISETP.NE.AND P0, PT, R5, R4, PT ;  /* 0x000000040500720c */ /* 0x004fe20003f05270 */
[----:B------:R-:W-:-:S12]  /*10110*/  CCTL.IVALL ;  /* 0x00000000ff00798f */ /* 0x000fd80002000000 */
[----:B------:R-:W-:Y:S05]  /*10120*/  @P0 BRA `(.L_x_1374) ;  /* 0xffffffb000000947 */ /* 0x000fea000383ffff */
.L_x_1373:
        /* <DEDUP_REMOVED lines=25> */
.L_x_1375:
        /* <DEDUP_REMOVED lines=23> */
.L_x_1376:
        /* <DEDUP_REMOVED lines=13> */
.L_x_5183:


//--------------------- .text._Z35group_norm_nhwc_bwd_one_pass_kernelI11Fp16IOBf16WLi64ELi48ELi384EEv26Group_norm_nhwc_bwd_params --------------------------
	.section	.text._Z35group_norm_nhwc_bwd_one_pass_kernelI11Fp16IOBf16WLi64ELi48ELi384EEv26Group_norm_nhwc_bwd_params,"ax",@progbits
	.sectioninfo	@"SHI_REGISTERS=56"
	.align	128
        .global         _Z35group_norm_nhwc_bwd_one_pass_kernelI11Fp16IOBf16WLi64ELi48ELi384EEv26Group_norm_nhwc_bwd_params
        .type           _Z35group_norm_nhwc_bwd_one_pass_kernelI11Fp16IOBf16WLi64ELi48ELi384EEv26Group_norm_nhwc_bwd_params,@function
        .size           _Z35group_norm_nhwc_bwd_one_pass_kernelI11Fp16IOBf16WLi64ELi48ELi384EEv26Group_norm_nhwc_bwd_params,(.L_x_5184 - _Z35group_norm_nhwc_bwd_one_pass_kernelI11Fp16IOBf16WLi64ELi48ELi384EEv26Group_norm_nhwc_bwd_params)
        .other          _Z35group_norm_nhwc_bwd_one_pass_kernelI11Fp16IOBf16WLi64ELi48ELi384EEv26Group_norm_nhwc_bwd_params,@"STO_CUDA_ENTRY STV_DEFAULT"
_Z35group_norm_nhwc_bwd_one_pass_kernelI11Fp16IOBf16WLi64ELi48ELi384EEv26Group_norm_nhwc_bwd_params:
.text._Z35group_norm_nhwc_bwd_one_pass_kernelI11Fp16IOBf16WLi64ELi48ELi384EEv26Group_norm_nhwc_bwd_params:
        /* <DEDUP_REMOVED lines=44> */
.L_x_1412:
        /* <DEDUP_REMOVED lines=40> */
[----:B------:R-:W-:-:S03]  /*0540*/  IMAD R23, R48, 0x30, RZ ;  /* 0x0000003030177824 */ /* 0x000fc600078e02ff */
[----:B------:R-:W-:Y:S02]  /*0550*/  ISETP.GE.AND.EX P2, PT, R2, c[0x0][0x1e4], PT, P2 ;  /* 0x0000790002007a0c */ /* 0x000fe40003f46320 */
[----:B------:R-:W-:Y:S02]  /*0560*/  SHF.R.S32.HI R12, RZ, 0x1f, R46 ;  /* 0x0000001fff0c7819 */ /* 0x000fe4000001142e */
[----:B------:R-:W-:Y:S02]  /*0570*/  IADD3 R50, P4, R46, R23, RZ ;  /* 0x000000172e327210 */ /* 0x000fe40007f9e0ff */
[----:B------:R-:W-:Y:S02]  /*0580*/  SHF.R.S32.HI R10, RZ, 0x1f, R11 ;  /* 0x0000001fff0a7819 */ /* 0x000fe4000001140b */
[----:B------:R-:W-:Y:S02]  /*0590*/  ISETP.GT.U32.OR P2, PT, R45, 0x17f, P2 ;  /* 0x0000017f2d00780c */ /* 0x000fe40001744470 */
[----:B------:R-:W-:Y:S01]  /*05a0*/  LEA.HI.X.SX32 R51, R23, R12, 0x1, P4 ;  /* 0x0000000c17337211 */ /* 0x000fe200020f0eff */
[----:B------:R-:W-:Y:S01]  /*05b0*/  IMAD R10, R10, c[0x0][0x1e8], RZ ;  /* 0x00007a000a0a7a24 */ /* 0x000fe200078e02ff */
[----:B------:R-:W-:-:S03]  /*05c0*/  ISETP.GE.U32.AND P3, PT, R41, c[0x0][0x1e0], PT ;  /* 0x0000780029007a0c */ /* 0x000fc60003f66070 */
[C---:B------:R-:W-:Y:S02]  /*05d0*/  IMAD R53, R11.reuse, c[0x0][0x1ec], R10 ;  /* 0x00007b000b357a24 */ /* 0x040fe400078e020a */
[----:B------:R-:W-:Y:S01]  /*05e0*/  IMAD.WIDE.U32 R50, R11, c[0x0][0x1e8], R50 ;  /* 0x00007a000b327a25 */ /* 0x000fe200078e0032 */
[----:B------:R-:W-:-:S03]  /*05f0*/  SHF.R.S32.HI R0, RZ, 0x1f, R41 ;  /* 0x0000001fff007819 */ /* 0x000fc60000011429 */
[----:B------:R-:W-:Y:S01]  /*0600*/  @!P2 IMAD R13, R2, c[0x0][0x1d8], RZ ;  /* 0x00007600020daa24 */ /* 0x000fe200078e02ff */
[----:B------:R-:W-:Y:S02]  /*0610*/  IADD3 R53, R51, R53, RZ ;  /* 0x0000003533357210 */ /* 0x000fe40007ffe0ff */
[----:B------:R-:W-:Y:S01]  /*0620*/  ISETP.GE.AND.EX P3, PT, R0, c[0x0][0x1e4], PT, P3 ;  /* 0x0000790000007a0c */ /* 0x000fe20003f66330 */
[----:B------:R-:W-:Y:S01]  /*0630*/  @!P2 IMAD R21, R42, c[0x0][0x1dc], R13 ;  /* 0x000077002a15aa24 */ /* 0x000fe200078e020d */
[-C--:B------:R-:W-:Y:S01]  /*0640*/  @P1 MOV R52, R50.reuse ;  /* 0x0000003200341202 */ /* 0x080fe20000000f00 */
[----:B------:R-:W-:Y:S01]  /*0650*/  @P1 IMAD R11, R5, c[0x0][0x1d8], RZ ;  /* 0x00007600050b1a24 */ /* 0x000fe200078e02ff */
[----:B------:R-:W-:Y:S02]  /*0660*/  @!P2 MOV R12, R50 ;  /* 0x00000032000ca202 */ /* 0x000fe40000000f00 */
[----:B------:R-:W-:Y:S02]  /*0670*/  @!P2 MOV R13, R53 ;  /* 0x00000035000da202 */ /* 0x000fe40000000f00 */
[----:B------:R-:W-:Y:S01]  /*0680*/  ISETP.GT.U32.OR P3, PT, R45, 0x17f, P3 ;  /* 0x0000017f2d00780c */ /* 0x000fe20001f64470 */
[----:B------:R-:W-:-:S02]  /*0690*/  @P1 IMAD R17, R44, c[0x0][0x1dc], R11 ;  /* 0x000077002c111a24 */ /* 0x000fc400078e020b */
[----:B------:R-:W-:-:S04]  /*06a0*/  @P1 IMAD.WIDE.U32 R14, R44, c[0x0][0x1d8], R52 ;  /* 0x000076002c0e1a25 */ /* 0x000fc800078e0034 */
[----:B------:R-:W-:Y:S01]  /*06b0*/  @!P2 IMAD.WIDE.U32 R12, R42, c[0x0][0x1d8], R12 ;  /* 0x000076002a0caa25 */ /* 0x000fe200078e000c */
[----:B------:R-:W-:Y:S02]  /*06c0*/  @P1 IADD3 R17, R15, R17, RZ ;  /* 0x000000110f111210 */ /* 0x000fe40007ffe0ff */
[----:B------:R-:W-:Y:S02]  /*06d0*/  @P1 SHF.L.U32 R15, R14, 0x1, RZ ;  /* 0x000000010e0f1819 */ /* 0x000fe400000006ff */
[----:B------:R-:W-:Y:S01]  /*06e0*/  @!P2 IADD3 R13, R13, R21, RZ ;  /* 0x000000150d0da210 */ /* 0x000fe20007ffe0ff */
[----:B------:R-:W-:Y:S01]  /*06f0*/  @!P3 IMAD R20, R0, c[0x0][0x1d8], RZ ;  /* 0x000076000014ba24 */ /* 0x000fe200078e02ff */
[C---:B------:R-:W-:Y:S02]  /*0700*/  @!P2 SHF.L.U32 R25, R12.reuse, 0x1, RZ ;  /* 0x000000010c19a819 */ /* 0x040fe400000006ff */
[----:B------:R-:W-:Y:S02]  /*0710*/  @!P2 SHF.L.U64.HI R22, R12, 0x1, R13 ;  /* 0x000000010c16a819 */ /* 0x000fe4000001020d */
[----:B------:R-:W-:-:S02]  /*0720*/  @P1 SHF.L.U64.HI R16, R14, 0x1, R17 ;  /* 0x000000010e101819 */ /* 0x000fc40000010211 */
[----:B------:R-:W-:Y:S01]  /*0730*/  @P1 IADD3 R12, P4, R15, c[0x0][0x180], RZ ;  /* 0x000060000f0c1a10 */ /* 0x000fe20007f9e0ff */
[----:B------:R-:W-:Y:S01]  /*0740*/  @!P3 IMAD R17, R41, c[0x0][0x1dc], R20 ;  /* 0x000077002911ba24 */ /* 0x000fe200078e0214 */
[----:B------:R-:W-:Y:S01]  /*0750*/  CS2R R38, SRZ ;  /* 0x0000000000267805 */ /* 0x000fe2000001ff00 */
[----:B------:R-:W-:Y:S02]  /*0760*/  @!P2 IADD3 R20, P6, R25, c[0x0][0x180], RZ ;  /* 0x000060001914aa10 */ /* 0x000fe40007fde0ff */
[----:B------:R-:W-:Y:S01]  /*0770*/  @P1 IADD3.X R13, R16, c[0x0][0x184], RZ, P4, !PT ;  /* 0x00006100100d1a10 */ /* 0x000fe200027fe4ff */
[----:B------:R-:W-:Y:S01]  /*0780*/  CS2R R34, SRZ ;  /* 0x0000000000227805 */ /* 0x000fe2000001ff00 */
[----:B------:R-:W-:-:S03]  /*0790*/  @!P2 IADD3.X R21, R22, c[0x0][0x184], RZ, P6, !PT ;  /* 0x000061001615aa10 */ /* 0x000fc600037fe4ff */
[----:B------:R0:W3:Y:S04]  /*07a0*/  @P1 LDG.E R38, [R12.64] ;  /* 0x0000000e0c261981 */ /* 0x0000e8000c1e1900 */
[----:B------:R1:W5:Y:S01]  /*07b0*/  @!P2 LDG.E R34, [R20.64] ;  /* 0x0000000e1422a981 */ /* 0x000362000c1e1900 */
[----:B------:R-:W-:Y:S02]  /*07c0*/  ISETP.GE.U32.AND P0, PT, R43, c[0x0][0x1e0], PT ;  /* 0x000078002b007a0c */ /* 0x000fe40003f06070 */
[----:B------:R-:W-:-:S04]  /*07d0*/  SHF.R.S32.HI R3, RZ, 0x1f, R43 ;  /* 0x0000001fff037819 */ /* 0x000fc8000001142b */
        /* <DEDUP_REMOVED lines=10> */
[----:B------:R-:W-:Y:S02]  /*0880*/  @!P3 MOV R10, R50 ;  /* 0x00000032000ab202 */ /* 0x000fe40000000f00 */
[----:B------:R-:W-:Y:S02]  /*0890*/  @!P3 MOV R11, R53 ;  /* 0x00000035000bb202 */ /* 0x000fe40000000f00 */
[----:B------:R-:W-:-:S03]  /*08a0*/  @P1 IADD3 R14, P5, R15, c[0x0][0x178], RZ ;  /* 0x00005e000f0e1a10 */ /* 0x000fc60007fbe0ff */
[----:B------:R-:W-:Y:S01]  /*08b0*/  @!P3 IMAD.WIDE.U32 R10, R41, c[0x0][0x1d8], R10 ;  /* 0x00007600290aba25 */ /* 0x000fe200078e000a */
[----:B------:R-:W-:Y:S02]  /*08c0*/  @P1 IADD3.X R15, R16, c[0x0][0x17c], RZ, P5, !PT ;  /* 0x00005f00100f1a10 */ /* 0x000fe40002ffe4ff */
[C---:B------:R-:W-:Y:S02]  /*08d0*/  @!P0 IADD3 R16, P4, R18.reuse, c[0x0][0x180], RZ ;  /* 0x0000600012108a10 */ /* 0x040fe40007f9e0ff */
[----:B------:R-:W-:Y:S02]  /*08e0*/  @!P3 IADD3 R17, R11, R17, RZ ;  /* 0x000000110b11b210 */ /* 0x000fe40007ffe0ff */
[----:B------:R-:W-:Y:S02]  /*08f0*/  @!P0 IADD3 R18, P5, R18, c[0x0][0x178], RZ ;  /* 0x00005e0012128a10 */ /* 0x000fe40007fbe0ff */
[----:B------:R-:W-:Y:S02]  /*0900*/  @!P3 SHF.L.U64.HI R24, R10, 0x1, R17 ;  /* 0x000000010a18b819 */ /* 0x000fe40000010211 */
[C---:B------:R-:W-:Y:S01]  /*0910*/  @!P0 IADD3.X R17, R19.reuse, c[0x0][0x184], RZ, P4, !PT ;  /* 0x0000610013118a10 */ /* 0x040fe200027fe4ff */
[----:B------:R-:W-:Y:S01]  /*0920*/  CS2R R36, SRZ ;  /* 0x0000000000247805 */ /* 0x000fe2000001ff00 */
[----:B------:R-:W-:-:S03]  /*0930*/  @!P0 IADD3.X R19, R19, c[0x0][0x17c], RZ, P5, !PT ;  /* 0x00005f0013138a10 */ /* 0x000fc60002ffe4ff */
[----:B------:R4:W5:Y:S04]  /*0940*/  @!P0 LDG.E R39, [R16.64] ;  /* 0x0000000e10278981 */ /* 0x000968000c1e1900 */
[----:B------:R0:W5:Y:S04]  /*0950*/  @P1 LDG.E R37, [R14.64] ;  /* 0x0000000e0e251981 */ /* 0x000168000c1e1900 */
[----:B------:R1:W5:Y:S01]  /*0960*/  @!P0 LDG.E R36, [R18.64] ;  /* 0x0000000e12248981 */ /* 0x000362000c1e1900 */
[----:B0-----:R-:W-:-:S04]  /*0970*/  @!P2 IADD3 R14, P0, R25, c[0x0][0x178], RZ ;  /* 0x00005e00190eaa10 */ /* 0x001fc80007f1e0ff */
[----:B------:R-:W-:Y:S01]  /*0980*/  @!P2 IADD3.X R15, R22, c[0x0][0x17c], RZ, P0, !PT ;  /* 0x00005f00160faa10 */ /* 0x000fe200007fe4ff */
[----:B--2---:R-:W4:Y:S02]  /*0990*/  R2UR UR16, R8 ;  /* 0x00000000081073c2 */ /* 0x004f2400000e0000 */
[----:B----4-:R-:W-:-:S05]  /*09a0*/  MOV R16, UR16 ;  /* 0x0000001000107c02 */ /* 0x010fca0008000f00 */
[----:B------:R-:W-:-:S05]  /*09b0*/  FFMA.FTZ R9, -R16, UR16, R9 ;  /* 0x0000001010097c23 */ /* 0x000fca0008010109 */
[----:B------:R-:W-:-:S13]  /*09c0*/  FSETP.GTU.FTZ.AND P0, PT, R9, RZ, PT ;  /* 0x000000ff0900720b */ /* 0x000fda0003f1c000 */
[----:B------:R-:W-:Y:S01]  /*09d0*/  VOTEU.ANY UP0, P0 ;  /* 0x00000000003f7886 */ /* 0x000fe20000000100 */
[----:B------:R-:W-:-:S13]  /*09e0*/  PLOP3.LUT P0, PT, PT, PT, UP0, 0x80, 0x0 ;  /* 0x000000000000781c */ /* 0x000fda0003f0f008 */
[----:B------:R-:W-:-:S06]  /*09f0*/  @P0 FADD.FTZ R9, R9, c[0x0][0x1a0] ;  /* 0x0000680009090621 */ /* 0x000fcc0000010000 */
[----:B------:R-:W0:Y:S01]  /*0a00*/  @P0 MUFU.RSQ R9, R9 ;  /* 0x0000000900090308 */ /* 0x000e220000001400 */
[----:B------:R-:W-:Y:S01]  /*0a10*/  @!P3 SHF.L.U32 R11, R10, 0x1, RZ ;  /* 0x000000010a0bb819 */ /* 0x000fe200000006ff */
[----:B0-----:R-:W0:Y:S01]  /*0a20*/  @P0 R2UR UR4, R9 ;  /* 0x00000000090403c2 */ /* 0x001e2200000e0000 */
[----:B------:R-:W-:Y:S02]  /*0a30*/  ISETP.GT.U32.AND P0, PT, R45, 0x17f, PT ;  /* 0x0000017f2d00780c */ /* 0x000fe40003f04070 */
[C---:B------:R-:W-:Y:S02]  /*0a40*/  @!P3 IADD3 R12, P4, R11.reuse, c[0x0][0x180], RZ ;  /* 0x000060000b0cba10 */ /* 0x040fe40007f9e0ff */
[----:B------:R-:W-:Y:S01]  /*0a50*/  @!P3 IADD3 R10, P5, R11, c[0x0][0x178], RZ ;  /* 0x00005e000b0aba10 */ /* 0x000fe20007fbe0ff */
[----:B------:R-:W-:Y:S01]  /*0a60*/  CS2R R32, SRZ ;  /* 0x0000000000207805 */ /* 0x000fe2000001ff00 */
[C---:B------:R-:W-:Y:S02]  /*0a70*/  @!P3 IADD3.X R13, R24.reuse, c[0x0][0x184], RZ, P4, !PT ;  /* 0x00006100180dba10 */ /* 0x040fe400027fe4ff */
[----:B------:R-:W-:Y:S01]  /*0a80*/  @!P3 IADD3.X R11, R24, c[0x0][0x17c], RZ, P5, !PT ;  /* 0x00005f00180bba10 */ /* 0x000fe20002ffe4ff */
[----:B------:R-:W-:Y:S01]  /*0a90*/  UMOV UR8, 0x3f800000 ;  /* 0x3f80000000087882 */ /* 0x000fe20000000000 */
[----:B------:R-:W-:Y:S01]  /*0aa0*/  BSSY B0, `(.L_x_1378) ;  /* 0x000001a000007945 */ /* 0x000fe20003800000 */
[----:B------:R2:W5:Y:S01]  /*0ab0*/  @!P2 LDG.E R33, [R14.64] ;  /* 0x0000000e0e21a981 */ /* 0x000562000c1e1900 */
[----:B------:R-:W-:Y:S01]  /*0ac0*/  CS2R R30, SRZ ;  /* 0x00000000001e7805 */ /* 0x000fe2000001ff00 */
[----:B------:R-:W-:-:S02]  /*0ad0*/  CS2R R28, SRZ ;  /* 0x00000000001c7805 */ /* 0x000fc4000001ff00 */
[----:B------:R3:W5:Y:S04]  /*0ae0*/  @!P3 LDG.E R35, [R12.64] ;  /* 0x0000000e0c23b981 */ /* 0x000768000c1e1900 */
[----:B------:R1:W5:Y:S01]  /*0af0*/  @!P3 LDG.E R32, [R10.64] ;  /* 0x0000000e0a20b981 */ /* 0x000362000c1e1900 */
[----:B------:R-:W-:Y:S01]  /*0b00*/  ISETP.NE.AND P3, PT, RZ, UR13, PT ;  /* 0x0000000dff007c0c */ /* 0x000fe2000bf65270 */
[----:B0-----:R-:W-:Y:S01]  /*0b10*/  @UP0 UMOV UR8, UR4 ;  /* 0x0000000400080c82 */ /* 0x001fe20008000000 */
[--C-:B---3--:R-:W-:Y:S02]  /*0b20*/  HADD2.F32 R13, -RZ, R38.reuse.H0_H0 ;  /* 0x20000026ff0d7230 */ /* 0x108fe40000004100 */
[----:B--2---:R-:W-:Y:S01]  /*0b30*/  HADD2.F32 R14, -RZ, R38.H1_H1 ;  /* 0x30000026ff0e7230 */ /* 0x004fe20000004100 */
[----:B------:R-:W-:Y:S05]  /*0b40*/  @P0 BRA `(.L_x_1379) ;  /* 0x000000f000000947 */ /* 0x000fea0003800000 */
[----:B-1----:R-:W-:Y:S01]  /*0b50*/  ISETP.NE.AND P0, PT, RZ, UR13, PT ;  /* 0x0000000dff007c0c */ /* 0x002fe2000bf05270 */
        /* <DEDUP_REMOVED lines=14> */
.L_x_1379:
[----:B-1----:R-:W-:Y:S05]  /*0c40*/  BSYNC B0 ;  /* 0x0000000000007941 */ /* 0x002fea0003800000 */
.L_x_1378:
[----:B------:R-:W-:Y:S01]  /*0c50*/  FADD.FTZ R13, R13, -UR16 ;  /* 0x800000100d0d7e21 */ /* 0x000fe20008010000 */
[--C-:B-----5:R-:W-:Y:S01]  /*0c60*/  HADD2.F32 R16, -RZ, R37.reuse.H0_H0 ;  /* 0x20000025ff107230 */ /* 0x120fe20000004100 */
[----:B------:R-:W-:Y:S01]  /*0c70*/  FADD.FTZ R8, R14, -UR16 ;  /* 0x800000100e087e21 */ /* 0x000fe20008010000 */
[----:B------:R-:W-:Y:S01]  /*0c80*/  HADD2.F32 R15, -RZ, R37.H1_H1 ;  /* 0x30000025ff0f7230 */ /* 0x000fe20000004100 */
        /* <DEDUP_REMOVED lines=21> */
.L_x_1380:
[----:B------:R-:W-:Y:S01]  /*0de0*/  FMUL.FTZ R9, R16, R31 ;  /* 0x0000001f10097220 */ /* 0x000fe20000410000 */
[--C-:B------:R-:W-:Y:S01]  /*0df0*/  HADD2.F32 R11, -RZ, R39.reuse.H0_H0 ;  /* 0x20000027ff0b7230 */ /* 0x100fe20000004100 */
[----:B------:R-:W-:Y:S01]  /*0e00*/  FMUL.FTZ R17, R15, R28 ;  /* 0x0000001c0f117220 */ /* 0x000fe20000410000 */
[----:B------:R-:W-:Y:S01]  /*0e10*/  HADD2.F32 R12, -RZ, R39.H1_H1 ;  /* 0x30000027ff0c7230 */ /* 0x000fe20000004100 */
[----:B------:R-:W-:Y:S02]  /*0e20*/  FFMA.FTZ R8, R14, R9, RZ ;  /* 0x000000090e087223 */ /* 0x000fe400000100ff */
[----:B------:R-:W-:Y:S02]  /*0e30*/  FADD.FTZ R10, RZ, R9 ;  /* 0x00000009ff0a7221 */ /* 0x000fe40000010000 */
[----:B------:R-:W-:-:S02]  /*0e40*/  FFMA.FTZ R9, R13, R17, R8 ;  /* 0x000000110d097223 */ /* 0x000fc40000010008 */
[----:B------:R-:W-:Y:S02]  /*0e50*/  FADD.FTZ R17, R17, R10 ;  /* 0x0000000a11117221 */ /* 0x000fe40000010000 */
[----:B------:R-:W-:Y:S01]  /*0e60*/  FADD.FTZ R10, R11, -UR16 ;  /* 0x800000100b0a7e21 */ /* 0x000fe20008010000 */
[--C-:B------:R-:W-:Y:S01]  /*0e70*/  HADD2.F32 R11, -RZ, R36.reuse.H1_H1 ;  /* 0x30000024ff0b7230 */ /* 0x100fe20000004100 */
[----:B------:R-:W-:Y:S01]  /*0e80*/  FADD.FTZ R8, R12, -UR16 ;  /* 0x800000100c087e21 */ /* 0x000fe20008010000 */
[----:B------:R-:W-:Y:S01]  /*0e90*/  HADD2.F32 R12, -RZ, R36.H0_H0 ;  /* 0x20000024ff0c7230 */ /* 0x000fe20000004100 */
        /* <DEDUP_REMOVED lines=21> */
.L_x_1381:
[----:B------:R-:W-:Y:S01]  /*0ff0*/  FMUL.FTZ R18, R12, R31 ;  /* 0x0000001f0c127220 */ /* 0x000fe20000410000 */
[--C-:B------:R-:W-:Y:S02]  /*1000*/  HADD2.F32 R19, -RZ, R34.reuse.H0_H0 ;  /* 0x20000022ff137230 */ /* 0x100fe40000004100 */
[----:B------:R-:W-:Y:S01]  /*1010*/  HADD2.F32 R22, -RZ, R34.H1_H1 ;  /* 0x30000022ff167230 */ /* 0x000fe20000004100 */
[----:B------:R-:W-:Y:S01]  /*1020*/  FFMA.FTZ R9, R10, R18, R9 ;  /* 0x000000120a097223 */ /* 0x000fe20000010009 */
[--C-:B------:R-:W-:Y:S01]  /*1030*/  HADD2.F32 R20, -RZ, R33.reuse.H0_H0 ;  /* 0x20000021ff147230 */ /* 0x100fe20000004100 */
[----:B------:R-:W-:Y:S01]  /*1040*/  FADD.FTZ R21, R17, R18 ;  /* 0x0000001211157221 */ /* 0x000fe20000010000 */
[----:B------:R-:W-:Y:S01]  /*1050*/  HADD2.F32 R17, -RZ, R33.H1_H1 ;  /* 0x30000021ff117230 */ /* 0x000fe20000004100 */
[----:B------:R-:W-:-:S02]  /*1060*/  FADD.FTZ R19, R19, -UR16 ;  /* 0x8000001013137e21 */ /* 0x000fc40008010000 */
[----:B------:R-:W-:Y:S02]  /*1070*/  FADD.FTZ R18, R22, -UR16 ;  /* 0x8000001016127e21 */ /* 0x000fe40008010000 */
        /* <DEDUP_REMOVED lines=22> */
.L_x_1382:
[----:B------:R-:W-:Y:S01]  /*11e0*/  FFMA.FTZ R9, R8, R22, R9 ;  /* 0x0000001608097223 */ /* 0x000fe20000010009 */
[--C-:B------:R-:W-:Y:S01]  /*11f0*/  HADD2.F32 R23, -RZ, R35.reuse.H1_H1 ;  /* 0x30000023ff177230 */ /* 0x100fe20000004100 */
[----:B------:R-:W-:Y:S02]  /*1200*/  FMUL.FTZ R24, R20, R31 ;  /* 0x0000001f14187220 */ /* 0x000fe40000410000 */
[----:B------:R-:W-:Y:S01]  /*1210*/  FADD.FTZ R21, R22, R21 ;  /* 0x0000001516157221 */ /* 0x000fe20000010000 */
[----:B------:R-:W-:Y:S01]  /*1220*/  HADD2.F32 R22, -RZ, R35.H0_H0 ;  /* 0x20000023ff167230 */ /* 0x000fe20000004100 */
[----:B------:R-:W-:Y:S02]  /*1230*/  FFMA.FTZ R9, R19, R24, R9 ;  /* 0x0000001813097223 */ /* 0x000fe40000010009 */
[----:B------:R-:W-:Y:S02]  /*1240*/  FADD.FTZ R24, R21, R24 ;  /* 0x0000001815187221 */ /* 0x000fe40000010000 */
[----:B------:R-:W-:-:S02]  /*1250*/  FMUL.FTZ R21, R17, R28 ;  /* 0x0000001c11157220 */ /* 0x000fc40000410000 */
[----:B------:R-:W-:Y:S02]  /*1260*/  FADD.FTZ R22, R22, -UR16 ;  /* 0x8000001016167e21 */ /* 0x000fe40008010000 */
[----:B------:R-:W-:Y:S02]  /*1270*/  FADD.FTZ R23, R23, -UR16 ;  /* 0x8000001017177e21 */ /* 0x000fe40008010000 */
[----:B------:R-:W-:Y:S02]  /*1280*/  FFMA.FTZ R26, R18, R21, R9 ;  /* 0x00000015121a7223 */ /* 0x000fe40000010009 */
[----:B------:R-:W-:Y:S01]  /*1290*/  FADD.FTZ R9, R21, R24 ;  /* 0x0000001815097221 */ /* 0x000fe20000010000 */
[--C-:B------:R-:W-:Y:S01]  /*12a0*/  HADD2.F32 R21, -RZ, R32.reuse.H1_H1 ;  /* 0x30000020ff157230 */ /* 0x100fe20000004100 */
[----:B------:R-:W-:Y:S01]  /*12b0*/  FMUL.FTZ R25, R22, UR8 ;  /* 0x0000000816197c20 */ /* 0x000fe20008410000 */
[----:B------:R-:W-:Y:S01]  /*12c0*/  HADD2.F32 R22, -RZ, R32.H0_H0 ;  /* 0x20000020ff167230 */ /* 0x000fe20000004100 */
        /* <DEDUP_REMOVED lines=20> */
.L_x_1383:
[----:B------:R-:W-:Y:S01]  /*1410*/  FMUL.FTZ R23, R22, R31 ;  /* 0x0000001f16177220 */ /* 0x000fe20000410000 */
[C---:B------:R-:W-:Y:S01]  /*1420*/  ISETP.GT.AND P0, PT, R6.reuse, 0x1e, PT ;  /* 0x0000001e0600780c */ /* 0x040fe20003f04270 */
[----:B------:R-:W-:Y:S01]  /*1430*/  BSSY B0, `(.L_x_1384) ;  /* 0x0000054000007945 */ /* 0x000fe20003800000 */
[C---:B------:R-:W-:Y:S01]  /*1440*/  ISETP.GT.AND P2, PT, R6.reuse, 0xf, PT ;  /* 0x0000000f0600780c */ /* 0x040fe20003f44270 */
[----:B------:R-:W-:Y:S01]  /*1450*/  FFMA.FTZ R27, R25, R23, R26 ;  /* 0x00000017191b7223 */ /* 0x000fe2000001001a */
[----:B------:R-:W-:Y:S01]  /*1460*/  ISETP.NE.AND P4, PT, R6, RZ, PT ;  /* 0x000000ff0600720c */ /* 0x000fe20003f85270 */
[----:B------:R-:W-:Y:S01]  /*1470*/  FADD.FTZ R26, R9, R23 ;  /* 0x00000017091a7221 */ /* 0x000fe20000010000 */
[----:B------:R-:W-:Y:S01]  /*1480*/  ISETP.GT.U32.AND P5, PT, R45, 0x17, PT ;  /* 0x000000172d00780c */ /* 0x000fe20003fa4070 */
[----:B------:R-:W-:-:S04]  /*1490*/  FMUL.FTZ R23, R21, R28 ;  /* 0x0000001c15177220 */ /* 0x000fc80000410000 */
[----:B------:R-:W-:Y:S02]  /*14a0*/  FADD.FTZ R9, R23, R26 ;  /* 0x0000001a17097221 */ /* 0x000fe40000010000 */
[----:B------:R-:W-:-:S03]  /*14b0*/  FFMA.FTZ R23, R24, R23, R27 ;  /* 0x0000001718177223 */ /* 0x000fc6000001001b */
[----:B------:R-:W0:Y:S04]  /*14c0*/  SHFL.DOWN PT, R27, R9, 0x1, 0x1f ;  /* 0x08201f00091b7f89 */ /* 0x000e2800000e0000 */
[----:B------:R-:W1:Y:S01]  /*14d0*/  SHFL.DOWN PT, R26, R23, 0x1, 0x1f ;  /* 0x08201f00171a7f89 */ /* 0x000e6200000e0000 */
        /* <DEDUP_REMOVED lines=16> */
[----:B------:R-:W-:Y:S02]  /*15e0*/  FFMA.FTZ R27, R14, R16, RZ ;  /* 0x000000100e1b7223 */ /* 0x000fe400000100ff */
[----:B-1----:R-:W-:Y:S01]  /*15f0*/  @!P0 FADD.FTZ R23, R23, R26 ;  /* 0x0000001a17178221 */ /* 0x002fe20000010000 */
[----:B------:R-:W0:Y:S01]  /*1600*/  SHFL.DOWN PT, R14, R9, 0x10, 0x1f ;  /* 0x0a001f00090e7f89 */ /* 0x000e2200000e0000 */
[----:B------:R-:W-:Y:S02]  /*1610*/  FFMA.FTZ R26, R10, R12, R27 ;  /* 0x0000000c0a1a7223 */ /* 0x000fe4000001001b */
[----:B------:R-:W-:Y:S01]  /*1620*/  FFMA.FTZ R27, R13, R15, RZ ;  /* 0x0000000f0d1b7223 */ /* 0x000fe200000100ff */
[----:B------:R-:W1:Y:S01]  /*1630*/  SHFL.DOWN PT, R10, R23, 0x10, 0x1f ;  /* 0x0a001f00170a7f89 */ /* 0x000e6200000e0000 */
[----:B------:R-:W-:Y:S02]  /*1640*/  FADD.FTZ R13, RZ, R16 ;  /* 0x00000010ff0d7221 */ /* 0x000fe40000010000 */
[----:B------:R-:W-:-:S02]  /*1650*/  FFMA.FTZ R8, R8, R11, R27 ;  /* 0x0000000b08087223 */ /* 0x000fc4000001001b */
[----:B------:R-:W-:Y:S02]  /*1660*/  FADD.FTZ R13, R13, R12 ;  /* 0x0000000c0d0d7221 */ /* 0x000fe40000010000 */
[----:B------:R-:W-:Y:S02]  /*1670*/  FADD.FTZ R12, RZ, R15 ;  /* 0x0000000fff0c7221 */ /* 0x000fe40000010000 */
[----:B------:R-:W-:Y:S02]  /*1680*/  FFMA.FTZ R26, R19, R20, R26 ;  /* 0x00000014131a7223 */ /* 0x000fe4000001001a */
[----:B------:R-:W-:Y:S01]  /*1690*/  FADD.FTZ R12, R12, R11 ;  /* 0x0000000b0c0c7221 */ /* 0x000fe20000010000 */
[----:B------:R-:W-:-:S04]  /*16a0*/  MOV R11, 0x2 ;  /* 0x00000002000b7802 */ /* 0x000fc80000000f00 */
[----:B------:R-:W-:Y:S01]  /*16b0*/  ISETP.LE.U32.AND P0, PT, R11, c[0x0][0xc], PT ;  /* 0x000003000b007a0c */ /* 0x000fe20003f03070 */
[----:B------:R-:W-:Y:S02]  /*16c0*/  FADD.FTZ R11, R13, R20 ;  /* 0x000000140d0b7221 */ /* 0x000fe40000010000 */
[----:B------:R-:W-:Y:S02]  /*16d0*/  FFMA.FTZ R13, R18, R17, R8 ;  /* 0x00000011120d7223 */ /* 0x000fe40000010008 */
[----:B0-----:R-:W-:Y:S02]  /*16e0*/  @!P2 FADD.FTZ R9, R9, R14 ;  /* 0x0000000e0909a221 */ /* 0x001fe40000010000 */
[----:B------:R-:W-:Y:S02]  /*16f0*/  FADD.FTZ R8, R12, R17 ;  /* 0x000000110c087221 */ /* 0x000fe40000010000 */
[----:B-1----:R-:W-:Y:S01]  /*1700*/  @!P2 FADD.FTZ R23, R23, R10 ;  /* 0x0000000a1717a221 */ /* 0x002fe20000010000 */
[----:B------:R-:W-:Y:S01]  /*1710*/  ISETP.NE.AND P2, PT, R45, RZ, PT ;  /* 0x000000ff2d00720c */ /* 0x000fe20003f45270 */
[----:B------:R-:W-:-:S02]  /*1720*/  FFMA.FTZ R12, R25, R22, R26 ;  /* 0x00000016190c7223 */ /* 0x000fc4000001001a */
[----:B------:R-:W-:Y:S02]  /*1730*/  FFMA.FTZ R13, R24, R21, R13 ;  /* 0x00000015180d7223 */ /* 0x000fe4000001000d */
[----:B------:R-:W-:Y:S02]  /*1740*/  FADD.FTZ R14, R11, R22 ;  /* 0x000000160b0e7221 */ /* 0x000fe40000010000 */
[----:B------:R-:W-:Y:S01]  /*1750*/  FADD.FTZ R15, R8, R21 ;  /* 0x00000015080f7221 */ /* 0x000fe20000010000 */
[----:B------:R-:W-:-:S04]  /*1760*/  MOV R8, R23 ;  /* 0x0000001700087202 */ /* 0x000fc80000000f00 */
[----:B------:R0:W-:Y:S04]  /*1770*/  STS.128 [R45.X16+0x80], R12 ;  /* 0x0000800c2d007388 */ /* 0x0001e8000000cc00 */
[----:B------:R0:W-:Y:S04]  /*1780*/  @!P4 STS.64 [R4.X8+0x10], R8 ;  /* 0x000010080400c388 */ /* 0x0001e80000008a00 */
[----:B------:R-:W-:Y:S06]  /*1790*/  BAR.SYNC.DEFER_BLOCKING 0x0 ;  /* 0x0000000000007b1d */ /* 0x000fec0000010000 */
[----:B------:R-:W-:Y:S05]  /*17a0*/  @P2 BRA `(.L_x_1385) ;  /* 0x000001c000002947 */ /* 0x000fea0003800000 */
[----:B------:R-:W1:Y:S04]  /*17b0*/  LDS.64 R10, [0x18] ;  /* 0x00001800ff0a7984 */ /* 0x000e680000000a00 */
[----:B------:R-:W2:Y:S04]  /*17c0*/  LDS.128 R20, [0x20] ;  /* 0x00002000ff147984 */ /* 0x000ea80000000c00 */
[----:B------:R-:W3:Y:S01]  /*17d0*/  LDS.128 R16, [0x30] ;  /* 0x00003000ff107984 */ /* 0x000ee20000000c00 */
[----:B-1----:R-:W-:-:S02]  /*17e0*/  FADD.FTZ R25, R8, R10 ;  /* 0x0000000a08197221 */ /* 0x002fc40000010000 */
[----:B------:R-:W-:Y:S02]  /*17f0*/  FADD.FTZ R24, R9, R11 ;  /* 0x0000000b09187221 */ /* 0x000fe40000010000 */
[----:B0-----:R-:W0:Y:S01]  /*1800*/  LDS.128 R8, [0x40] ;  /* 0x00004000ff087984 */ /* 0x001e220000000c00 */
[----:B--2---:R-:W-:Y:S02]  /*1810*/  FADD.FTZ R25, R25, R20 ;  /* 0x0000001419197221 */ /* 0x004fe40000010000 */
        /* <DEDUP_REMOVED lines=21> */
.L_x_1385:
[----:B------:R-:W-:Y:S05]  /*1970*/  BSYNC B0 ;  /* 0x0000000000007941 */ /* 0x000fea0003800000 */
.L_x_1384:
[----:B------:R-:W-:Y:S01]  /*1980*/  BAR.SYNC.DEFER_BLOCKING 0x0 ;  /* 0x0000000000007b1d */ /* 0x000fe20000010000 */
[----:B------:R-:W-:-:S05]  /*1990*/  SHF.L.U32 R10, R45, 0x4, RZ ;  /* 0x000000042d0a7819 */ /* 0x000fca00000006ff */
[----:B------:R-:W-:Y:S01]  /*19a0*/  BSSY B0, `(.L_x_1386) ;  /* 0x000004d000007945 */ /* 0x000fe20003800000 */
[----:B------:R-:W-:Y:S05]  /*19b0*/  @P5 BRA `(.L_x_1387) ;  /* 0x000004b000005947 */ /* 0x000fea0003800000 */
[----:B------:R-:W1:Y:S04]  /*19c0*/  LDS.128 R20, [R10+0x200] ;  /* 0x000200000a147984 */ /* 0x000e680000000c00 */
[----:B------:R-:W2:Y:S04]  /*19d0*/  LDS.128 R16, [R10+0x380] ;  /* 0x000380000a107984 */ /* 0x000ea80000000c00 */
[----:B------:R-:W3:Y:S01]  /*19e0*/  LDS.128 R24, [R10+0x500] ;  /* 0x000500000a187984 */ /* 0x000ee20000000c00 */
[----:B-1----:R-:W-:-:S02]  /*19f0*/  FADD.FTZ R11, R12, R20 ;  /* 0x000000140c0b7221 */ /* 0x002fc40000010000 */
[----:B0-----:R-:W-:Y:S02]  /*1a00*/  FADD.FTZ R12, R13, R21 ;  /* 0x000000150d0c7221 */ /* 0x001fe40000010000 */
[----:B------:R-:W-:Y:S02]  /*1a10*/  FADD.FTZ R13, R14, R22 ;  /* 0x000000160e0d7221 */ /* 0x000fe40000010000 */
[----:B--2---:R-:W-:Y:S02]  /*1a20*/  FADD.FTZ R47, R11, R16 ;  /* 0x000000100b2f7221 */ /* 0x004fe40000010000 */
        /* <DEDUP_REMOVED lines=68> */
.L_x_1387:
[----:B------:R-:W-:Y:S05]  /*1e70*/  BSYNC B0 ;  /* 0x0000000000007941 */ /* 0x000fea0003800000 */
.L_x_1386:
        /* <DEDUP_REMOVED lines=19> */
.L_x_1389:
[----:B------:R-:W-:Y:S05]  /*1fb0*/  BSYNC B0 ;  /* 0x0000000000007941 */ /* 0x000fea0003800000 */
.L_x_1388:
[----:B------:R-:W-:Y:S05]  /*1fc0*/  @!P0 BRA `(.L_x_1390) ;  /* 0x0000124000008947 */ /* 0x000fea0003800000 */
[----:B-1----:R-:W1:Y:S01]  /*1fd0*/  S2R R18, SR_CTAID.Y ;  /* 0x0000000000127919 */ /* 0x002e620000002600 */
[----:B------:R-:W-:-:S05]  /*1fe0*/  LOP3.LUT R10, R40, 0x1, RZ, 0xc0, !PT ;  /* 0x00000001280a7812 */ /* 0x000fca00078ec0ff */
[----:B------:R-:W-:-:S04]  /*1ff0*/  IMAD R11, R10, c[0x0][0x10], RZ ;  /* 0x000004000a0b7a24 */ /* 0x000fc800078e02ff */
[----:B------:R-:W-:-:S05]  /*2000*/  IMAD R10, R11, c[0x0][0xc], RZ ;  /* 0x000003000b0a7a24 */ /* 0x000fca00078e02ff */
[----:B------:R-:W-:-:S05]  /*2010*/  SHF.L.U32 R21, R10, 0x1, RZ ;  /* 0x000000010a157819 */ /* 0x000fca00000006ff */
[----:B------:R-:W-:Y:S01]  /*2020*/  IMAD.WIDE R20, R21, R22, c[0x0][0x1b0] ;  /* 0x00006c0015147625 */ /* 0x000fe200078e0216 */
[----:B-1----:R-:W-:-:S05]  /*2030*/  IADD3 R11, R11, R18, RZ ;  /* 0x000000120b0b7210 */ /* 0x002fca0007ffe0ff */
[----:B------:R-:W-:Y:S01]  /*2040*/  IMAD.WIDE.U32 R10, R11, R22, c[0x0][0x1a8] ;  /* 0x00006a000b0a7625 */ /* 0x000fe200078e0016 */
[----:B------:R-:W-:Y:S05]  /*2050*/  @P2 BRA `(.L_x_1391) ;  /* 0x0000017000002947 */ /* 0x000fea0003800000 */
[----:B0-----:R-:W-:Y:S01]  /*2060*/  IMAD R13, R7, c[0x0][0x10], R18 ;  /* 0x00000400070d7a24 */ /* 0x001fe200078e0212 */
        /* <DEDUP_REMOVED lines=17> */
.L_x_1392:
[----:B------:R-:W2:Y:S01]  /*2180*/  LDG.E.STRONG.GPU R12, [R10.64] ;  /* 0x0000000e0a0c7981 */ /* 0x000ea2000c1ef900 */
[----:B------:R-:W-:Y:S01]  /*2190*/  YIELD ;  /* 0x0000000000007946 */ /* 0x000fe20003800000 */
[----:B--2---:R-:W-:Y:S01]  /*21a0*/  ISETP.NE.AND P0, PT, R12, R15, PT ;  /* 0x0000000f0c00720c */ /* 0x004fe20003f05270 */
[----:B------:R-:W-:-:S12]  /*21b0*/  CCTL.IVALL ;  /* 0x00000000ff00798f */ /* 0x000fd80002000000 */
[----:B------:R-:W-:Y:S05]  /*21c0*/  @P0 BRA `(.L_x_1392) ;  /* 0xffffffb000000947 */ /* 0x000fea000383ffff */
.L_x_1391:
        /* <DEDUP_REMOVED lines=20> */
.L_x_1396:
[----:B------:R-:W-:-:S13]  /*2310*/  ISETP.EQ.OR P6, PT, R19, R7, P2 ;  /* 0x000000071300720c */ /* 0x000fda00017c2670 */
[----:B------:R-:W-:-:S04]  /*2320*/  @!P6 IMAD R11, R19, c[0x0][0x10], R18 ;  /* 0x00000400130bea24 */ /* 0x000fc800078e0212 */
[----:B------:R-:W-:-:S06]  /*2330*/  @!P6 IMAD.WIDE.U32 R10, R11, 0x8, R20 ;  /* 0x000000080b0ae825 */ /* 0x000fcc00078e0014 */
[----:B------:R-:W2:Y:S01]  /*2340*/  @!P6 LDG.E.64 R10, [R10.64] ;  /* 0x0000000e0a0ae981 */ /* 0x000ea2000c1e1b00 */
[C---:B------:R-:W-:Y:S02]  /*2350*/  IADD3 R13, R19.reuse, 0x1, RZ ;  /* 0x00000001130d7810 */ /* 0x040fe40007ffe0ff */
[----:B------:R-:W-:Y:S02]  /*2360*/  IADD3 R15, R19, 0x2, RZ ;  /* 0x00000002130f7810 */ /* 0x000fe40007ffe0ff */
[-C--:B------:R-:W-:Y:S02]  /*2370*/  ISETP.EQ.OR P4, PT, R13, R7.reuse, P2 ;  /* 0x000000070d00720c */ /* 0x080fe40001782670 */
[----:B------:R-:W-:Y:S02]  /*2380*/  ISETP.EQ.OR P5, PT, R15, R7, P2 ;  /* 0x000000070f00720c */ /* 0x000fe400017a2670 */
[----:B------:R-:W-:-:S09]  /*2390*/  IADD3 R14, R19, 0x3, RZ ;  /* 0x00000003130e7810 */ /* 0x000fd20007ffe0ff */
[--C-:B------:R-:W-:Y:S02]  /*23a0*/  @!P4 IMAD R13, R13, c[0x0][0x10], R18.reuse ;  /* 0x000004000d0dca24 */ /* 0x100fe400078e0212 */
[----:B------:R-:W-:Y:S02]  /*23b0*/  @!P5 IMAD R15, R15, c[0x0][0x10], R18 ;  /* 0x000004000f0fda24 */ /* 0x000fe400078e0212 */
[----:B--2---:R-:W-:Y:S02]  /*23c0*/  @!P6 FADD.FTZ R8, R8, R10 ;  /* 0x0000000a0808e221 */ /* 0x004fe40000010000 */
        /* <DEDUP_REMOVED lines=104> */
.L_x_1395:
[----:B------:R-:W-:-:S06]  /*2a50*/  UISETP.GT.AND UP0, UPT, UR4, 0x4, UPT ;  /* 0x000000040400788c */ /* 0x000fcc000bf04270 */
[----:B------:R-:W-:-:S13]  /*2a60*/  PLOP3.LUT P4, PT, PT, PT, UP0, 0x80, 0x0 ;  /* 0x000000000000781c */ /* 0x000fda0003f8f008 */
[----:B------:R-:W-:Y:S05]  /*2a70*/  @!P4 BRA `(.L_x_1397) ;  /* 0x000003b00000c947 */ /* 0x000fea0003800000 */
[C---:B------:R-:W-:Y:S02]  /*2a80*/  IADD3 R13, R19.reuse, 0x1, RZ ;  /* 0x00000001130d7810 */ /* 0x040fe40007ffe0ff */
        /* <DEDUP_REMOVED lines=58> */
.L_x_1397:
[----:B------:R-:W-:-:S13]  /*2e30*/  ISETP.NE.OR P0, PT, RZ, UR4, P0 ;  /* 0x00000004ff007c0c */ /* 0x000fda0008705670 */
[----:B------:R-:W-:Y:S05]  /*2e40*/  @!P0 BRA `(.L_x_1393) ;  /* 0x000001f000008947 */ /* 0x000fea0003800000 */
.L_x_1394:
[CC--:B------:R-:W-:Y:S02]  /*2e50*/  ISETP.EQ.OR P5, PT, R19.reuse, R7.reuse, P2 ;  /* 0x000000071300720c */ /* 0x0c0fe400017a2670 */
[C---:B------:R-:W-:Y:S02]  /*2e60*/  IADD3 R13, R19.reuse, 0x1, RZ ;  /* 0x00000001130d7810 */ /* 0x040fe40007ffe0ff */
        /* <DEDUP_REMOVED lines=29> */
.L_x_1393:
[----:B------:R-:W-:-:S04]  /*3040*/  MOV R12, c[0x0][0xc] ;  /* 0x00000300000c7a02 */ /* 0x000fc80000000f00 */
        /* <DEDUP_REMOVED lines=11> */
.L_x_1399:
[----:B------:R-:W-:Y:S05]  /*3100*/  BSYNC B0 ;  /* 0x0000000000007941 */ /* 0x000fea0003800000 */
.L_x_1398:
        /* <DEDUP_REMOVED lines=16> */
.L_x_1390:
[----:B------:R2:W-:Y:S04]  /*3210*/  @!P2 STS.64 [0x78], R8 ;  /* 0x00007808ff00a388 */ /* 0x0005e80000000a00 */
[----:B------:R-:W-:Y:S01]  /*3220*/  BAR.SYNC.DEFER_BLOCKING 0x0 ;  /* 0x0000000000007b1d */ /* 0x000fe20000010000 */
[----:B------:R-:W-:Y:S01]  /*3230*/  ISETP.GE.U32.AND P0, PT, R43, c[0x0][0x1e0], PT ;  /* 0x000078002b007a0c */ /* 0x000fe20003f06070 */
[--C-:B01----:R-:W-:Y:S01]  /*3240*/  HADD2.F32 R14, -RZ, R39.reuse.H0_H0 ;  /* 0x20000027ff0e7230 */ /* 0x103fe20000004100 */
[----:B------:R-:W-:Y:S01]  /*3250*/  ISETP.GE.U32.AND P2, PT, R42, c[0x0][0x1e0], PT ;  /* 0x000078002a007a0c */ /* 0x000fe20003f46070 */
[----:B------:R-:W-:Y:S01]  /*3260*/  HADD2.F32 R39, -RZ, R39.H1_H1 ;  /* 0x30000027ff277230 */ /* 0x000fe20000004100 */
[----:B------:R-:W-:Y:S01]  /*3270*/  ISETP.GE.AND.EX P4, PT, R3, c[0x0][0x1e4], PT, P0 ;  /* 0x0000790003007a0c */ /* 0x000fe20003f86300 */
[--C-:B--2---:R-:W-:Y:S01]  /*3280*/  HADD2.F32 R8, -RZ, R37.reuse.H0_H0 ;  /* 0x20000025ff087230 */ /* 0x104fe20000004100 */
[----:B------:R-:W-:Y:S01]  /*3290*/  ISETP.GE.U32.AND P0, PT, R41, c[0x0][0x1e0], PT ;  /* 0x0000780029007a0c */ /* 0x000fe20003f06070 */
[----:B------:R-:W-:Y:S01]  /*32a0*/  HADD2.F32 R37, -RZ, R37.H1_H1 ;  /* 0x30000025ff257230 */ /* 0x000fe20000004100 */
[----:B------:R-:W-:Y:S01]  /*32b0*/  ISETP.GT.U32.OR P4, PT, R45, 0x17f, P4 ;  /* 0x0000017f2d00780c */ /* 0x000fe20002784470 */
[----:B------:R-:W0:Y:S02]  /*32c0*/  LDS.64 R10, [0x78] ;  /* 0x00007800ff0a7984 */ /* 0x000e240000000a00 */
[----:B0-----:R-:W-:Y:S01]  /*32d0*/  FMUL.FTZ R12, R10, c[0x0][0x20c] ;  /* 0x000083000a0c7a20 */ /* 0x001fe20000410000 */
[--C-:B------:R-:W-:Y:S01]  /*32e0*/  HADD2.F32 R10, -RZ, R38.reuse.H0_H0 ;  /* 0x20000026ff0a7230 */ /* 0x100fe20000004100 */
[----:B------:R-:W-:Y:S01]  /*32f0*/  FMUL.FTZ R13, R11, c[0x0][0x20c] ;  /* 0x000083000b0d7a20 */ /* 0x000fe20000410000 */
[----:B------:R-:W-:-:S03]  /*3300*/  HADD2.F32 R38, -RZ, R38.H1_H1 ;  /* 0x30000026ff267230 */ /* 0x000fc60000004100 */
[----:B------:R-:W-:Y:S02]  /*3310*/  FADD.FTZ R10, R10, -UR16 ;  /* 0x800000100a0a7e21 */ /* 0x000fe40008010000 */
[----:B------:R-:W-:Y:S02]  /*3320*/  FADD.FTZ R38, R38, -UR16 ;  /* 0x8000001026267e21 */ /* 0x000fe40008010000 */
        /* <DEDUP_REMOVED lines=21> */
.L_x_1400:
        /* <DEDUP_REMOVED lines=18> */
.L_x_1402:
[----:B------:R-:W-:Y:S05]  /*35a0*/  BSYNC B0 ;  /* 0x0000000000007941 */ /* 0x000fea0003800000 */
.L_x_1401:
[----:B------:R-:W-:Y:S01]  /*35b0*/  FADD.FTZ R14, R14, -UR16 ;  /* 0x800000100e0e7e21 */ /* 0x000fe20008010000 */
[--C-:B------:R-:W-:Y:S01]  /*35c0*/  HADD2.F32 R8, -RZ, R36.reuse.H0_H0 ;  /* 0x20000024ff087230 */ /* 0x100fe20000004100 */
[----:B------:R-:W-:Y:S01]  /*35d0*/  FADD.FTZ R39, R39, -UR16 ;  /* 0x8000001027277e21 */ /* 0x000fe20008010000 */
[----:B------:R-:W-:Y:S01]  /*35e0*/  HADD2.F32 R9, -RZ, R36.H1_H1 ;  /* 0x30000024ff097230 */ /* 0x000fe20000004100 */
[----:B------:R-:W-:Y:S02]  /*35f0*/  FMUL.FTZ R21, R14, UR8 ;  /* 0x000000080e157c20 */ /* 0x000fe40008410000 */
[----:B------:R-:W-:Y:S01]  /*3600*/  FMUL.FTZ R39, R39, UR8 ;  /* 0x0000000827277c20 */ /* 0x000fe20008410000 */
[----:B------:R-:W-:Y:S05]  /*3610*/  @!P3 BRA `(.L_x_1403) ;  /* 0x000001200000b947 */ /* 0x000fea0003800000 */
[----:B0-----:R-:W-:Y:S02]  /*3620*/  FFMA.FTZ R10, R21, R31, R30 ;  /* 0x0000001f150a7223 */ /* 0x001fe4000001001e */
        /* <DEDUP_REMOVED lines=17> */
.L_x_1403:
[----:B------:R-:W-:Y:S01]  /*3740*/  BSSY B0, `(.L_x_1404) ;  /* 0x0000012000007945 */ /* 0x000fe20003800000 */
[----:B------:R-:W-:Y:S05]  /*3750*/  @P4 BRA `(.L_x_1405) ;  /* 0x0000010000004947 */ /* 0x000fea0003800000 */
[C-C-:B0-----:R-:W-:Y:S02]  /*3760*/  FFMA.FTZ R10, R12.reuse, R21, R13.reuse ;  /* 0x000000150c0a7223 */ /* 0x141fe4000001000d */
        /* <DEDUP_REMOVED lines=12> */
[----:B------:R-:W-:Y:S02]  /*3830*/  F2FP.PACK_AB R3, R3, R14 ;  /* 0x0000000e0303723e */ /* 0x000fe400000000ff */
[----:B------:R-:W-:-:S05]  /*3840*/  LEA.HI.X R11, R8, c[0x0][0x164], R11, 0x1, P4 ;  /* 0x00005900080b7a11 */ /* 0x000fca00020f0c0b */
[----:B------:R0:W-:Y:S04]  /*3850*/  STG.E [R10.64], R3 ;  /* 0x000000030a007986 */ /* 0x0001e8000c10190e */
.L_x_1405:
[----:B------:R-:W-:Y:S05]  /*3860*/  BSYNC B0 ;  /* 0x0000000000007941 */ /* 0x000fea0003800000 */
.L_x_1404:
[--C-:B0-----:R-:W-:Y:S01]  /*3870*/  HADD2.F32 R3, -RZ, R34.reuse.H0_H0 ;  /* 0x20000022ff037230 */ /* 0x101fe20000004100 */
[----:B------:R-:W-:Y:S01]  /*3880*/  ISETP.GE.AND.EX P2, PT, R2, c[0x0][0x1e4], PT, P2 ;  /* 0x0000790002007a0c */ /* 0x000fe20003f46320 */
[----:B------:R-:W-:Y:S01]  /*3890*/  HADD2.F32 R34, -RZ, R34.H1_H1 ;  /* 0x30000022ff227230 */ /* 0x000fe20000004100 */
[----:B------:R-:W-:Y:S01]  /*38a0*/  ISETP.GE.AND.EX P0, PT, R0, c[0x0][0x1e4], PT, P0 ;  /* 0x0000790000007a0c */ /* 0x000fe20003f06300 */
[----:B------:R-:W-:Y:S01]  /*38b0*/  HADD2.F32 R8, -RZ, R33.H0_H0 ;  /* 0x20000021ff087230 */ /* 0x000fe20000004100 */
[----:B------:R-:W-:Y:S01]  /*38c0*/  FADD.FTZ R9, R3, -UR16 ;  /* 0x8000001003097e21 */ /* 0x000fe20008010000 */
[----:B------:R-:W-:Y:S01]  /*38d0*/  HADD2.F32 R3, -RZ, R35.H0_H0 ;  /* 0x20000023ff037230 */ /* 0x000fe20000004100 */
        /* <DEDUP_REMOVED lines=26> */
.L_x_1406:
        /* <DEDUP_REMOVED lines=18> */
.L_x_1408:
[----:B------:R-:W-:Y:S05]  /*3ba0*/  BSYNC B0 ;  /* 0x0000000000007941 */ /* 0x000fea0003800000 */
.L_x_1407:
[----:B------:R-:W-:Y:S01]  /*3bb0*/  FADD.FTZ R8, R3, -UR16 ;  /* 0x8000001003087e21 */ /* 0x000fe20008010000 */
[--C-:B------:R-:W-:Y:S01]  /*3bc0*/  HADD2.F32 R2, -RZ, R32.reuse.H0_H0 ;  /* 0x20000020ff027230 */ /* 0x100fe20000004100 */
        /* <DEDUP_REMOVED lines=23> */
.L_x_1409:
        /* <DEDUP_REMOVED lines=15> */
[----:B------:R-:W-:-:S05]  /*3e30*/  F2FP.PACK_AB R9, R9, R8 ;  /* 0x000000080909723e */ /* 0x000fca00000000ff */
[----:B------:R0:W-:Y:S02]  /*3e40*/  STG.E [R2.64], R9 ;  /* 0x0000000902007986 */ /* 0x0001e4000c10190e */
.L_x_1411:
[----:B------:R-:W-:Y:S05]  /*3e50*/  BSYNC B0 ;  /* 0x0000000000007941 */ /* 0x000fea0003800000 */
.L_x_1410:
[----:B------:R-:W-:Y:S01]  /*3e60*/  ULDC UR4, c[0x0][0x10] ;  /* 0x0000040000047ab9 */ /* 0x000fe20000000800 */
[----:B------:R-:W-:Y:S01]  /*3e70*/  IADD3 R40, R40, 0x1, RZ ;  /* 0x0000000128287810 */ /* 0x000fe20007ffe0ff */
[----:B------:R-:W-:-:S04]  /*3e80*/  UIADD3 UR7, UR7, UR4, URZ ;  /* 0x0000000407077290 */ /* 0x000fc8000fffe03f */
[----:B------:R-:W-:-:S06]  /*3e90*/  UISETP.GE.AND UP0, UPT, UR7, UR6, UPT ;  /* 0x000000060700728c */ /* 0x000fcc000bf06270 */
[----:B------:R-:W-:-:S13]  /*3ea0*/  PLOP3.LUT P0, PT, PT, PT, UP0, 0x80, 0x0 ;  /* 0x000000000000781c */ /* 0x000fda0003f0f008 */
[----:B------:R-:W-:Y:S01]  /*3eb0*/  @P0 CALL.REL.NOINC `(.L_x_1377) ;  /* 0x0000001000000944 */ /* 0x000fe20003c00000 */
[----:B------:R-:W-:Y:S05]  /*3ec0*/  BRA `(.L_x_1412) ;  /* 0xffffc3f000007947 */ /* 0x000fea000383ffff */
.L_x_1377:
        /* <DEDUP_REMOVED lines=18> */
.L_x_1414:
[----:B------:R-:W-:Y:S05]  /*3ff0*/  BSYNC B0 ;  /* 0x0000000000007941 */ /* 0x000fea0003800000 */
.L_x_1413:
        /* <DEDUP_REMOVED lines=11> */
.L_x_1416:
[----:B------:R-:W2:Y:S01]  /*40b0*/  LDG.E.STRONG.GPU R5, [R2.64] ;  /* 0x0000000e02057981 */ /* 0x000ea2000c1ef900 */
[----:B------:R-:W-:Y:S01]  /*40c0*/  YIELD ;  /* 0x0000000000007946 */ /* 0x000fe20003800000 */
[----:B--2---:R-:W-:Y:S01]  /*40d0*/  ISETP.NE.AND P0, PT, R5, R0, PT ;  /* 0x000000000500720c */ /* 0x004fe20003f05270 */
[----:B------:R-:W-:-:S12]  /*40e0*/  CCTL.IVALL ;  /* 0x00000000ff00798f */ /* 0x000fd80002000000 */
[----:B------:R-:W-:Y:S05]  /*40f0*/  @P0 BRA `(.L_x_1416) ;  /* 0xffffffb000000947 */ /* 0x000fea000383ffff */
.L_x_1415:
        /* <DEDUP_REMOVED lines=25> */
.L_x_1417:
        /* <DEDUP_REMOVED lines=26> */
.L_x_1418:
        /* <DEDUP_REMOVED lines=13> */
.L_x_5184:


//--------------------- .text._Z35group_norm_nhwc_bwd_one_pass_kernelI11Fp16IOBf16WLi128ELi48ELi384EEv26Group_norm_nhwc_bwd_params --------------------------
	.section	.text._Z35group_norm_nhwc_bwd_one_pass_kernelI11Fp16IOBf16WLi128ELi48ELi384EEv26Group_norm_nhwc_bwd_params,"ax",@progbits
	.sectioninfo	@"SHI_REGISTERS=80"
	.align	128
        .global         _Z35group_norm_nhwc_bwd_one_pass_kernelI11Fp16IOBf16WLi128ELi48ELi384EEv26Group_norm_nhwc_bwd_params
        .type           _Z35group_norm_nhwc_bwd_one_pass_kernelI11Fp16IOBf16WLi128ELi48ELi384EEv26Group_norm_nhwc_bwd_params,@function
        .size           _Z35group_norm_nhwc_bwd_one_pass_kernelI11Fp16IOBf16WLi128ELi48ELi384EEv26Group_norm_nhwc_bwd_params,(.L_x_5185 - _Z35group_norm_nhwc_bwd_one_pass_kernelI11Fp16IOBf16WLi128ELi48ELi384EEv26Group_norm_nhwc_bwd_params)
        .other          _Z35group_norm_nhwc_bwd_one_pass_kernelI11Fp16IOBf16WLi128ELi48ELi384EEv26Group_norm_nhwc_bwd_params,@"STO_CUDA_ENTRY STV_DEFAULT"
_Z35group_norm_nhwc_bwd_one_pass_kernelI11Fp16IOBf16WLi128ELi48ELi384EEv26Group_norm_nhwc_bwd_params:
.text._Z35group_norm_nhwc_bwd_one_pass_kernelI11Fp16IOBf16WLi128ELi48ELi384EEv26Group_norm_nhwc_bwd_params:
        /* <DEDUP_REMOVED lines=69> */
.L_x_1470:
        /* <DEDUP_REMOVED lines=201> */
.L_x_1421:
[----:B-1----:R-:W-:Y:S05]  /*10e0*/  BSYNC B0 ;  /* 0x0000000000007941 */ /* 0x002fea0003800000 */
.L_x_1420:
[----:B------:R-:W-:Y:S01]  /*10f0*/  ISETP.NE.AND P0, PT, RZ, UR9, PT ;  /* 0x00000009ff007c0c */ /* 0x000fe2000bf05270 */
[--C-:B-----5:R-:W-:Y:S01]  /*1100*/  HADD2.F32 R17, -RZ, R51.reuse.H0_H0 ;  /* 0x20000033ff117230 */ /* 0x120fe20000004100 */
[----:B------:R-:W-:Y:S01]  /*1110*/  LOP3.LUT R67, R67, 0xfffffffb, RZ, 0xc0, !PT ;  /* 0xfffffffb43437812 */ /* 0x000fe200078ec0ff */
[----:B------:R-:W-:-:S02]  /*1120*/  HADD2.F32 R21, -RZ, R51.H1_H1 ;  /* 0x30000033ff157230 */ /* 0x000fc40000004100 */
        /* <DEDUP_REMOVED lines=8> */
[----:B------:R-:W-:Y:S01]  /*11b0*/  @P0 LOP3.LUT R67, R67, 0x4, RZ, 0xfc, !PT ;  /* 0x0000000443430812 */ /* 0x000fe200078efcff */
[--C-:B------:R-:W-:Y:S01]  /*11c0*/  HADD2.F32 R19, -RZ, R49.reuse.H0_H0 ;  /* 0x20000031ff137230 */ /* 0x100fe20000004100 */
[-C--:B0-----:R-:W-:Y:S01]  /*11d0*/  FMUL.FTZ R24, R24, R71.reuse ;  /* 0x0000004718187220 */ /* 0x081fe20000410000 */
        /* <DEDUP_REMOVED lines=21> */
.L_x_1422:
        /* <DEDUP_REMOVED lines=26> */
.L_x_1423:
[----:B------:R-:W-:Y:S01]  /*14d0*/  FFMA.FTZ R28, R17, R26, R24 ;  /* 0x0000001a111c7223 */ /* 0x000fe20000010018 */
[--C-:B------:R-:W-:Y:S01]  /*14e0*/  HADD2.F32 R29, -RZ, R47.reuse.H1_H1 ;  /* 0x3000002fff1d7230 */ /* 0x100fe20000004100 */
[----:B------:R-:W-:Y:S02]  /*14f0*/  FADD.FTZ R24, RZ, R23 ;  /* 0x00000017ff187221 */ /* 0x000fe40000010000 */
[----:B------:R-:W-:Y:S02]  /*1500*/  FMUL.FTZ R23, R19, R70 ;  /* 0x0000004613177220 */ /* 0x000fe40000410000 */
[----:B------:R-:W-:Y:S02]  /*1510*/  FFMA.FTZ R20, R22, R19, R25 ;  /* 0x0000001316147223 */ /* 0x000fe40000010019 */
[----:B------:R-:W-:Y:S02]  /*1520*/  FADD.FTZ R19, R24, R19 ;  /* 0x0000001318137221 */ /* 0x000fe40000010000 */
[----:B------:R-:W-:Y:S01]  /*1530*/  FADD.FTZ R26, R26, R27 ;  /* 0x0000001b1a1a7221 */ /* 0x000fe20000010000 */
[----:B------:R-:W-:Y:S01]  /*1540*/  HADD2.F32 R27, -RZ, R47.H0_H0 ;  /* 0x2000002fff1b7230 */ /* 0x000fe20000004100 */
[----:B------:R-:W-:-:S02]  /*1550*/  FFMA.FTZ R24, R22, R23, R28 ;  /* 0x0000001716187223 */ /* 0x000fc4000001001c */
[----:B------:R-:W-:Y:S02]  /*1560*/  FFMA.FTZ R17, R17, R18, RZ ;  /* 0x0000001211117223 */ /* 0x000fe400000100ff */
[----:B------:R-:W-:Y:S02]  /*1570*/  FMUL.FTZ R22, R16, R15 ;  /* 0x0000000f10167220 */ /* 0x000fe40000410000 */
[----:B------:R-:W-:Y:S02]  /*1580*/  FADD.FTZ R25, RZ, R18 ;  /* 0x00000012ff197221 */ /* 0x000fe40000010000 */
[C---:B------:R-:W-:Y:S02]  /*1590*/  FFMA.FTZ R17, R21.reuse, R16, R17 ;  /* 0x0000001015117223 */ /* 0x040fe40000010011 */
[----:B------:R-:W-:Y:S02]  /*15a0*/  FFMA.FTZ R21, R21, R22, R24 ;  /* 0x0000001615157223 */ /* 0x000fe40000010018 */
[C---:B------:R-:W-:Y:S01]  /*15b0*/  FADD.FTZ R24, -R14.reuse, R27 ;  /* 0x0000001b0e187221 */ /* 0x040fe20000010100 */
[----:B------:R-:W-:Y:S01]  /*15c0*/  HADD2.F32 R27, -RZ, R46.H0_H0 ;  /* 0x2000002eff1b7230 */ /* 0x000fe20000004100 */
[----:B------:R-:W-:-:S02]  /*15d0*/  FADD.FTZ R18, -R14, R29 ;  /* 0x0000001d0e127221 */ /* 0x000fc40000010100 */
[----:B------:R-:W-:Y:S02]  /*15e0*/  FADD.FTZ R16, R25, R16 ;  /* 0x0000001019107221 */ /* 0x000fe40000010000 */
[----:B------:R-:W-:Y:S01]  /*15f0*/  FADD.FTZ R25, R26, R23 ;  /* 0x000000171a197221 */ /* 0x000fe20000010000 */
[----:B------:R-:W-:Y:S01]  /*1600*/  HADD2.F32 R23, -RZ, R46.H1_H1 ;  /* 0x3000002eff177230 */ /* 0x000fe20000004100 */
        /* <DEDUP_REMOVED lines=21> */
.L_x_1424:
[----:B------:R-:W-:Y:S02]  /*1760*/  FMUL.FTZ R26, R27, R70 ;  /* 0x000000461b1a7220 */ /* 0x000fe40000410000 */
[----:B------:R-:W-:Y:S02]  /*1770*/  FFMA.FTZ R20, R24, R27, R20 ;  /* 0x0000001b18147223 */ /* 0x000fe40000010014 */
[----:B------:R-:W-:Y:S01]  /*1780*/  FADD.FTZ R29, R22, R25 ;  /* 0x00000019161d7221 */ /* 0x000fe20000010000 */
[--C-:B------:R-:W-:Y:S01]  /*1790*/  HADD2.F32 R25, -RZ, R48.reuse.H0_H0 ;  /* 0x20000030ff197230 */ /* 0x100fe20000004100 */
[----:B------:R-:W-:Y:S01]  /*17a0*/  FADD.FTZ R19, R19, R27 ;  /* 0x0000001b13137221 */ /* 0x000fe20000010000 */
[----:B------:R-:W-:Y:S01]  /*17b0*/  HADD2.F32 R27, -RZ, R48.H1_H1 ;  /* 0x30000030ff1b7230 */ /* 0x000fe20000004100 */
[----:B------:R-:W-:Y:S01]  /*17c0*/  FFMA.FTZ R24, R24, R26, R21 ;  /* 0x0000001a18187223 */ /* 0x000fe20000010015 */
[----:B------:R-:W-:Y:S01]  /*17d0*/  HADD2.F32 R22, -RZ, R45.H1_H1 ;  /* 0x3000002dff167230 */ /* 0x000fe20000004100 */
[----:B------:R-:W-:-:S02]  /*17e0*/  FMUL.FTZ R21, R23, R15 ;  /* 0x0000000f17157220 */ /* 0x000fc40000410000 */
[----:B------:R-:W-:Y:S02]  /*17f0*/  FADD.FTZ R16, R16, R23 ;  /* 0x0000001710107221 */ /* 0x000fe40000010000 */
[C---:B------:R-:W-:Y:S02]  /*1800*/  FFMA.FTZ R17, R18.reuse, R23, R17 ;  /* 0x0000001712117223 */ /* 0x040fe40000010011 */
[----:B------:R-:W-:Y:S02]  /*1810*/  FFMA.FTZ R23, R18, R21, R24 ;  /* 0x0000001512177223 */ /* 0x000fe40000010018 */
[C---:B------:R-:W-:Y:S01]  /*1820*/  FADD.FTZ R24, -R14.reuse, R25 ;  /* 0x000000190e187221 */ /* 0x040fe20000010100 */
[----:B------:R-:W-:Y:S01]  /*1830*/  HADD2.F32 R25, -RZ, R45.H0_H0 ;  /* 0x2000002dff197230 */ /* 0x000fe20000004100 */
[----:B------:R-:W-:Y:S02]  /*1840*/  FADD.FTZ R18, -R14, R27 ;  /* 0x0000001b0e127221 */ /* 0x000fe40000010100 */
        /* <DEDUP_REMOVED lines=22> */
.L_x_1425:
[----:B------:R-:W-:Y:S01]  /*19b0*/  FMUL.FTZ R27, R25, R70 ;  /* 0x00000046191b7220 */ /* 0x000fe20000410000 */
[--C-:B------:R-:W-:Y:S01]  /*19c0*/  HADD2.F32 R29, -RZ, R43.reuse.H1_H1 ;  /* 0x3000002bff1d7230 */ /* 0x100fe20000004100 */
[----:B------:R-:W-:Y:S02]  /*19d0*/  FADD.FTZ R19, R19, R25 ;  /* 0x0000001913137221 */ /* 0x000fe40000010000 */
[C---:B------:R-:W-:Y:S01]  /*19e0*/  FFMA.FTZ R20, R24.reuse, R25, R20 ;  /* 0x0000001918147223 */ /* 0x040fe20000010014 */
[----:B------:R-:W-:Y:S01]  /*19f0*/  HADD2.F32 R25, -RZ, R43.H0_H0 ;  /* 0x2000002bff197230 */ /* 0x000fe20000004100 */
[----:B------:R-:W-:Y:S02]  /*1a00*/  FADD.FTZ R26, R21, R26 ;  /* 0x0000001a151a7221 */ /* 0x000fe40000010000 */
[----:B------:R-:W-:-:S02]  /*1a10*/  FFMA.FTZ R23, R24, R27, R23 ;  /* 0x0000001b18177223 */ /* 0x000fc40000010017 */
[----:B------:R-:W-:Y:S02]  /*1a20*/  FMUL.FTZ R21, R22, R15 ;  /* 0x0000000f16157220 */ /* 0x000fe40000410000 */
[C---:B------:R-:W-:Y:S02]  /*1a30*/  FADD.FTZ R28, -R14.reuse, R25 ;  /* 0x000000190e1c7221 */ /* 0x040fe40000010100 */
[----:B------:R-:W-:Y:S02]  /*1a40*/  FADD.FTZ R30, -R14, R29 ;  /* 0x0000001d0e1e7221 */ /* 0x000fe40000010100 */
[----:B------:R-:W-:Y:S02]  /*1a50*/  FADD.FTZ R16, R16, R22 ;  /* 0x0000001610107221 */ /* 0x000fe40000010000 */
[----:B------:R-:W-:Y:S01]  /*1a60*/  FFMA.FTZ R22, R18, R22, R17 ;  /* 0x0000001612167223 */ /* 0x000fe20000010011 */
[--C-:B------:R-:W-:Y:S01]  /*1a70*/  HADD2.F32 R17, -RZ, R42.reuse.H1_H1 ;  /* 0x3000002aff117230 */ /* 0x100fe20000004100 */
[----:B------:R-:W-:Y:S01]  /*1a80*/  FADD.FTZ R24, R26, R27 ;  /* 0x0000001b1a187221 */ /* 0x000fe20000010000 */
        /* <DEDUP_REMOVED lines=23> */
.L_x_1426:
[----:B------:R-:W-:Y:S01]  /*1c00*/  FMUL.FTZ R27, R26, R70 ;  /* 0x000000461a1b7220 */ /* 0x000fe20000410000 */
[--C-:B------:R-:W-:Y:S01]  /*1c10*/  HADD2.F32 R29, -RZ, R44.reuse.H1_H1 ;  /* 0x3000002cff1d7230 */ /* 0x100fe20000004100 */
[----:B------:R-:W-:Y:S02]  /*1c20*/  FADD.FTZ R24, R21, R24 ;  /* 0x0000001815187221 */ /* 0x000fe40000010000 */
[----:B------:R-:W-:Y:S02]  /*1c30*/  FADD.FTZ R19, R19, R26 ;  /* 0x0000001a13137221 */ /* 0x000fe40000010000 */
[C---:B------:R-:W-:Y:S02]  /*1c40*/  FFMA.FTZ R26, R25.reuse, R26, R20 ;  /* 0x0000001a191a7223 */ /* 0x040fe40000010014 */
[----:B------:R-:W-:Y:S01]  /*1c50*/  FFMA.FTZ R18, R25, R27, R18 ;  /* 0x0000001b19127223 */ /* 0x000fe20000010012 */
[----:B------:R-:W-:Y:S01]  /*1c60*/  HADD2.F32 R25, -RZ, R44.H0_H0 ;  /* 0x2000002cff197230 */ /* 0x000fe20000004100 */
[----:B------:R-:W-:-:S02]  /*1c70*/  FADD.FTZ R27, R24, R27 ;  /* 0x0000001b181b7221 */ /* 0x000fc40000010000 */
[----:B------:R-:W-:Y:S02]  /*1c80*/  FMUL.FTZ R20, R17, R15 ;  /* 0x0000000f11147220 */ /* 0x000fe40000410000 */
[C---:B------:R-:W-:Y:S02]  /*1c90*/  FFMA.FTZ R21, R23.reuse, R17, R22 ;  /* 0x0000001117157223 */ /* 0x040fe40000010016 */
[----:B------:R-:W-:Y:S01]  /*1ca0*/  FFMA.FTZ R23, R23, R20, R18 ;  /* 0x0000001417177223 */ /* 0x000fe20000010012 */
[--C-:B------:R-:W-:Y:S01]  /*1cb0*/  HADD2.F32 R18, -RZ, R41.reuse.H1_H1 ;  /* 0x30000029ff127230 */ /* 0x100fe20000004100 */
[----:B------:R-:W-:Y:S02]  /*1cc0*/  FADD.FTZ R22, R20, R27 ;  /* 0x0000001b14167221 */ /* 0x000fe40000010000 */
[C---:B------:R-:W-:Y:S01]  /*1cd0*/  FADD.FTZ R24, -R14.reuse, R25 ;  /* 0x000000190e187221 */ /* 0x040fe20000010100 */
[----:B------:R-:W-:Y:S01]  /*1ce0*/  HADD2.F32 R25, -RZ, R41.H0_H0 ;  /* 0x20000029ff197230 */ /* 0x000fe20000004100 */
[----:B------:R-:W-:-:S02]  /*1cf0*/  FADD.FTZ R20, -R14, R29 ;  /* 0x0000001d0e147221 */ /* 0x000fc40000010100 */
        /* <DEDUP_REMOVED lines=21> */
.L_x_1427:
[----:B------:R-:W-:Y:S01]  /*1e50*/  FMUL.FTZ R27, R25, R70 ;  /* 0x00000046191b7220 */ /* 0x000fe20000410000 */
[--C-:B------:R-:W-:Y:S01]  /*1e60*/  HADD2.F32 R29, -RZ, R39.reuse.H0_H0 ;  /* 0x20000027ff1d7230 */ /* 0x100fe20000004100 */
[----:B------:R-:W-:Y:S01]  /*1e70*/  FADD.FTZ R17, R16, R17 ;  /* 0x0000001110117221 */ /* 0x000fe20000010000 */
[----:B------:R-:W-:Y:S01]  /*1e80*/  HADD2.F32 R31, -RZ, R39.H1_H1 ;  /* 0x30000027ff1f7230 */ /* 0x000fe20000004100 */
[----:B------:R-:W-:Y:S02]  /*1e90*/  FFMA.FTZ R23, R24, R27, R23 ;  /* 0x0000001b18177223 */ /* 0x000fe40000010017 */
[----:B------:R-:W-:Y:S02]  /*1ea0*/  FADD.FTZ R22, R22, R27 ;  /* 0x0000001b16167221 */ /* 0x000fe40000010000 */
[----:B------:R-:W-:-:S02]  /*1eb0*/  FMUL.FTZ R27, R18, R15 ;  /* 0x0000000f121b7220 */ /* 0x000fc40000410000 */
[----:B------:R-:W-:Y:S01]  /*1ec0*/  FFMA.FTZ R16, R24, R25, R26 ;  /* 0x0000001918107223 */ /* 0x000fe2000001001a */
[--C-:B------:R-:W-:Y:S01]  /*1ed0*/  HADD2.F32 R24, -RZ, R38.reuse.H1_H1 ;  /* 0x30000026ff187230 */ /* 0x100fe20000004100 */
[----:B------:R-:W-:Y:S02]  /*1ee0*/  FFMA.FTZ R26, R20, R27, R23 ;  /* 0x0000001b141a7223 */ /* 0x000fe40000010017 */
[----:B------:R-:W-:Y:S02]  /*1ef0*/  FADD.FTZ R27, R27, R22 ;  /* 0x000000161b1b7221 */ /* 0x000fe40000010000 */
[C---:B------:R-:W-:Y:S02]  /*1f00*/  FADD.FTZ R22, -R14.reuse, R29 ;  /* 0x0000001d0e167221 */ /* 0x040fe40000010100 */
        /* <DEDUP_REMOVED lines=24> */
.L_x_1428:
[----:B------:R-:W-:Y:S02]  /*2090*/  FMUL.FTZ R28, R25, R70 ;  /* 0x00000046191c7220 */ /* 0x000fe40000410000 */
[----:B------:R-:W-:Y:S01]  /*20a0*/  FFMA.FTZ R29, R20, R18, R21 ;  /* 0x00000012141d7223 */ /* 0x000fe20000010015 */
[----:B------:R-:W-:Y:S01]  /*20b0*/  HADD2.F32 R21, -RZ, R40.H0_H0 ;  /* 0x20000028ff157230 */ /* 0x000fe20000004100 */
[----:B------:R-:W-:Y:S02]  /*20c0*/  FFMA.FTZ R31, R23, R28, R26 ;  /* 0x0000001c171f7223 */ /* 0x000fe4000001001a */
[----:B------:R-:W-:Y:S02]  /*20d0*/  FADD.FTZ R27, R27, R28 ;  /* 0x0000001c1b1b7221 */ /* 0x000fe40000010000 */
[----:B------:R-:W-:Y:S02]  /*20e0*/  FMUL.FTZ R28, R24, R15 ;  /* 0x0000000f181c7220 */ /* 0x000fe40000410000 */
[----:B------:R-:W-:Y:S01]  /*20f0*/  FADD.FTZ R30, -R14, R21 ;  /* 0x000000150e1e7221 */ /* 0x000fe20000010100 */
[----:B------:R-:W-:Y:S01]  /*2100*/  HADD2.F32 R21, -RZ, R37.H0_H0 ;  /* 0x20000025ff157230 */ /* 0x000fe20000004100 */
[----:B------:R-:W-:-:S02]  /*2110*/  FFMA.FTZ R26, R22, R28, R31 ;  /* 0x0000001c161a7223 */ /* 0x000fc4000001001f */
[----:B------:R-:W-:Y:S01]  /*2120*/  FADD.FTZ R28, R28, R27 ;  /* 0x0000001b1c1c7221 */ /* 0x000fe20000010000 */
[----:B------:R-:W-:Y:S01]  /*2130*/  HADD2.F32 R27, -RZ, R40.H1_H1 ;  /* 0x30000028ff1b7230 */ /* 0x000fe20000004100 */
[----:B------:R-:W-:-:S04]  /*2140*/  FMUL.FTZ R30, R30, R71 ;  /* 0x000000471e1e7220 */ /* 0x000fc80000410000 */
[----:B------:R-:W-:-:S04]  /*2150*/  FADD.FTZ R20, -R14, R27 ;  /* 0x0000001b0e147221 */ /* 0x000fc80000010100 */
        /* <DEDUP_REMOVED lines=21> */
.L_x_1429:
        /* <DEDUP_REMOVED lines=11> */
[----:B------:R-:W-:Y:S02]  /*2360*/  FADD.FTZ R18, R19, R25 ;  /* 0x0000001913127221 */ /* 0x000fe40000010000 */
[----:B------:R-:W-:Y:S01]  /*2370*/  FFMA.FTZ R16, R23, R25, R16 ;  /* 0x0000001917107223 */ /* 0x000fe20000010010 */
[----:B------:R-:W1:Y:S01]  /*2380*/  SHFL.DOWN PT, R26, R33, 0x1, 0x1f ;  /* 0x08201f00211a7f89 */ /* 0x000e6200000e0000 */
[----:B------:R-:W-:Y:S02]  /*2390*/  FFMA.FTZ R29, R22, R24, R29 ;  /* 0x00000018161d7223 */ /* 0x000fe4000001001d */
        /* <DEDUP_REMOVED lines=61> */
.L_x_1431:
[----:B0-----:R-:W-:Y:S05]  /*2770*/  BSYNC B0 ;  /* 0x0000000000007941 */ /* 0x001fea0003800000 */
.L_x_1430:
        /* <DEDUP_REMOVED lines=81> */
.L_x_1433:
[----:B------:R-:W-:Y:S05]  /*2c90*/  BSYNC B0 ;  /* 0x0000000000007941 */ /* 0x000fea0003800000 */
.L_x_1432:
        /* <DEDUP_REMOVED lines=18> */
.L_x_1435:
[----:B------:R-:W-:Y:S05]  /*2dc0*/  BSYNC B0 ;  /* 0x0000000000007941 */ /* 0x000fea0003800000 */
.L_x_1434:
        /* <DEDUP_REMOVED lines=30> */
.L_x_1438:
[----:B------:R-:W2:Y:S01]  /*2fb0*/  LDG.E.STRONG.GPU R18, [R16.64] ;  /* 0x0000000610127981 */ /* 0x000ea2000c1ef900 */
[----:B------:R-:W-:Y:S01]  /*2fc0*/  YIELD ;  /* 0x0000000000007946 */ /* 0x000fe20003800000 */
[----:B--2---:R-:W-:Y:S01]  /*2fd0*/  ISETP.NE.AND P6, PT, R18, R23, PT ;  /* 0x000000171200720c */ /* 0x004fe20003fc5270 */
[----:B------:R-:W-:-:S12]  /*2fe0*/  CCTL.IVALL ;  /* 0x00000000ff00798f */ /* 0x000fd80002000000 */
[----:B------:R-:W-:Y:S05]  /*2ff0*/  @P6 BRA `(.L_x_1438) ;  /* 0xffffffb000006947 */ /* 0x000fea000383ffff */
.L_x_1437:
        /* <DEDUP_REMOVED lines=23> */
.L_x_1442:
        /* <DEDUP_REMOVED lines=115> */
.L_x_1441:
        /* <DEDUP_REMOVED lines=63> */
.L_x_1443:
[----:B------:R-:W-:-:S04]  /*3c90*/  LOP3.LUT P6, RZ, R67, 0x1, RZ, 0xc0, !PT ;  /* 0x0000000143ff7812 */ /* 0x000fc800078cc0ff */
[----:B------:R-:W-:-:S13]  /*3ca0*/  ISETP.NE.OR P6, PT, R18, RZ, P6 ;  /* 0x000000ff1200720c */ /* 0x000fda00037c5670 */
[----:B------:R-:W-:Y:S05]  /*3cb0*/  @!P6 BRA `(.L_x_1439) ;  /* 0x000001f00000e947 */ /* 0x000fea0003800000 */
.L_x_1440:
        /* <DEDUP_REMOVED lines=31> */
.L_x_1439:
        /* <DEDUP_REMOVED lines=10> */
.L_x_1445:
[----:B------:R-:W-:Y:S05]  /*3f50*/  BSYNC B0 ;  /* 0x0000000000007941 */ /* 0x000fea0003800000 */
.L_x_1444:
        /* <DEDUP_REMOVED lines=17> */
.L_x_1436:
[----:B------:R-:W-:Y:S04]  /*4070*/  @!P0 STS.64 [0x78], R32 ;  /* 0x00007820ff008388 */ /* 0x000fe80000000a00 */
[----:B------:R-:W-:Y:S01]  /*4080*/  BAR.SYNC.DEFER_BLOCKING 0x0 ;  /* 0x0000000000007b1d */ /* 0x000fe20000010000 */
[----:B------:R-:W-:Y:S01]  /*4090*/  ISETP.NE.AND P6, PT, RZ, UR9, PT ;  /* 0x00000009ff007c0c */ /* 0x000fe2000bfc5270 */
[--C-:B0-----:R-:W-:Y:S01]  /*40a0*/  HADD2.F32 R25, -RZ, R51.reuse.H0_H0 ;  /* 0x20000033ff197230 */ /* 0x101fe20000004100 */
[----:B------:R-:W-:Y:S01]  /*40b0*/  IMAD.WIDE.U32 R18, R65, -0x55555555, RZ ;  /* 0xaaaaaaab41127825 */ /* 0x000fe200078e00ff */
[----:B------:R-:W-:-:S02]  /*40c0*/  HADD2.F32 R51, -RZ, R51.H1_H1 ;  /* 0x30000033ff337230 */ /* 0x000fc40000004100 */
[--C-:B------:R-:W-:Y:S01]  /*40d0*/  HADD2.F32 R29, -RZ, R50.reuse.H0_H0 ;  /* 0x20000032ff1d7230 */ /* 0x100fe20000004100 */
[C---:B------:R-:W-:Y:S01]  /*40e0*/  FADD.FTZ R24, -R14.reuse, R25 ;  /* 0x000000190e187221 */ /* 0x040fe20000010100 */
        /* <DEDUP_REMOVED lines=29> */
.L_x_1446:
        /* <DEDUP_REMOVED lines=16> */
[----:B------:R-:W-:-:S05]  /*43c0*/  F2FP.PACK_AB R17, R16, R17 ;  /* 0x000000111011723e */ /* 0x000fca00000000ff */
[----:B------:R0:W-:Y:S02]  /*43d0*/  STG.E [R18.64], R17 ;  /* 0x0000001112007986 */ /* 0x0001e4000c101906 */
.L_x_1448:
[----:B------:R-:W-:Y:S05]  /*43e0*/  BSYNC B0 ;  /* 0x0000000000007941 */ /* 0x000fea0003800000 */
.L_x_1447:
        /* <DEDUP_REMOVED lines=27> */
.L_x_1449:
        /* <DEDUP_REMOVED lines=19> */
.L_x_1451:
[----:B------:R-:W-:Y:S05]  /*46d0*/  BSYNC B0 ;  /* 0x0000000000007941 */ /* 0x000fea0003800000 */
.L_x_1450:
        /* <DEDUP_REMOVED lines=28> */
.L_x_1452:
        /* <DEDUP_REMOVED lines=18> */
.L_x_1454:
[----:B------:R-:W-:Y:S05]  /*49c0*/  BSYNC B0 ;  /* 0x0000000000007941 */ /* 0x000fea0003800000 */
.L_x_1453:
        /* <DEDUP_REMOVED lines=27> */
.L_x_1455:
        /* <DEDUP_REMOVED lines=18> */
.L_x_1457:
[----:B------:R-:W-:Y:S05]  /*4ca0*/  BSYNC B0 ;  /* 0x0000000000007941 */ /* 0x000fea0003800000 */
.L_x_1456:
        /* <DEDUP_REMOVED lines=26> */
.L_x_1458:
        /* <DEDUP_REMOVED lines=18> */
.L_x_1460:
[----:B------:R-:W-:Y:S05]  /*4f70*/  BSYNC B0 ;  /* 0x0000000000007941 */ /* 0x000fea0003800000 */
.L_x_1459:
        /* <DEDUP_REMOVED lines=29> */
.L_x_1461:
        /* <DEDUP_REMOVED lines=18> */
.L_x_1463:
[----:B------:R-:W-:Y:S05]  /*5270*/  BSYNC B0 ;  /* 0x0000000000007941 */ /* 0x000fea0003800000 */
.L_x_1462:
        /* <DEDUP_REMOVED lines=27> */
.L_x_1464:
        /* <DEDUP_REMOVED lines=21> */
.L_x_1466:
[----:B------:R-:W-:Y:S05]  /*5580*/  BSYNC B0 ;  /* 0x0000000000007941 */ /* 0x000fea0003800000 */
.L_x_1465:
        /* <DEDUP_REMOVED lines=30> */
.L_x_1467:
        /* <DEDUP_REMOVED lines=17> */
.L_x_1469:
[----:B------:R-:W-:Y:S05]  /*5880*/  BSYNC B0 ;  /* 0x0000000000007941 */ /* 0x000fea0003800000 */
.L_x_1468:
[----:B------:R-:W-:Y:S02]  /*5890*/  IADD3 R53, R53, c[0x0][0x10], RZ ;  /* 0x0000040035357a10 */ /* 0x000fe40007ffe0ff */
[----:B------:R-:W-:Y:S02]  /*58a0*/  IADD3 R54, R54, 0x1, RZ ;  /* 0x0000000136367810 */ /* 0x000fe40007ffe0ff */
[----:B------:R-:W-:-:S13]  /*58b0*/  ISETP.GE.AND P0, PT, R53, UR4, PT ;  /* 0x0000000435007c0c */ /* 0x000fda000bf06270 */
[----:B------:R-:W-:Y:S01]  /*58c0*/  @P0 CALL.REL.NOINC `(.L_x_1419) ;  /* 0x0000001000000944 */ /* 0x000fe20003c00000 */
[----:B------:R-:W-:Y:S05]  /*58d0*/  BRA `(.L_x_1470) ;  /* 0xffffab7000007947 */ /* 0x000fea000383ffff */
.L_x_1419:
        /* <DEDUP_REMOVED lines=18> */
.L_x_1472:
[----:B------:R-:W-:Y:S05]  /*5a00*/  BSYNC B0 ;  /* 0x0000000000007941 */ /* 0x000fea0003800000 */
.L_x_1471:
        /* <DEDUP_REMOVED lines=11> */
.L_x_1474:
[----:B-1----:R-:W2:Y:S01]  /*5ac0*/  LDG.E.STRONG.GPU R5, [R2.64] ;  /* 0x0000000602057981 */ /* 0x002ea2000c1ef900 */
[----:B------:R-:W-:Y:S01]  /*5ad0*/  YIELD ;  /* 0x0000000000007946 */ /* 0x000fe20003800000 */
[----:B--2---:R-:W-:Y:S01]  /*5ae0*/  ISETP.NE.AND P0, PT, R5, R0, PT ;  /* 0x000000000500720c */ /* 0x004fe20003f05270 */
[----:B------:R-:W-:-:S12]  /*5af0*/  CCTL.IVALL ;  /* 0x00000000ff00798f */ /* 0x000fd80002000000 */
[----:B------:R-:W-:Y:S05]  /*5b00*/  @P0 BRA `(.L_x_1474) ;  /* 0xffffffb000000947 */ /* 0x000fea000383ffff */
.L_x_1473:
        /* <DEDUP_REMOVED lines=25> */
.L_x_1475:
        /* <DEDUP_REMOVED lines=26> */
.L_x_1476:
        /* <DEDUP_REMOVED lines=12> */
.L_x_5185:


//--------------------- .text._Z35group_norm_nhwc_bwd_one_pass_kernelI11Fp16IOBf16WLi256ELi48ELi384EEv26Group_norm_nhwc_bwd_params --------------------------
	.section	.text._Z35group_norm_nhwc_bwd_one_pass_kernelI11Fp16IOBf16WLi256ELi48ELi384EEv26Group_norm_nhwc_bwd_params,"ax",@progbits
	.sectioninfo	@"SHI_REGISTERS=129"
	.align	128
        .global         _Z35group_norm_nhwc_bwd_one_pass_kernelI11Fp16IOBf16WLi256ELi48ELi384EEv26Group_norm_nhwc_bwd_params
        .type           _Z35group_norm_nhwc_bwd_one_pass_kernelI11Fp16IOBf16WLi256ELi48ELi384EEv26Group_norm_nhwc_bwd_params,@function
        .size           _Z35group_norm_nhwc_bwd_one_pass_kernelI11Fp16IOBf16WLi256ELi48ELi384EEv26Group_norm_nhwc_bwd_params,(.L_x_5186 - _Z35group_norm_nhwc_bwd_one_pass_kernelI11Fp16IOBf16WLi256ELi48ELi384EEv26Group_norm_nhwc_bwd_params)
        .other          _Z35group_norm_nhwc_bwd_one_pass_kernelI11Fp16IOBf16WLi256ELi48ELi384EEv26Group_norm_nhwc_bwd_params,@"STO_CUDA_ENTRY STV_DEFAULT"
_Z35group_norm_nhwc_bwd_one_pass_kernelI11Fp16IOBf16WLi256ELi48ELi384EEv26Group_norm_nhwc_bwd_params:
.text._Z35group_norm_nhwc_bwd_one_pass_kernelI11Fp16IOBf16WLi256ELi48ELi384EEv26Group_norm_nhwc_bwd_params:
        /* <DEDUP_REMOVED lines=109> */
.L_x_1560:
        /* <DEDUP_REMOVED lines=362> */
.L_x_1479:
[----:B0-----:R-:W-:Y:S05]  /*1d70*/  BSYNC B0 ;  /* 0x0000000000007941 */ /* 0x001fea0003800000 */
.L_x_1478:
        /* <DEDUP_REMOVED lines=36> */
.L_x_1480:
        /* <DEDUP_REMOVED lines=26> */
.L_x_1481:
        /* <DEDUP_REMOVED lines=41> */
.L_x_1482:
        /* <DEDUP_REMOVED lines=37> */
.L_x_1483:
        /* <DEDUP_REMOVED lines=37> */
.L_x_1484:
        /* <DEDUP_REMOVED lines=12> */
[C---:B------:R-:W-:Y:S02]  /*2950*/  FFMA.FTZ R55, R52.reuse, R42, R55 ;  /* 0x0000002a34377223 */ /* 0x040fe40000010037 */
        /* <DEDUP_REMOVED lines=23> */
.L_x_1485:
        /* <DEDUP_REMOVED lines=10> */
[C---:B------:R-:W-:Y:S02]  /*2b70*/  FADD.FTZ R40, -R68.reuse, R41 ;  /* 0x0000002944287221 */ /* 0x040fe40000010100 */
[----:B------:R-:W-:Y:S01]  /*2b80*/  FADD.FTZ R42, -R68, R43 ;  /* 0x0000002b442a7221 */ /* 0x000fe20000010100 */
[----:B------:R-:W-:Y:S01]  /*2b90*/  HADD2.F32 R43, -RZ, R93.H0_H0 ;  /* 0x2000005dff2b7230 */ /* 0x000fe20000004100 */
        /* <DEDUP_REMOVED lines=24> */
.L_x_1486:
[----:B------:R-:W-:Y:S01]  /*2d20*/  FMUL.FTZ R39, R43, R104 ;  /* 0x000000682b277220 */ /* 0x000fe20000410000 */
[--C-:B------:R-:W-:Y:S01]  /*2d30*/  HADD2.F32 R41, -RZ, R94.reuse.H0_H0 ;  /* 0x2000005eff297230 */ /* 0x100fe20000004100 */
[----:B------:R-:W-:Y:S01]  /*2d40*/  FFMA.FTZ R46, R52, R36, R55 ;  /* 0x00000024342e7223 */ /* 0x000fe20000010037 */
[----:B------:R-:W-:Y:S01]  /*2d50*/  HADD2.F32 R45, -RZ, R94.H1_H1 ;  /* 0x3000005eff2d7230 */ /* 0x000fe20000004100 */
[----:B------:R-:W-:Y:S01]  /*2d60*/  FFMA.FTZ R44, R59, R39, R48 ;  /* 0x000000273b2c7223 */ /* 0x000fe20000010030 */
[--C-:B------:R-:W-:Y:S01]  /*2d70*/  HADD2.F32 R40, -RZ, R95.reuse.H1_H1 ;  /* 0x3000005fff287230 */ /* 0x100fe20000004100 */
[----:B------:R-:W-:Y:S02]  /*2d80*/  FADD.FTZ R48, R50, R39 ;  /* 0x0000002732307221 */ /* 0x000fe40000010000 */
[C---:B------:R-:W-:Y:S01]  /*2d90*/  FADD.FTZ R42, -R68.reuse, R41 ;  /* 0x00000029442a7221 */ /* 0x040fe20000010100 */
[----:B------:R-:W-:Y:S01]  /*2da0*/  HADD2.F32 R41, -RZ, R95.H0_H0 ;  /* 0x2000005fff297230 */ /* 0x000fe20000004100 */
[----:B------:R-:W-:-:S02]  /*2db0*/  FADD.FTZ R50, -R68, R45 ;  /* 0x0000002d44327221 */ /* 0x000fc40000010100 */
[----:B------:R-:W-:Y:S02]  /*2dc0*/  FMUL.FTZ R42, R42, R115 ;  /* 0x000000732a2a7220 */ /* 0x000fe40000410000 */
        /* <DEDUP_REMOVED lines=21> */
.L_x_1487:
[----:B------:R-:W-:Y:S01]  /*2f20*/  FFMA.FTZ R44, R37, R45, R44 ;  /* 0x0000002d252c7223 */ /* 0x000fe2000001002c */
[--C-:B------:R-:W-:Y:S01]  /*2f30*/  HADD2.F32 R49, -RZ, R96.reuse.H1_H1 ;  /* 0x30000060ff317230 */ /* 0x100fe20000004100 */
[----:B------:R-:W-:Y:S02]  /*2f40*/  FMUL.FTZ R47, R41, R104 ;  /* 0x00000068292f7220 */ /* 0x000fe40000410000 */
[----:B------:R-:W-:Y:S01]  /*2f50*/  FADD.FTZ R48, R45, R48 ;  /* 0x000000302d307221 */ /* 0x000fe20000010000 */
[----:B------:R-:W-:Y:S01]  /*2f60*/  HADD2.F32 R45, -RZ, R96.H0_H0 ;  /* 0x20000060ff2d7230 */ /* 0x000fe20000004100 */
[----:B------:R-:W-:Y:S02]  /*2f70*/  FADD.FTZ R51, R57, R36 ;  /* 0x0000002439337221 */ /* 0x000fe40000010000 */
[----:B------:R-:W-:-:S02]  /*2f80*/  FFMA.FTZ R36, R42, R47, R44 ;  /* 0x0000002f2a247223 */ /* 0x000fc4000001002c */
[----:B------:R-:W-:Y:S02]  /*2f90*/  FADD.FTZ R47, R48, R47 ;  /* 0x0000002f302f7221 */ /* 0x000fe40000010000 */
[----:B------:R-:W-:Y:S02]  /*2fa0*/  FMUL.FTZ R44, R40, R107 ;  /* 0x0000006b282c7220 */ /* 0x000fe40000410000 */
[----:B------:R-:W-:Y:S02]  /*2fb0*/  FFMA.FTZ R56, R59, R43, R62 ;  /* 0x0000002b3b387223 */ /* 0x000fe4000001003e */
[----:B------:R-:W-:Y:S01]  /*2fc0*/  FADD.FTZ R50, R60, R43 ;  /* 0x0000002b3c327221 */ /* 0x000fe20000010000 */
[----:B------:R-:W-:Y:S01]  /*2fd0*/  HADD2.F32 R43, -RZ, R97.H1_H1 ;  /* 0x30000061ff2b7230 */ /* 0x000fe20000004100 */
[----:B------:R-:W-:Y:S02]  /*2fe0*/  FFMA.FTZ R59, R39, R44, R36 ;  /* 0x0000002c273b7223 */ /* 0x000fe40000010024 */
[----:B------:R-:W-:-:S02]  /*2ff0*/  FADD.FTZ R60, R44, R47 ;  /* 0x0000002f2c3c7221 */ /* 0x000fc40000010000 */
[C---:B------:R-:W-:Y:S01]  /*3000*/  FADD.FTZ R44, -R68.reuse, R45 ;  /* 0x0000002d442c7221 */ /* 0x040fe20000010100 */
[----:B------:R-:W-:Y:S01]  /*3010*/  HADD2.F32 R45, -RZ, R97.H0_H0 ;  /* 0x20000061ff2d7230 */ /* 0x000fe20000004100 */
        /* <DEDUP_REMOVED lines=22> */
.L_x_1488:
[----:B------:R-:W-:Y:S01]  /*3180*/  FFMA.FTZ R55, R37, R38, R46 ;  /* 0x0000002625377223 */ /* 0x000fe2000001002e */
[--C-:B------:R-:W-:Y:S01]  /*3190*/  HADD2.F32 R57, -RZ, R98.reuse.H0_H0 ;  /* 0x20000062ff397230 */ /* 0x100fe20000004100 */
[----:B------:R-:W-:Y:S01]  /*31a0*/  FMUL.FTZ R47, R45, R104 ;  /* 0x000000682d2f7220 */ /* 0x000fe20000410000 */
[----:B------:R-:W-:Y:S01]  /*31b0*/  HADD2.F32 R37, -RZ, R98.H1_H1 ;  /* 0x30000062ff257230 */ /* 0x000fe20000004100 */
[----:B------:R-:W-:Y:S01]  /*31c0*/  FMUL.FTZ R52, R43, R107 ;  /* 0x0000006b2b347220 */ /* 0x000fe20000410000 */
[----:B------:R-:W-:Y:S01]  /*31d0*/  HADD2.F32 R46, -RZ, R99.H1_H1 ;  /* 0x30000063ff2e7230 */ /* 0x000fe20000004100 */
[C---:B------:R-:W-:Y:S02]  /*31e0*/  FADD.FTZ R48, -R68.reuse, R57 ;  /* 0x0000003944307221 */ /* 0x040fe40000010100 */
[----:B------:R-:W-:-:S02]  /*31f0*/  FADD.FTZ R54, -R68, R37 ;  /* 0x0000002544367221 */ /* 0x000fc40000010100 */
[----:B------:R-:W-:Y:S02]  /*3200*/  FFMA.FTZ R49, R44, R47, R59 ;  /* 0x0000002f2c317223 */ /* 0x000fe4000001003b */
[----:B------:R-:W-:Y:S01]  /*3210*/  FADD.FTZ R53, R60, R47 ;  /* 0x0000002f3c357221 */ /* 0x000fe20000010000 */
[----:B------:R-:W-:Y:S01]  /*3220*/  HADD2.F32 R47, -RZ, R99.H0_H0 ;  /* 0x20000063ff2f7230 */ /* 0x000fe20000004100 */
        /* <DEDUP_REMOVED lines=21> */
.L_x_1489:
[----:B------:R-:W-:Y:S01]  /*3380*/  FFMA.FTZ R54, R36, R52, R49 ;  /* 0x0000003424367223 */ /* 0x000fe20000010031 */
[----:B------:R-:W-:Y:S01]  /*3390*/  HADD2.F32 R57, -RZ, R100.H1_H1 ;  /* 0x30000064ff397230 */ /* 0x000fe20000004100 */
[----:B------:R-:W-:-:S02]  /*33a0*/  FMUL.FTZ R49, R47, R104 ;  /* 0x000000682f317220 */ /* 0x000fc40000410000 */
[----:B------:R-:W-:Y:S01]  /*33b0*/  FADD.FTZ R52, R52, R53 ;  /* 0x0000003534347221 */ /* 0x000fe20000010000 */
[----:B------:R-:W-:Y:S01]  /*33c0*/  HADD2.F32 R53, -RZ, R100.H0_H0 ;  /* 0x20000064ff357230 */ /* 0x000fe20000004100 */
[----:B------:R-:W-:Y:S02]  /*33d0*/  FADD.FTZ R51, R51, R38 ;  /* 0x0000002633337221 */ /* 0x000fe40000010000 */
[----:B------:R-:W-:Y:S02]  /*33e0*/  FFMA.FTZ R56, R42, R41, R56 ;  /* 0x000000292a387223 */ /* 0x000fe40000010038 */
[----:B------:R-:W-:Y:S02]  /*33f0*/  FFMA.FTZ R38, R48, R49, R54 ;  /* 0x0000003130267223 */ /* 0x000fe40000010036 */
[----:B------:R-:W-:Y:S02]  /*3400*/  FMUL.FTZ R42, R46, R107 ;  /* 0x0000006b2e2a7220 */ /* 0x000fe40000410000 */
[----:B------:R-:W-:-:S02]  /*3410*/  FADD.FTZ R49, R52, R49 ;  /* 0x0000003134317221 */ /* 0x000fc40000010000 */
[----:B------:R-:W-:Y:S02]  /*3420*/  FFMA.FTZ R62, R37, R42, R38 ;  /* 0x0000002a253e7223 */ /* 0x000fe40000010026 */
[C---:B------:R-:W-:Y:S02]  /*3430*/  FADD.FTZ R38, -R68.reuse, R53 ;  /* 0x0000003544267221 */ /* 0x040fe40000010100 */
[----:B------:R-:W-:Y:S02]  /*3440*/  FADD.FTZ R52, -R68, R57 ;  /* 0x0000003944347221 */ /* 0x000fe40000010100 */
[----:B------:R-:W-:Y:S02]  /*3450*/  FADD.FTZ R50, R50, R41 ;  /* 0x0000002932327221 */ /* 0x000fe40000010000 */
[----:B------:R-:W-:Y:S01]  /*3460*/  FADD.FTZ R72, R42, R49 ;  /* 0x000000312a487221 */ /* 0x000fe20000010000 */
        /* <DEDUP_REMOVED lines=23> */
.L_x_1490:
[--C-:B------:R-:W-:Y:S01]  /*35e0*/  HADD2.F32 R57, -RZ, R102.reuse.H0_H0 ;  /* 0x20000066ff397230 */ /* 0x100fe20000004100 */
[----:B------:R-:W-:Y:S01]  /*35f0*/  FFMA.FTZ R55, R39, R40, R55 ;  /* 0x0000002827377223 */ /* 0x000fe20000010037 */
[----:B------:R-:W-:Y:S01]  /*3600*/  HADD2.F32 R39, -RZ, R102.H1_H1 ;  /* 0x30000066ff277230 */ /* 0x000fe20000004100 */
[----:B------:R-:W-:Y:S01]  /*3610*/  FMUL.FTZ R53, R49, R104 ;  /* 0x0000006831357220 */ /* 0x000fe20000410000 */
[----:B------:R-:W-:Y:S01]  /*3620*/  HADD2.F32 R54, -RZ, R103.H1_H1 ;  /* 0x30000067ff367230 */ /* 0x000fe20000004100 */
[----:B------:R-:W-:-:S02]  /*3630*/  FADD.FTZ R52, -R68, R57 ;  /* 0x0000003944347221 */ /* 0x000fc40000010100 */
[----:B------:R-:W-:Y:S02]  /*3640*/  FFMA.FTZ R58, R38, R53, R62 ;  /* 0x00000035263a7223 */ /* 0x000fe4000001003e */
[----:B------:R-:W-:Y:S02]  /*3650*/  FADD.FTZ R62, -R68, R39 ;  /* 0x00000027443e7221 */ /* 0x000fe40000010100 */
[----:B------:R-:W-:Y:S01]  /*3660*/  FADD.FTZ R60, R72, R53 ;  /* 0x00000035483c7221 */ /* 0x000fe20000010000 */
[----:B------:R-:W-:Y:S01]  /*3670*/  HADD2.F32 R53, -RZ, R103.H0_H0 ;  /* 0x20000067ff357230 */ /* 0x000fe20000004100 */
        /* <DEDUP_REMOVED lines=22> */
.L_x_1491:
[----:B------:R-:W-:Y:S01]  /*37e0*/  FFMA.FTZ R59, R41, R57, R58 ;  /* 0x00000039293b7223 */ /* 0x000fe2000001003a */
[--C-:B------:R-:W-:Y:S01]  /*37f0*/  HADD2.F32 R61, -RZ, R8.reuse.H1_H1 ;  /* 0x30000008ff3d7230 */ /* 0x100fe20000004100 */
[----:B------:R-:W-:Y:S02]  /*3800*/  FMUL.FTZ R58, R53, R104 ;  /* 0x00000068353a7220 */ /* 0x000fe40000410000 */
[----:B------:R-:W-:Y:S02]  /*3810*/  FADD.FTZ R57, R57, R60 ;  /* 0x0000003c39397221 */ /* 0x000fe40000010000 */
[----:B------:R-:W-:Y:S02]  /*3820*/  FADD.FTZ R72, R51, R40 ;  /* 0x0000002833487221 */ /* 0x000fe40000010000 */
[----:B------:R-:W-:Y:S01]  /*3830*/  FFMA.FTZ R51, R39, R58, R59 ;  /* 0x0000003a27337223 */ /* 0x000fe2000001003b */
[----:B------:R-:W-:Y:S01]  /*3840*/  HADD2.F32 R59, -RZ, R8.H0_H0 ;  /* 0x20000008ff3b7230 */ /* 0x000fe20000004100 */
[----:B------:R-:W-:-:S02]  /*3850*/  FADD.FTZ R57, R57, R58 ;  /* 0x0000003a39397221 */ /* 0x000fc40000010000 */
[----:B------:R-:W-:Y:S02]  /*3860*/  FMUL.FTZ R40, R54, R107 ;  /* 0x0000006b36287220 */ /* 0x000fe40000410000 */
[----:B------:R-:W-:Y:S02]  /*3870*/  FFMA.FTZ R73, R44, R45, R56 ;  /* 0x0000002d2c497223 */ /* 0x000fe40000010038 */
[----:B------:R-:W-:Y:S02]  /*3880*/  FFMA.FTZ R122, R52, R40, R51 ;  /* 0x00000028347a7223 */ /* 0x000fe40000010033 */
[----:B------:R-:W-:Y:S02]  /*3890*/  FADD.FTZ R124, R40, R57 ;  /* 0x00000039287c7221 */ /* 0x000fe40000010000 */
[C---:B------:R-:W-:Y:S02]  /*38a0*/  FADD.FTZ R40, -R68.reuse, R59 ;  /* 0x0000003b44287221 */ /* 0x040fe40000010100 */
[----:B------:R-:W-:-:S02]  /*38b0*/  FADD.FTZ R44, -R68, R61 ;  /* 0x0000003d442c7221 */ /* 0x000fc40000010100 */
[----:B------:R-:W-:Y:S01]  /*38c0*/  FADD.FTZ R58, R50, R45 ;  /* 0x0000002d323a7221 */ /* 0x000fe20000010000 */
[--C-:B------:R-:W-:Y:S01]  /*38d0*/  HADD2.F32 R45, -RZ, R7.reuse.H0_H0 ;  /* 0x20000007ff2d7230 */ /* 0x100fe20000004100 */
[-C--:B------:R-:W-:Y:S01]  /*38e0*/  FMUL.FTZ R40, R40, R115.reuse ;  /* 0x0000007328287220 */ /* 0x080fe20000410000 */
[----:B------:R-:W-:Y:S01]  /*38f0*/  HADD2.F32 R50, -RZ, R7.H1_H1 ;  /* 0x30000007ff327230 */ /* 0x000fe20000004100 */
        /* <DEDUP_REMOVED lines=20> */
.L_x_1492:
[----:B------:R-:W-:Y:S01]  /*3a40*/  FMUL.FTZ R51, R45, R104 ;  /* 0x000000682d337220 */ /* 0x000fe20000410000 */
[--C-:B------:R-:W-:Y:S01]  /*3a50*/  HADD2.F32 R57, -RZ, R6.reuse.H0_H0 ;  /* 0x20000006ff397230 */ /* 0x100fe20000004100 */
[----:B------:R-:W-:Y:S01]  /*3a60*/  FFMA.FTZ R117, R36, R43, R55 ;  /* 0x0000002b24757223 */ /* 0x000fe20000010037 */
[----:B------:R-:W-:Y:S01]  /*3a70*/  HADD2.F32 R59, -RZ, R6.H1_H1 ;  /* 0x30000006ff3b7230 */ /* 0x000fe20000004100 */
[----:B------:R-:W-:Y:S01]  /*3a80*/  FFMA.FTZ R55, R40, R51, R122 ;  /* 0x0000003328377223 */ /* 0x000fe2000001007a */
[----:B------:R-:W-:Y:S01]  /*3a90*/  HADD2.F32 R56, -RZ, R5.H1_H1 ;  /* 0x30000005ff387230 */ /* 0x000fe20000004100 */
[----:B------:R-:W-:Y:S02]  /*3aa0*/  FADD.FTZ R51, R124, R51 ;  /* 0x000000337c337221 */ /* 0x000fe40000010000 */
[----:B------:R-:W-:Y:S02]  /*3ab0*/  FMUL.FTZ R36, R50, R107 ;  /* 0x0000006b32247220 */ /* 0x000fe40000410000 */
[----:B------:R-:W-:-:S02]  /*3ac0*/  FADD.FTZ R60, -R68, R59 ;  /* 0x0000003b443c7221 */ /* 0x000fc40000010100 */
[----:B------:R-:W-:Y:S01]  /*3ad0*/  FFMA.FTZ R122, R44, R36, R55 ;  /* 0x000000242c7a7223 */ /* 0x000fe20000010037 */
[----:B------:R-:W-:Y:S01]  /*3ae0*/  HADD2.F32 R55, -RZ, R5.H0_H0 ;  /* 0x20000005ff377230 */ /* 0x000fe20000004100 */
[----:B------:R-:W-:Y:S02]  /*3af0*/  FADD.FTZ R124, R36, R51 ;  /* 0x00000033247c7221 */ /* 0x000fe40000010000 */
[----:B------:R-:W-:Y:S02]  /*3b00*/  FADD.FTZ R36, -R68, R57 ;  /* 0x0000003944247221 */ /* 0x000fe40000010100 */
[----:B------:R-:W-:Y:S02]  /*3b10*/  FADD.FTZ R43, R72, R43 ;  /* 0x0000002b482b7221 */ /* 0x000fe40000010000 */
        /* <DEDUP_REMOVED lines=22> */
.L_x_1493:
[----:B------:R-:W-:Y:S01]  /*3c80*/  FMUL.FTZ R57, R55, R104 ;  /* 0x0000006837397220 */ /* 0x000fe20000410000 */
[----:B------:R-:W-:Y:S01]  /*3c90*/  HADD2.F32 R59, -RZ, R4.H1_H1 ;  /* 0x30000004ff3b7230 */ /* 0x000fe20000004100 */
[----:B------:R-:W-:-:S02]  /*3ca0*/  FADD.FTZ R58, R58, R47 ;  /* 0x0000002f3a3a7221 */ /* 0x000fc40000010000 */
[----:B------:R-:W-:Y:S02]  /*3cb0*/  FFMA.FTZ R60, R36, R57, R122 ;  /* 0x00000039243c7223 */ /* 0x000fe4000001007a */
[----:B------:R-:W-:Y:S01]  /*3cc0*/  FADD.FTZ R62, R124, R57 ;  /* 0x000000397c3e7221 */ /* 0x000fe20000010000 */
[----:B------:R-:W-:Y:S01]  /*3cd0*/  HADD2.F32 R57, -RZ, R4.H0_H0 ;  /* 0x20000004ff397230 */ /* 0x000fe20000004100 */
[----:B------:R-:W-:Y:S02]  /*3ce0*/  FMUL.FTZ R47, R56, R107 ;  /* 0x0000006b382f7220 */ /* 0x000fe40000410000 */
[C---:B------:R-:W-:Y:S01]  /*3cf0*/  FADD.FTZ R122, -R68.reuse, R59 ;  /* 0x0000003b447a7221 */ /* 0x040fe20000010100 */
[--C-:B------:R-:W-:Y:S01]  /*3d00*/  HADD2.F32 R59, -RZ, R3.reuse.H0_H0 ;  /* 0x20000003ff3b7230 */ /* 0x100fe20000004100 */
[----:B------:R-:W-:Y:S02]  /*3d10*/  FADD.FTZ R72, -R68, R57 ;  /* 0x0000003944487221 */ /* 0x000fe40000010100 */
[----:B------:R-:W-:Y:S01]  /*3d20*/  FFMA.FTZ R123, R51, R47, R60 ;  /* 0x0000002f337b7223 */ /* 0x000fe2000001003c */
[----:B------:R-:W-:Y:S01]  /*3d30*/  HADD2.F32 R60, -RZ, R3.H1_H1 ;  /* 0x30000003ff3c7230 */ /* 0x000fe20000004100 */
[----:B------:R-:W-:-:S02]  /*3d40*/  FADD.FTZ R125, R47, R62 ;  /* 0x0000003e2f7d7221 */ /* 0x000fc40000010000 */
[----:B------:R-:W-:Y:S02]  /*3d50*/  FFMA.FTZ R37, R37, R46, R117 ;  /* 0x0000002e25257223 */ /* 0x000fe40000010075 */
        /* <DEDUP_REMOVED lines=21> */
.L_x_1494:
[----:B------:R-:W-:Y:S01]  /*3eb0*/  FMUL.FTZ R62, R59, R104 ;  /* 0x000000683b3e7220 */ /* 0x000fe20000410000 */
[----:B------:R-:W-:Y:S01]  /*3ec0*/  HADD2.F32 R63, -RZ, R2.H1_H1 ;  /* 0x30000002ff3f7230 */ /* 0x000fe20000004100 */
[----:B------:R-:W-:Y:S02]  /*3ed0*/  FMUL.FTZ R61, R60, R107 ;  /* 0x0000006b3c3d7220 */ /* 0x000fe40000410000 */
[----:B------:R-:W-:Y:S02]  /*3ee0*/  FFMA.FTZ R72, R47, R62, R123 ;  /* 0x0000003e2f487223 */ /* 0x000fe4000001007b */
[----:B------:R-:W-:Y:S02]  /*3ef0*/  FADD.FTZ R62, R125, R62 ;  /* 0x0000003e7d3e7221 */ /* 0x000fe40000010000 */
[----:B------:R-:W-:-:S02]  /*3f00*/  FFMA.FTZ R125, R57, R61, R72 ;  /* 0x0000003d397d7223 */ /* 0x000fc40000010048 */
[----:B------:R-:W-:Y:S01]  /*3f10*/  FADD.FTZ R126, R61, R62 ;  /* 0x0000003e3d7e7221 */ /* 0x000fe20000010000 */
[----:B------:R-:W-:Y:S01]  /*3f20*/  HADD2.F32 R61, -RZ, R2.H0_H0 ;  /* 0x20000002ff3d7230 */ /* 0x000fe20000004100 */
[----:B------:R-:W-:Y:S01]  /*3f30*/  FADD.FTZ R72, -R68, R63 ;  /* 0x0000003f44487221 */ /* 0x000fe20000010100 */
[----:B------:R-:W-:-:S03]  /*3f40*/  HADD2.F32 R63, -RZ, R0.H0_H0 ;  /* 0x20000000ff3f7230 */ /* 0x000fc60000004100 */
[----:B------:R-:W-:Y:S02]  /*3f50*/  FADD.FTZ R62, -R68, R61 ;  /* 0x0000003d443e7221 */ /* 0x000fe40000010100 */
[-C--:B------:R-:W-:Y:S01]  /*3f60*/  FMUL.FTZ R61, R72, R115.reuse ;  /* 0x00000073483d7220 */ /* 0x080fe20000410000 */
[----:B------:R-:W-:Y:S01]  /*3f70*/  HADD2.F32 R72, -RZ, R0.H1_H1 ;  /* 0x30000000ff487230 */ /* 0x000fe20000004100 */
        /* <DEDUP_REMOVED lines=20> */
.L_x_1495:
        /* <DEDUP_REMOVED lines=11> */
[----:B------:R-:W0:Y:S01]  /*4170*/  SHFL.DOWN PT, R117, R122, 0x1, 0x1f ;  /* 0x08201f007a757f89 */ /* 0x000e2200000e0000 */
[----:B------:R-:W-:Y:S02]  /*4180*/  FFMA.FTZ R37, R41, R42, R37 ;  /* 0x0000002a29257223 */ /* 0x000fe40000010025 */
        /* <DEDUP_REMOVED lines=80> */
.L_x_1497:
[----:B0-----:R-:W-:Y:S05]  /*4690*/  BSYNC B0 ;  /* 0x0000000000007941 */ /* 0x001fea0003800000 */
.L_x_1496:
        /* <DEDUP_REMOVED lines=83> */
.L_x_1499:
[----:B------:R-:W-:Y:S05]  /*4bd0*/  BSYNC B0 ;  /* 0x0000000000007941 */ /* 0x000fea0003800000 */
.L_x_1498:
        /* <DEDUP_REMOVED lines=16> */
.L_x_1501:
[----:B------:R-:W-:Y:S05]  /*4ce0*/  BSYNC B0 ;  /* 0x0000000000007941 */ /* 0x000fea0003800000 */
.L_x_1500:
        /* <DEDUP_REMOVED lines=30> */
.L_x_1504:
[----:B------:R-:W2:Y:S01]  /*4ed0*/  LDG.E.STRONG.GPU R40, [R36.64] ;  /* 0x0000000624287981 */ /* 0x000ea2000c1ef900 */
[----:B------:R-:W-:Y:S01]  /*4ee0*/  YIELD ;  /* 0x0000000000007946 */ /* 0x000fe20003800000 */
[----:B--2---:R-:W-:Y:S01]  /*4ef0*/  ISETP.NE.AND P6, PT, R40, R43, PT ;  /* 0x0000002b2800720c */ /* 0x004fe20003fc5270 */
[----:B------:R-:W-:-:S12]  /*4f00*/  CCTL.IVALL ;  /* 0x00000000ff00798f */ /* 0x000fd80002000000 */
[----:B------:R-:W-:Y:S05]  /*4f10*/  @P6 BRA `(.L_x_1504) ;  /* 0xffffffb000006947 */ /* 0x000fea000383ffff */
.L_x_1503:
        /* <DEDUP_REMOVED lines=23> */
.L_x_1508:
        /* <DEDUP_REMOVED lines=115> */
.L_x_1507:
        /* <DEDUP_REMOVED lines=63> */
.L_x_1509:
[----:B------:R-:W-:-:S04]  /*5bb0*/  LOP3.LUT P6, RZ, R9, 0x1, RZ, 0xc0, !PT ;  /* 0x0000000109ff7812 */ /* 0x000fc800078cc0ff */
[----:B------:R-:W-:-:S13]  /*5bc0*/  ISETP.NE.OR P6, PT, R44, RZ, P6 ;  /* 0x000000ff2c00720c */ /* 0x000fda00037c5670 */
[----:B------:R-:W-:Y:S05]  /*5bd0*/  @!P6 BRA `(.L_x_1505) ;  /* 0x000001f00000e947 */ /* 0x000fea0003800000 */
.L_x_1506:
        /* <DEDUP_REMOVED lines=31> */
.L_x_1505:
        /* <DEDUP_REMOVED lines=10> */
.L_x_1511:
[----:B------:R-:W-:Y:S05]  /*5e70*/  BSYNC B0 ;  /* 0x0000000000007941 */ /* 0x000fea0003800000 */
.L_x_1510:
        /* <DEDUP_REMOVED lines=17> */
.L_x_1502:
        /* <DEDUP_REMOVED lines=37> */
.L_x_1512:
        /* <DEDUP_REMOVED lines=19> */
.L_x_1514:
[----:B------:R-:W-:Y:S05]  /*6310*/  BSYNC B0 ;  /* 0x0000000000007941 */ /* 0x000fea0003800000 */
.L_x_1513:
        /* <DEDUP_REMOVED lines=28> */
.L_x_1515:
        /* <DEDUP_REMOVED lines=19> */
.L_x_1517:
[----:B------:R-:W-:Y:S05]  /*6610*/  BSYNC B0 ;  /* 0x0000000000007941 */ /* 0x000fea0003800000 */
.L_x_1516:
        /* <DEDUP_REMOVED lines=28> */
.L_x_1518:
        /* <DEDUP_REMOVED lines=19> */
.L_x_1520:
[----:B------:R-:W-:Y:S05]  /*6910*/  BSYNC B0 ;  /* 0x0000000000007941 */ /* 0x000fea0003800000 */
.L_x_1519:
        /* <DEDUP_REMOVED lines=28> */
.L_x_1521:
        /* <DEDUP_REMOVED lines=19> */
.L_x_1523:
[----:B------:R-:W-:Y:S05]  /*6c10*/  BSYNC B0 ;  /* 0x0000000000007941 */ /* 0x000fea0003800000 */
.L_x_1522:
        /* <DEDUP_REMOVED lines=28> */
.L_x_1524:
        /* <DEDUP_REMOVED lines=19> */
.L_x_1526:
[----:B------:R-:W-:Y:S05]  /*6f10*/  BSYNC B0 ;  /* 0x0000000000007941 */ /* 0x000fea0003800000 */
.L_x_1525:
        /* <DEDUP_REMOVED lines=28> */
.L_x_1527:
        /* <DEDUP_REMOVED lines=19> */
.L_x_1529:
[----:B------:R-:W-:Y:S05]  /*7210*/  BSYNC B0 ;  /* 0x0000000000007941 */ /* 0x000fea0003800000 */
.L_x_1528:
        /* <DEDUP_REMOVED lines=28> */
.L_x_1530:
        /* <DEDUP_REMOVED lines=19> */
.L_x_1532:
[----:B------:R-:W-:Y:S05]  /*7510*/  BSYNC B0 ;  /* 0x0000000000007941 */ /* 0x000fea0003800000 */
.L_x_1531:
        /* <DEDUP_REMOVED lines=28> */
.L_x_1533:
        /* <DEDUP_REMOVED lines=18> */
.L_x_1535:
[----:B------:R-:W-:Y:S05]  /*7800*/  BSYNC B0 ;  /* 0x0000000000007941 */ /* 0x000fea0003800000 */
.L_x_1534:
        /* <DEDUP_REMOVED lines=27> */
.L_x_1536:
        /* <DEDUP_REMOVED lines=18> */
.L_x_1538:
[----:B------:R-:W-:Y:S05]  /*7ae0*/  BSYNC B0 ;  /* 0x0000000000007941 */ /* 0x000fea0003800000 */
.L_x_1537:
        /* <DEDUP_REMOVED lines=27> */
.L_x_1539:
        /* <DEDUP_REMOVED lines=18> */
.L_x_1541:
[----:B------:R-:W-:Y:S05]  /*7dc0*/  BSYNC B0 ;  /* 0x0000000000007941 */ /* 0x000fea0003800000 */
.L_x_1540:
        /* <DEDUP_REMOVED lines=26> */
.L_x_1542:
        /* <DEDUP_REMOVED lines=18> */
.L_x_1544:
[----:B------:R-:W-:Y:S05]  /*8090*/  BSYNC B0 ;  /* 0x0000000000007941 */ /* 0x000fea0003800000 */
.L_x_1543:
        /* <DEDUP_REMOVED lines=29> */
.L_x_1545:
        /* <DEDUP_REMOVED lines=18> */
.L_x_1547:
[----:B------:R-:W-:Y:S05]  /*8390*/  BSYNC B0 ;  /* 0x0000000000007941 */ /* 0x000fea0003800000 */
.L_x_1546:
        /* <DEDUP_REMOVED lines=27> */
.L_x_1548:
        /* <DEDUP_REMOVED lines=23> */
.L_x_1550:
[----:B------:R-:W-:Y:S05]  /*86c0*/  BSYNC B0 ;  /* 0x0000000000007941 */ /* 0x000fea0003800000 */
.L_x_1549:
        /* <DEDUP_REMOVED lines=27> */
.L_x_1551:
        /* <DEDUP_REMOVED lines=23> */
.L_x_1553:
[----:B------:R-:W-:Y:S05]  /*89f0*/  BSYNC B0 ;  /* 0x0000000000007941 */ /* 0x000fea0003800000 */
.L_x_1552:
        /* <DEDUP_REMOVED lines=27> */
.L_x_1554:
        /* <DEDUP_REMOVED lines=25> */
.L_x_1556:
[----:B------:R-:W-:Y:S05]  /*8d40*/  BSYNC B0 ;  /* 0x0000000000007941 */ /* 0x000fea0003800000 */
.L_x_1555:
        /* <DEDUP_REMOVED lines=25> */
.L_x_1557:
        /* <DEDUP_REMOVED lines=20> */
.L_x_1559:
[----:B------:R-:W-:Y:S05]  /*9020*/  BSYNC B0 ;  /* 0x0000000000007941 */ /* 0x000fea0003800000 */
.L_x_1558:
[----:B------:R-:W-:Y:S02]  /*9030*/  IADD3 R25, R25, c[0x0][0x10], RZ ;  /* 0x0000040019197a10 */ /* 0x000fe40007ffe0ff */
[----:B------:R-:W-:Y:S02]  /*9040*/  IADD3 R26, R26, 0x1, RZ ;  /* 0x000000011a1a7810 */ /* 0x000fe40007ffe0ff */
[----:B------:R-:W-:-:S13]  /*9050*/  ISETP.GE.AND P0, PT, R25, UR4, PT ;  /* 0x0000000419007c0c */ /* 0x000fda000bf06270 */
[----:B------:R-:W-:Y:S01]  /*9060*/  @P0 CALL.REL.NOINC `(.L_x_1477) ;  /* 0x0000001000000944 */ /* 0x000fe20003c00000 */
[----:B------:R-:W-:Y:S05]  /*9070*/  BRA `(.L_x_1560) ;  /* 0xffff765000007947 */ /* 0x000fea000383ffff */
.L_x_1477:
        /* <DEDUP_REMOVED lines=18> */
.L_x_1562:
[----:B------:R-:W-:Y:S05]  /*91a0*/  BSYNC B0 ;  /* 0x0000000000007941 */ /* 0x000fea0003800000 */
.L_x_1561:
        /* <DEDUP_REMOVED lines=11> */
.L_x_1564:
[----:B0-----:R-:W2:Y:S01]  /*9260*/  LDG.E.STRONG.GPU R5, [R2.64] ;  /* 0x0000000602057981 */ /* 0x001ea2000c1ef900 */
[----:B------:R-:W-:Y:S01]  /*9270*/  YIELD ;  /* 0x0000000000007946 */ /* 0x000fe20003800000 */
[----:B--2---:R-:W-:Y:S01]  /*9280*/  ISETP.NE.AND P0, PT, R5, R0, PT ;  /* 0x000000000500720c */ /* 0x004fe20003f05270 */
[----:B------:R-:W-:-:S12]  /*9290*/  CCTL.IVALL ;  /* 0x00000000ff00798f */ /* 0x000fd80002000000 */
[----:B------:R-:W-:Y:S05]  /*92a0*/  @P0 BRA `(.L_x_1564) ;  /* 0xffffffb000000947 */ /* 0x000fea000383ffff */
.L_x_1563:
        /* <DEDUP_REMOVED lines=25> */
.L_x_1565:
        /* <DEDUP_REMOVED lines=26> */
.L_x_1566:
        /* <DEDUP_REMOVED lines=10> */
.L_x_5186:


//--------------------- .text._Z35group_norm_nhwc_bwd_one_pass_kernelI11Fp16IOBf16WLi512ELi48ELi384EEv26Group_norm_nhwc_bwd_params --------------------------
	.section	.text._Z35group_norm_nhwc_bwd_one_pass_kernelI11Fp16IOBf16WLi512ELi48ELi384EEv26Group_norm_nhwc_bwd_params,"ax",@progbits
	.sectioninfo	@"SHI_REGISTERS=168"
	.align	128
        .global         _Z35group_norm_nhwc_bwd_one_pass_kernelI11Fp16IOBf16WLi512ELi48ELi384EEv26Group_norm_nhwc_bwd_params
        .type           _Z35group_norm_nhwc_bwd_one_pass_kernelI11Fp16IOBf16WLi512ELi48ELi384EEv26Group_norm_nhwc_bwd_params,@function
        .size           _Z35group_norm_nhwc_bwd_one_pass_kernelI11Fp16IOBf16WLi512ELi48ELi384EEv26Group_norm_nhwc_bwd_params,(.L_x_5187 - _Z35group_norm_nhwc_bwd_one_pass_kernelI11Fp16IOBf16WLi512ELi48ELi384EEv26Group_norm_nhwc_bwd_params)
        .other          _Z35group_norm_nhwc_bwd_one_pass_kernelI11Fp16IOBf16WLi512ELi48ELi384EEv26Group_norm_nhwc_bwd_params,@"STO_CUDA_ENTRY STV_DEFAULT"
_Z35group_norm_nhwc_bwd_one_pass_kernelI11Fp16IOBf16WLi512ELi48ELi384EEv26Group_norm_nhwc_bwd_params:
.text._Z35group_norm_nhwc_bwd_one_pass_kernelI11Fp16IOBf16WLi512ELi48ELi384EEv26Group_norm_nhwc_bwd_params:
        /* <DEDUP_REMOVED lines=189> */
.L_x_1714:
        /* <DEDUP_REMOVED lines=458> */
[----:B------:R2:W3:Y:S01]  /*2870*/  @P0 LDG.E R20, [R88.64] ;  /* 0x0000000e58140981 */ /* 0x0004e2000c1e1900 */
        /* <DEDUP_REMOVED lines=13> */
[----:B----4-:R-:W-:-:S04]  /*2950*/  @P5 IADD3 R82, P0, R137, c[0x0][0x178], RZ ;  /* 0x00005e0089525a10 */ /* 0x010fc80007f1e0ff */
        /* <DEDUP_REMOVED lines=18> */
[----:B----4-:R-:W-:-:S04]  /*2a80*/  @P6 IADD3 R84, P0, R86, c[0x0][0x180], RZ ;  /* 0x0000600056546a10 */ /* 0x010fc80007f1e0ff */
        /* <DEDUP_REMOVED lines=24> */
[----:B----4-:R-:W-:Y:S02]  /*2c10*/  @P5 IADD3 R52, P0, R137, c[0x0][0x178], RZ ;  /* 0x00005e0089345a10 */ /* 0x010fe40007f1e0ff */
        /* <DEDUP_REMOVED lines=16> */
[----:B----4-:R-:W-:Y:S02]  /*2d20*/  @P4 IADD3 R50, P0, R56, c[0x0][0x180], RZ ;  /* 0x0000600038324a10 */ /* 0x010fe40007f1e0ff */
        /* <DEDUP_REMOVED lines=24> */
[----:B----4-:R-:W-:Y:S02]  /*2eb0*/  @P3 IADD3 R46, P0, R64, c[0x0][0x180], RZ ;  /* 0x00006000402e3a10 */ /* 0x010fe40007f1e0ff */
        /* <DEDUP_REMOVED lines=41> */
[----:B----4-:R-:W-:Y:S02]  /*3150*/  @P1 SHF.L.U64.HI R41, R38, 0x1, R73 ;  /* 0x0000000126291819 */ /* 0x010fe40000010249 */
        /* <DEDUP_REMOVED lines=27> */
[----:B-1----:R-:W-:Y:S02]  /*3310*/  CS2R R92, SRZ ;  /* 0x00000000005c7805 */ /* 0x002fe4000001ff00 */
        /* <DEDUP_REMOVED lines=9> */
[----:B------:R1:W5:Y:S01]  /*33b0*/  @P1 LDG.E R93, [R40.64] ;  /* 0x0000000e285d1981 */ /* 0x000362000c1e1900 */
[----:B0-----:R-:W-:-:S03]  /*33c0*/  CS2R R86, SRZ ;  /* 0x0000000000567805 */ /* 0x001fc6000001ff00 */
[----:B------:R1:W5:Y:S04]  /*33d0*/  @P5 LDG.E R84, [R54.64] ;  /* 0x0000000e36545981 */ /* 0x000368000c1e1900 */
[----:B------:R1:W5:Y:S04]  /*33e0*/  @P5 LDG.E R85, [R52.64] ;  /* 0x0000000e34555981 */ /* 0x000368000c1e1900 */
[----:B------:R1:W5:Y:S04]  /*33f0*/  @P4 LDG.E R86, [R50.64] ;  /* 0x0000000e32564981 */ /* 0x000368000c1e1900 */
[----:B------:R1:W5:Y:S01]  /*3400*/  @P4 LDG.E R87, [R48.64] ;  /* 0x0000000e30574981 */ /* 0x000362000c1e1900 */
[----:B------:R-:W-:Y:S01]  /*3410*/  ISETP.GT.U32.AND P0, PT, R0, 0x17f, PT ;  /* 0x0000017f0000780c */ /* 0x000fe20003f04070 */
[----:B------:R-:W-:Y:S01]  /*3420*/  BSSY B0, `(.L_x_1568) ;  /* 0x0000017000007945 */ /* 0x000fe20003800000 */
[----:B----4-:R-:W-:Y:S01]  /*3430*/  CS2R R94, SRZ ;  /* 0x00000000005e7805 */ /* 0x010fe2000001ff00 */
[----:B------:R3:W5:Y:S01]  /*3440*/  @P3 LDG.E R89, [R44.64] ;  /* 0x0000000e2c593981 */ /* 0x000762000c1e1900 */
[----:B--2---:R-:W-:-:S03]  /*3450*/  CS2R R96, SRZ ;  /* 0x0000000000607805 */ /* 0x004fc6000001ff00 */
[----:B------:R0:W5:Y:S01]  /*3460*/  @P2 LDG.E R90, [R42.64] ;  /* 0x0000000e2a5a2981 */ /* 0x000162000c1e1900 */
[--C-:B---3--:R-:W-:Y:S02]  /*3470*/  HADD2.F32 R44, -RZ, R20.reuse.H0_H0 ;  /* 0x20000014ff2c7230 */ /* 0x108fe40000004100 */
[----:B0-----:R-:W-:-:S03]  /*3480*/  HADD2.F32 R42, -RZ, R20.H1_H1 ;  /* 0x30000014ff2a7230 */ /* 0x001fc60000004100 */
[----:B------:R-:W-:Y:S05]  /*3490*/  @P0 BRA `(.L_x_1569) ;  /* 0x000000f000000947 */ /* 0x000fea0003800000 */
[----:B-1----:R-:W-:Y:S02]  /*34a0*/  ISETP.NE.AND P0, PT, RZ, UR13, PT ;  /* 0x0000000dff007c0c */ /* 0x002fe4000bf05270 */
        /* <DEDUP_REMOVED lines=14> */
.L_x_1569:
[----:B-1----:R-:W-:Y:S05]  /*3590*/  BSYNC B0 ;  /* 0x0000000000007941 */ /* 0x002fea0003800000 */
.L_x_1568:
        /* <DEDUP_REMOVED lines=28> */
.L_x_1570:
[----:B------:R-:W-:Y:S01]  /*3760*/  FMUL.FTZ R41, R37, R94 ;  /* 0x0000005e25297220 */ /* 0x000fe20000410000 */
[--C-:B------:R-:W-:Y:S01]  /*3770*/  HADD2.F32 R44, -RZ, R22.reuse.H1_H1 ;  /* 0x30000016ff2c7230 */ /* 0x100fe20000004100 */
[----:B------:R-:W-:Y:S01]  /*3780*/  FMUL.FTZ R42, R36, R97 ;  /* 0x00000061242a7220 */ /* 0x000fe20000410000 */
[----:B------:R-:W-:Y:S01]  /*3790*/  HADD2.F32 R43, -RZ, R22.H0_H0 ;  /* 0x20000016ff2b7230 */ /* 0x000fe20000004100 */
[----:B------:R-:W-:-:S02]  /*37a0*/  FFMA.FTZ R40, R38, R41, RZ ;  /* 0x0000002926287223 */ /* 0x000fc400000100ff */
[----:B------:R-:W-:Y:S02]  /*37b0*/  FADD.FTZ R41, RZ, R41 ;  /* 0x00000029ff297221 */ /* 0x000fe40000010000 */
[----:B------:R-:W-:Y:S01]  /*37c0*/  FADD.FTZ R45, R44, -UR16 ;  /* 0x800000102c2d7e21 */ /* 0x000fe20008010000 */
[----:B------:R-:W-:Y:S01]  /*37d0*/  HADD2.F32 R44, -RZ, R23.H0_H0 ;  /* 0x20000017ff2c7230 */ /* 0x000fe20000004100 */
[----:B------:R-:W-:Y:S02]  /*37e0*/  FADD.FTZ R43, R43, -UR16 ;  /* 0x800000102b2b7e21 */ /* 0x000fe40008010000 */
        /* <DEDUP_REMOVED lines=25> */
.L_x_1571:
[----:B------:R-:W-:Y:S02]  /*3980*/  FADD.FTZ R37, RZ, R37 ;  /* 0x00000025ff257221 */ /* 0x000fe40000010000 */
[----:B------:R-:W-:Y:S02]  /*3990*/  FMUL.FTZ R46, R44, R94 ;  /* 0x0000005e2c2e7220 */ /* 0x000fe40000410000 */
[----:B------:R-:W-:Y:S02]  /*39a0*/  FFMA.FTZ R45, R43, R44, R45 ;  /* 0x0000002c2b2d7223 */ /* 0x000fe4000001002d */
[----:B------:R-:W-:Y:S02]  /*39b0*/  FADD.FTZ R44, R37, R44 ;  /* 0x0000002c252c7221 */ /* 0x000fe40000010000 */
[----:B------:R-:W-:Y:S01]  /*39c0*/  FFMA.FTZ R47, R39, R36, RZ ;  /* 0x00000024272f7223 */ /* 0x000fe200000100ff */
[----:B------:R-:W-:Y:S01]  /*39d0*/  HADD2.F32 R39, -RZ, R24.H0_H0 ;  /* 0x20000018ff277230 */ /* 0x000fe20000004100 */
[----:B------:R-:W-:-:S02]  /*39e0*/  FADD.FTZ R37, RZ, R36 ;  /* 0x00000024ff257221 */ /* 0x000fc40000010000 */
[----:B------:R-:W-:Y:S01]  /*39f0*/  FFMA.FTZ R43, R43, R46, R40 ;  /* 0x0000002e2b2b7223 */ /* 0x000fe20000010028 */
[----:B------:R-:W-:Y:S01]  /*3a00*/  HADD2.F32 R40, -RZ, R24.H1_H1 ;  /* 0x30000018ff287230 */ /* 0x000fe20000004100 */
[----:B------:R-:W-:Y:S02]  /*3a10*/  FFMA.FTZ R36, R42, R38, R47 ;  /* 0x000000262a247223 */ /* 0x000fe4000001002f */
[----:B------:R-:W-:Y:S02]  /*3a20*/  FADD.FTZ R37, R37, R38 ;  /* 0x0000002625257221 */ /* 0x000fe40000010000 */
[----:B------:R-:W-:Y:S02]  /*3a30*/  FMUL.FTZ R38, R38, R97 ;  /* 0x0000006126267220 */ /* 0x000fe40000410000 */
[----:B------:R-:W-:Y:S02]  /*3a40*/  FADD.FTZ R41, R41, R46 ;  /* 0x0000002e29297221 */ /* 0x000fe40000010000 */
[----:B------:R-:W-:-:S02]  /*3a50*/  FADD.FTZ R39, R39, -UR16 ;  /* 0x8000001027277e21 */ /* 0x000fc40008010000 */
[----:B------:R-:W-:Y:S02]  /*3a60*/  FADD.FTZ R40, R40, -UR16 ;  /* 0x8000001028287e21 */ /* 0x000fe40008010000 */
[----:B------:R-:W-:Y:S01]  /*3a70*/  FFMA.FTZ R42, R42, R38, R43 ;  /* 0x000000262a2a7223 */ /* 0x000fe2000001002b */
[--C-:B------:R-:W-:Y:S01]  /*3a80*/  HADD2.F32 R43, -RZ, R25.reuse.H0_H0 ;  /* 0x20000019ff2b7230 */ /* 0x100fe20000004100 */
[----:B------:R-:W-:Y:S02]  /*3a90*/  FADD.FTZ R38, R38, R41 ;  /* 0x0000002926267221 */ /* 0x000fe40000010000 */
[----:B------:R-:W-:Y:S02]  /*3aa0*/  FMUL.FTZ R41, R39, UR12 ;  /* 0x0000000c27297c20 */ /* 0x000fe40008410000 */
[----:B------:R-:W-:Y:S01]  /*3ab0*/  FMUL.FTZ R39, R40, UR12 ;  /* 0x0000000c28277c20 */ /* 0x000fe20008410000 */
        /* <DEDUP_REMOVED lines=20> */
.L_x_1572:
        /* <DEDUP_REMOVED lines=37> */
.L_x_1573:
        /* <DEDUP_REMOVED lines=37> */
.L_x_1574:
        /* <DEDUP_REMOVED lines=37> */
.L_x_1575:
        /* <DEDUP_REMOVED lines=37> */
.L_x_1576:
        /* <DEDUP_REMOVED lines=37> */
.L_x_1577:
        /* <DEDUP_REMOVED lines=37> */
.L_x_1578:
        /* <DEDUP_REMOVED lines=37> */
.L_x_1579:
        /* <DEDUP_REMOVED lines=37> */
.L_x_1580:
        /* <DEDUP_REMOVED lines=37> */
.L_x_1581:
        /* <DEDUP_REMOVED lines=37> */
.L_x_1582:
        /* <DEDUP_REMOVED lines=37> */
.L_x_1583:
        /* <DEDUP_REMOVED lines=37> */
.L_x_1584:
        /* <DEDUP_REMOVED lines=37> */
.L_x_1585:
        /* <DEDUP_REMOVED lines=37> */
.L_x_1586:
        /* <DEDUP_REMOVED lines=37> */
.L_x_1587:
        /* <DEDUP_REMOVED lines=37> */
.L_x_1588:
        /* <DEDUP_REMOVED lines=37> */
.L_x_1589:
        /* <DEDUP_REMOVED lines=37> */
.L_x_1590:
        /* <DEDUP_REMOVED lines=37> */
.L_x_1591:
        /* <DEDUP_REMOVED lines=37> */
.L_x_1592:
        /* <DEDUP_REMOVED lines=37> */
.L_x_1593:
        /* <DEDUP_REMOVED lines=37> */
.L_x_1594:
        /* <DEDUP_REMOVED lines=37> */
.L_x_1595:
        /* <DEDUP_REMOVED lines=37> */
.L_x_1596:
        /* <DEDUP_REMOVED lines=37> */
.L_x_1597:
[----:B------:R-:W-:Y:S02]  /*75d0*/  FMUL.FTZ R47, R43, R94 ;  /* 0x0000005e2b2f7220 */ /* 0x000fe40000410000 */
[----:B------:R-:W-:Y:S02]  /*75e0*/  FFMA.FTZ R45, R42, R43, R45 ;  /* 0x0000002b2a2d7223 */ /* 0x000fe4000001002d */
[----:B------:R-:W-:Y:S01]  /*75f0*/  FADD.FTZ R44, R44, R43 ;  /* 0x0000002b2c2c7221 */ /* 0x000fe20000010000 */
[--C-:B------:R-:W-:Y:S01]  /*7600*/  HADD2.F32 R43, -RZ, R12.reuse.H0_H0 ;  /* 0x2000000cff2b7230 */ /* 0x100fe20000004100 */
[----:B------:R-:W-:Y:S02]  /*7610*/  FFMA.FTZ R42, R42, R47, R39 ;  /* 0x0000002f2a2a7223 */ /* 0x000fe40000010027 */
        /* <DEDUP_REMOVED lines=10> */
[----:B------:R-:W-:-:S02]  /*76c0*/  FMUL.FTZ R46, R43, UR12 ;  /* 0x0000000c2b2e7c20 */ /* 0x000fc40008410000 */
[----:B------:R-:W-:Y:S02]  /*76d0*/  FADD.FTZ R40, R40, R47 ;  /* 0x0000002f28287221 */ /* 0x000fe40000010000 */
        /* <DEDUP_REMOVED lines=20> */
.L_x_1598:
[----:B------:R-:W-:Y:S02]  /*7820*/  FMUL.FTZ R47, R37, R94 ;  /* 0x0000005e252f7220 */ /* 0x000fe40000410000 */
[----:B------:R-:W-:Y:S01]  /*7830*/  FADD.FTZ R36, R44, R37 ;  /* 0x000000252c247221 */ /* 0x000fe20000010000 */
[----:B------:R-:W-:Y:S01]  /*7840*/  HADD2.F32 R44, -RZ, R14.H0_H0 ;  /* 0x2000000eff2c7230 */ /* 0x000fe20000004100 */
[C---:B------:R-:W-:Y:S02]  /*7850*/  FFMA.FTZ R37, R46.reuse, R37, R45 ;  /* 0x000000252e257223 */ /* 0x040fe4000001002d */
[----:B------:R-:W-:Y:S02]  /*7860*/  FFMA.FTZ R46, R46, R47, R41 ;  /* 0x0000002f2e2e7223 */ /* 0x000fe40000010029 */
[----:B------:R-:W-:-:S02]  /*7870*/  FADD.FTZ R47, R40, R47 ;  /* 0x0000002f282f7221 */ /* 0x000fc40000010000 */
[----:B------:R-:W-:Y:S02]  /*7880*/  FADD.FTZ R38, R38, R42 ;  /* 0x0000002a26267221 */ /* 0x000fe40000010000 */
[C---:B------:R-:W-:Y:S02]  /*7890*/  FFMA.FTZ R41, R43.reuse, R42, R39 ;  /* 0x0000002a2b297223 */ /* 0x040fe40000010027 */
[----:B------:R-:W-:Y:S01]  /*78a0*/  FMUL.FTZ R40, R42, R97 ;  /* 0x000000612a287220 */ /* 0x000fe20000410000 */
[----:B------:R-:W-:Y:S01]  /*78b0*/  HADD2.F32 R42, -RZ, R14.H1_H1 ;  /* 0x3000000eff2a7230 */ /* 0x000fe20000004100 */
[----:B------:R-:W-:Y:S02]  /*78c0*/  FADD.FTZ R44, R44, -UR16 ;  /* 0x800000102c2c7e21 */ /* 0x000fe40008010000 */
[----:B------:R-:W-:Y:S01]  /*78d0*/  FFMA.FTZ R39, R43, R40, R46 ;  /* 0x000000282b277223 */ /* 0x000fe2000001002e */
[----:B------:R-:W-:Y:S01]  /*78e0*/  HADD2.F32 R43, -RZ, R15.H0_H0 ;  /* 0x2000000fff2b7230 */ /* 0x000fe20000004100 */
[----:B------:R-:W-:-:S02]  /*78f0*/  FADD.FTZ R45, R42, -UR16 ;  /* 0x800000102a2d7e21 */ /* 0x000fc40008010000 */
[----:B------:R-:W-:Y:S02]  /*7900*/  FMUL.FTZ R42, R44, UR12 ;  /* 0x0000000c2c2a7c20 */ /* 0x000fe40008410000 */
        /* <DEDUP_REMOVED lines=22> */
.L_x_1599:
[----:B------:R-:W-:Y:S01]  /*7a70*/  FMUL.FTZ R47, R43, R94 ;  /* 0x0000005e2b2f7220 */ /* 0x000fe20000410000 */
[----:B------:R-:W-:Y:S02]  /*7a80*/  HADD2.F32 R46, -RZ, R16.H0_H0 ;  /* 0x20000010ff2e7230 */ /* 0x000fe40000004100 */
[--C-:B------:R-:W-:Y:S01]  /*7a90*/  HADD2.F32 R49, -RZ, R17.reuse.H0_H0 ;  /* 0x20000011ff317230 */ /* 0x100fe20000004100 */
[----:B------:R-:W-:Y:S01]  /*7aa0*/  FFMA.FTZ R39, R42, R47, R39 ;  /* 0x0000002f2a277223 */ /* 0x000fe20000010027 */
[----:B------:R-:W-:Y:S01]  /*7ab0*/  HADD2.F32 R48, -RZ, R17.H1_H1 ;  /* 0x30000011ff307230 */ /* 0x000fe20000004100 */
[----:B------:R-:W-:Y:S02]  /*7ac0*/  FADD.FTZ R47, R40, R47 ;  /* 0x0000002f282f7221 */ /* 0x000fe40000010000 */
[----:B------:R-:W-:-:S02]  /*7ad0*/  FMUL.FTZ R40, R45, R97 ;  /* 0x000000612d287220 */ /* 0x000fc40000410000 */
[----:B------:R-:W-:Y:S02]  /*7ae0*/  FADD.FTZ R46, R46, -UR16 ;  /* 0x800000102e2e7e21 */ /* 0x000fe40008010000 */
[----:B------:R-:W-:Y:S02]  /*7af0*/  FFMA.FTZ R39, R44, R40, R39 ;  /* 0x000000282c277223 */ /* 0x000fe40000010027 */
[----:B------:R-:W-:Y:S01]  /*7b00*/  FADD.FTZ R40, R40, R47 ;  /* 0x0000002f28287221 */ /* 0x000fe20000010000 */
[----:B------:R-:W-:Y:S01]  /*7b10*/  HADD2.F32 R47, -RZ, R16.H1_H1 ;  /* 0x30000010ff2f7230 */ /* 0x000fe20000004100 */
[----:B------:R-:W-:-:S04]  /*7b20*/  FMUL.FTZ R46, R46, UR12 ;  /* 0x0000000c2e2e7c20 */ /* 0x000fc80008410000 */
        /* <DEDUP_REMOVED lines=21> */
.L_x_1600:
[----:B------:R-:W-:Y:S02]  /*7c80*/  FMUL.FTZ R51, R49, R94 ;  /* 0x0000005e31337220 */ /* 0x000fe40000410000 */
[----:B------:R-:W-:Y:S02]  /*7c90*/  FMUL.FTZ R52, R48, R97 ;  /* 0x0000006130347220 */ /* 0x000fe40000410000 */
[----:B------:R-:W-:Y:S01]  /*7ca0*/  FFMA.FTZ R50, R46, R51, R39 ;  /* 0x000000332e327223 */ /* 0x000fe20000010027 */
[--C-:B------:R-:W-:Y:S01]  /*7cb0*/  HADD2.F32 R39, -RZ, R18.reuse.H0_H0 ;  /* 0x20000012ff277230 */ /* 0x100fe20000004100 */
[----:B------:R-:W-:Y:S01]  /*7cc0*/  FADD.FTZ R51, R40, R51 ;  /* 0x0000003328337221 */ /* 0x000fe20000010000 */
[----:B------:R-:W-:Y:S01]  /*7cd0*/  HADD2.F32 R40, -RZ, R18.H1_H1 ;  /* 0x30000012ff287230 */ /* 0x000fe20000004100 */
        /* <DEDUP_REMOVED lines=27> */
.L_x_1601:
        /* <DEDUP_REMOVED lines=80> */
.L_x_1603:
[----:B0-----:R-:W-:Y:S05]  /*8390*/  BSYNC B0 ;  /* 0x0000000000007941 */ /* 0x001fea0003800000 */
.L_x_1602:
        /* <DEDUP_REMOVED lines=81> */
.L_x_1605:
[----:B------:R-:W-:Y:S05]  /*88b0*/  BSYNC B0 ;  /* 0x0000000000007941 */ /* 0x000fea0003800000 */
.L_x_1604:
        /* <DEDUP_REMOVED lines=20> */
.L_x_1607:
[----:B------:R-:W-:Y:S05]  /*8a00*/  BSYNC B0 ;  /* 0x0000000000007941 */ /* 0x000fea0003800000 */
.L_x_1606:
        /* <DEDUP_REMOVED lines=31> */
.L_x_1610:
[----:B------:R-:W2:Y:S01]  /*8c00*/  LDG.E.STRONG.GPU R37, [R38.64] ;  /* 0x0000000e26257981 */ /* 0x000ea2000c1ef900 */
[----:B------:R-:W-:Y:S01]  /*8c10*/  YIELD ;  /* 0x0000000000007946 */ /* 0x000fe20003800000 */
[----:B--2---:R-:W-:Y:S01]  /*8c20*/  ISETP.NE.AND P6, PT, R37, R42, PT ;  /* 0x0000002a2500720c */ /* 0x004fe20003fc5270 */
[----:B------:R-:W-:-:S12]  /*8c30*/  CCTL.IVALL ;  /* 0x00000000ff00798f */ /* 0x000fd80002000000 */
[----:B------:R-:W-:Y:S05]  /*8c40*/  @P6 BRA `(.L_x_1610) ;  /* 0xffffffb000006947 */ /* 0x000fea000383ffff */
.L_x_1609:
        /* <DEDUP_REMOVED lines=26> */
.L_x_1614:
        /* <DEDUP_REMOVED lines=115> */
.L_x_1613:
        /* <DEDUP_REMOVED lines=63> */
.L_x_1615:
[----:B------:R-:W-:-:S04]  /*9910*/  LOP3.LUT P6, RZ, R5, 0x1, RZ, 0xc0, !PT ;  /* 0x0000000105ff7812 */ /* 0x000fc800078cc0ff */
[----:B------:R-:W-:-:S13]  /*9920*/  ISETP.NE.OR P6, PT, R38, RZ, P6 ;  /* 0x000000ff2600720c */ /* 0x000fda00037c5670 */
[----:B------:R-:W-:Y:S05]  /*9930*/  @!P6 BRA `(.L_x_1611) ;  /* 0x000001f00000e947 */ /* 0x000fea0003800000 */
.L_x_1612:
        /* <DEDUP_REMOVED lines=31> */
.L_x_1611:
        /* <DEDUP_REMOVED lines=11> */
.L_x_1617:
[----:B------:R-:W-:Y:S05]  /*9be0*/  BSYNC B0 ;  /* 0x0000000000007941 */ /* 0x000fea0003800000 */
.L_x_1616:
        /* <DEDUP_REMOVED lines=17> */
.L_x_1608:
[----:B------:R-:W-:Y:S04]  /*9d00*/  @!P0 STS.64 [0x78], R54 ;  /* 0x00007836ff008388 */ /* 0x000fe80000000a00 */
[----:B------:R-:W-:Y:S01]  /*9d10*/  BAR.SYNC.DEFER_BLOCKING 0x0 ;  /* 0x0000000000007b1d */ /* 0x000fe20000010000 */
[----:B------:R-:W-:Y:S01]  /*9d20*/  ISETP.NE.AND P6, PT, RZ, UR13, PT ;  /* 0x0000000dff007c0c */ /* 0x000fe2000bfc5270 */
[----:B0-----:R-:W-:Y:S01]  /*9d30*/  IMAD.WIDE.U32 R38, R0, -0x55555555, RZ ;  /* 0xaaaaaaab00267825 */ /* 0x001fe200078e00ff */
[----:B------:R-:W-:-:S02]  /*9d40*/  HADD2.F32 R40, -RZ, R22.H0_H0 ;  /* 0x20000016ff287230 */ /* 0x000fc40000004100 */
[--C-:B------:R-:W-:Y:S02]  /*9d50*/  HADD2.F32 R41, -RZ, R21.reuse.H0_H0 ;  /* 0x20000015ff297230 */ /* 0x100fe40000004100 */
[----:B------:R-:W-:Y:S01]  /*9d60*/  SHF.R.U32.HI R38, RZ, 0x4, R39 ;  /* 0x00000004ff267819 */ /* 0x000fe20000011627 */
[----:B------:R-:W-:Y:S02]  /*9d70*/  HADD2.F32 R42, -RZ, R21.H1_H1 ;  /* 0x30000015ff2a7230 */ /* 0x000fe40000004100 */
[----:B------:R-:W-:Y:S01]  /*9d80*/  HADD2.F32 R22, -RZ, R22.H1_H1 ;  /* 0x30000016ff167230 */ /* 0x000fe20000004100 */
[----:B------:R-:W0:Y:S02]  /*9d90*/  LDS.64 R36, [0x78] ;  /* 0x00007800ff247984 */ /* 0x000e240000000a00 */
[----:B0-----:R-:W-:Y:S01]  /*9da0*/  FMUL.FTZ R43, R36, c[0x0][0x20c] ;  /* 0x00008300242b7a20 */ /* 0x001fe20000410000 */
[--C-:B------:R-:W-:Y:S01]  /*9db0*/  HADD2.F32 R36, -RZ, R20.reuse.H0_H0 ;  /* 0x20000014ff247230 */ /* 0x100fe20000004100 */
[----:B------:R-:W-:Y:S01]  /*9dc0*/  FMUL.FTZ R39, R37, c[0x0][0x20c] ;  /* 0x0000830025277a20 */ /* 0x000fe20000410000 */
[----:B------:R-:W-:Y:S01]  /*9dd0*/  HADD2.F32 R20, -RZ, R20.H1_H1 ;  /* 0x30000014ff147230 */ /* 0x000fe20000004100 */
[----:B------:R0:W1:Y:S02]  /*9de0*/  R2UR UR4, R43 ;  /* 0x000000002b0473c2 */ /* 0x00006400000e0000 */
[----:B------:R-:W-:-:S02]  /*9df0*/  FADD.FTZ R36, R36, -UR16 ;  /* 0x8000001024247e21 */ /* 0x000fc40008010000 */
[----:B------:R-:W-:Y:S02]  /*9e00*/  FADD.FTZ R20, R20, -UR16 ;  /* 0x8000001014147e21 */ /* 0x000fe40008010000 */
[----:B------:R-:W-:Y:S02]  /*9e10*/  FMUL.FTZ R46, R36, UR12 ;  /* 0x0000000c242e7c20 */ /* 0x000fe40008410000 */
[----:B------:R-:W-:Y:S01]  /*9e20*/  FMUL.FTZ R44, R20, UR12 ;  /* 0x0000000c142c7c20 */ /* 0x000fe20008410000 */
        /* <DEDUP_REMOVED lines=19> */
.L_x_1618:
[----:B0-----:R-:W-:Y:S01]  /*9f60*/  LOP3.LUT P0, RZ, R5, 0x200000, RZ, 0xc0, !PT ;  /* 0x0020000005ff7812 */ /* 0x001fe2000780c0ff */
        /* <DEDUP_REMOVED lines=18> */
.L_x_1620:
[----:B------:R-:W-:Y:S05]  /*a090*/  BSYNC B0 ;  /* 0x0000000000007941 */ /* 0x000fea0003800000 */
.L_x_1619:
[----:B------:R-:W-:Y:S01]  /*a0a0*/  ISETP.NE.AND P0, PT, RZ, UR13, PT ;  /* 0x0000000dff007c0c */ /* 0x000fe2000bf05270 */
[----:B------:R-:W-:Y:S01]  /*a0b0*/  FADD.FTZ R40, R40, -UR16 ;  /* 0x8000001028287e21 */ /* 0x000fe20008010000 */
[--C-:B0-----:R-:W-:Y:S01]  /*a0c0*/  HADD2.F32 R36, -RZ, R24.reuse.H0_H0 ;  /* 0x20000018ff247230 */ /* 0x101fe20000004100 */
        /* <DEDUP_REMOVED lines=25> */
.L_x_1621:
        /* <DEDUP_REMOVED lines=19> */
.L_x_1623:
[----:B------:R-:W-:Y:S05]  /*a390*/  BSYNC B0 ;  /* 0x0000000000007941 */ /* 0x000fea0003800000 */
.L_x_1622:
        /* <DEDUP_REMOVED lines=28> */
.L_x_1624:
        /* <DEDUP_REMOVED lines=19> */
.L_x_1626:
[----:B------:R-:W-:Y:S05]  /*a690*/  BSYNC B0 ;  /* 0x0000000000007941 */ /* 0x000fea0003800000 */
.L_x_1625:
        /* <DEDUP_REMOVED lines=28> */
.L_x_1627:
        /* <DEDUP_REMOVED lines=19> */
.L_x_1629:
[----:B------:R-:W-:Y:S05]  /*a990*/  BSYNC B0 ;  /* 0x0000000000007941 */ /* 0x000fea0003800000 */
.L_x_1628:
        /* <DEDUP_REMOVED lines=28> */
.L_x_1630:
        /* <DEDUP_REMOVED lines=19> */
.L_x_1632:
[----:B------:R-:W-:Y:S05]  /*ac90*/  BSYNC B0 ;  /* 0x0000000000007941 */ /* 0x000fea0003800000 */
.L_x_1631:
        /* <DEDUP_REMOVED lines=28> */
.L_x_1633:
        /* <DEDUP_REMOVED lines=19> */
.L_x_1635:
[----:B------:R-:W-:Y:S05]  /*af90*/  BSYNC B0 ;  /* 0x0000000000007941 */ /* 0x000fea0003800000 */
.L_x_1634:
        /* <DEDUP_REMOVED lines=28> */
.L_x_1636:
        /* <DEDUP_REMOVED lines=19> */
.L_x_1638:
[----:B------:R-:W-:Y:S05]  /*b290*/  BSYNC B0 ;  /* 0x0000000000007941 */ /* 0x000fea0003800000 */
.L_x_1637:
        /* <DEDUP_REMOVED lines=28> */
.L_x_1639:
        /* <DEDUP_REMOVED lines=19> */
.L_x_1641:
[----:B------:R-:W-:Y:S05]  /*b590*/  BSYNC B0 ;  /* 0x0000000000007941 */ /* 0x000fea0003800000 */
.L_x_1640:
        /* <DEDUP_REMOVED lines=28> */
.L_x_1642:
        /* <DEDUP_REMOVED lines=19> */
.L_x_1644:
[----:B------:R-:W-:Y:S05]  /*b890*/  BSYNC B0 ;  /* 0x0000000000007941 */ /* 0x000fea0003800000 */
.L_x_1643:
        /* <DEDUP_REMOVED lines=28> */
.L_x_1645:
        /* <DEDUP_REMOVED lines=19> */
.L_x_1647:
[----:B------:R-:W-:Y:S05]  /*bb90*/  BSYNC B0 ;  /* 0x0000000000007941 */ /* 0x000fea0003800000 */
.L_x_1646:
        /* <DEDUP_REMOVED lines=28> */
.L_x_1648:
        /* <DEDUP_REMOVED lines=19> */
.L_x_1650:
[----:B------:R-:W-:Y:S05]  /*be90*/  BSYNC B0 ;  /* 0x0000000000007941 */ /* 0x000fea0003800000 */
.L_x_1649:
        /* <DEDUP_REMOVED lines=28> */
.L_x_1651:
        /* <DEDUP_REMOVED lines=19> */
.L_x_1653:
[----:B------:R-:W-:Y:S05]  /*c190*/  BSYNC B0 ;  /* 0x0000000000007941 */ /* 0x000fea0003800000 */
.L_x_1652:
        /* <DEDUP_REMOVED lines=28> */
.L_x_1654:
        /* <DEDUP_REMOVED lines=19> */
.L_x_1656:
[----:B------:R-:W-:Y:S05]  /*c490*/  BSYNC B0 ;  /* 0x0000000000007941 */ /* 0x000fea0003800000 */
.L_x_1655:
        /* <DEDUP_REMOVED lines=28> */
.L_x_1657:
        /* <DEDUP_REMOVED lines=19> */
.L_x_1659:
[----:B------:R-:W-:Y:S05]  /*c790*/  BSYNC B0 ;  /* 0x0000000000007941 */ /* 0x000fea0003800000 */
.L_x_1658:
        /* <DEDUP_REMOVED lines=28> */
.L_x_1660:
        /* <DEDUP_REMOVED lines=19> */
.L_x_1662:
[----:B------:R-:W-:Y:S05]  /*ca90*/  BSYNC B0 ;  /* 0x0000000000007941 */ /* 0x000fea0003800000 */
.L_x_1661:
        /* <DEDUP_REMOVED lines=28> */
.L_x_1663:
        /* <DEDUP_REMOVED lines=19> */
.L_x_1665:
[----:B------:R-:W-:Y:S05]  /*cd90*/  BSYNC B0 ;  /* 0x0000000000007941 */ /* 0x000fea0003800000 */
.L_x_1664:
        /* <DEDUP_REMOVED lines=28> */
.L_x_1666:
        /* <DEDUP_REMOVED lines=19> */
.L_x_1668:
[----:B------:R-:W-:Y:S05]  /*d090*/  BSYNC B0 ;  /* 0x0000000000007941 */ /* 0x000fea0003800000 */
.L_x_1667:
        /* <DEDUP_REMOVED lines=28> */
.L_x_1669:
        /* <DEDUP_REMOVED lines=19> */
.L_x_1671:
[----:B------:R-:W-:Y:S05]  /*d390*/  BSYNC B0 ;  /* 0x0000000000007941 */ /* 0x000fea0003800000 */
.L_x_1670:
        /* <DEDUP_REMOVED lines=28> */
.L_x_1672:
        /* <DEDUP_REMOVED lines=19> */
.L_x_1674:
[----:B------:R-:W-:Y:S05]  /*d690*/  BSYNC B0 ;  /* 0x0000000000007941 */ /* 0x000fea0003800000 */
.L_x_1673:
        /* <DEDUP_REMOVED lines=28> */
.L_x_1675:
        /* <DEDUP_REMOVED lines=19> */
.L_x_1677:
[----:B------:R-:W-:Y:S05]  /*d990*/  BSYNC B0 ;  /* 0x0000000000007941 */ /* 0x000fea0003800000 */
.L_x_1676:
        /* <DEDUP_REMOVED lines=28> */
.L_x_1678:
        /* <DEDUP_REMOVED lines=18> */
.L_x_1680:
[----:B------:R-:W-:Y:S05]  /*dc80*/  BSYNC B0 ;  /* 0x0000000000007941 */ /* 0x000fea0003800000 */
.L_x_1679:
        /* <DEDUP_REMOVED lines=27> */
.L_x_1681:
        /* <DEDUP_REMOVED lines=18> */
.L_x_1683:
[----:B------:R-:W-:Y:S05]  /*df60*/  BSYNC B0 ;  /* 0x0000000000007941 */ /* 0x000fea0003800000 */
.L_x_1682:
        /* <DEDUP_REMOVED lines=27> */
.L_x_1684:
        /* <DEDUP_REMOVED lines=18> */
.L_x_1686:
[----:B------:R-:W-:Y:S05]  /*e240*/  BSYNC B0 ;  /* 0x0000000000007941 */ /* 0x000fea0003800000 */
.L_x_1685:
        /* <DEDUP_REMOVED lines=8> */
[----:B------:R-:W-:Y:S02]  /*e2d0*/  FFMA.FTZ R20, R32, R94, R95 ;  /* 0x0000005e20147223 */ /* 0x000fe4000001005f */
[----:B0-----:R-:W-:Y:S02]  /*e2e0*/  FFMA.FTZ R21, R90, R97, R96 ;  /* 0x000000615a157223 */ /* 0x001fe40000010060 */
        /* <DEDUP_REMOVED lines=16> */
.L_x_1687:
        /* <DEDUP_REMOVED lines=18> */
.L_x_1689:
[----:B------:R-:W-:Y:S05]  /*e510*/  BSYNC B0 ;  /* 0x0000000000007941 */ /* 0x000fea0003800000 */
.L_x_1688:
        /* <DEDUP_REMOVED lines=29> */
.L_x_1690:
[----:B------:R-:W-:Y:S01]  /*e6f0*/  BSSY B0, `(.L_x_1691) ;  /* 0x0000012000007945 */ /* 0x000fe20003800000 */
[----:B------:R-:W-:Y:S05]  /*e700*/  @!P1 BRA `(.L_x_1692) ;  /* 0x0000010000009947 */ /* 0x000fea0003800000 */
[----:B------:R-:W-:Y:S01]  /*e710*/  MOV R20, R62 ;  /* 0x0000003e00147202 */ /* 0x000fe20000000f00 */
[----:B0-----:R-:W-:Y:S01]  /*e720*/  IMAD R23, R134, c[0x0][0x1d8], RZ ;  /* 0x0000760086177a24 */ /* 0x001fe200078e02ff */
[----:B------:R-:W-:Y:S01]  /*e730*/  MOV R21, R61 ;  /* 0x0000003d00157202 */ /* 0x000fe20000000f00 */
[----:B-1----:R-:W-:Y:S02]  /*e740*/  FFMA.FTZ R6, R34, UR4, R39 ;  /* 0x0000000422067c23 */ /* 0x002fe40008010027 */
[C---:B------:R-:W-:Y:S02]  /*e750*/  IMAD R23, R110.reuse, c[0x0][0x1dc], R23 ;  /* 0x000077006e177a24 */ /* 0x040fe400078e0217 */
[----:B------:R-:W-:-:S04]  /*e760*/  IMAD.WIDE.U32 R20, R110, c[0x0][0x1d8], R20 ;  /* 0x000076006e147a25 */ /* 0x000fc800078e0014 */
[----:B------:R-:W-:Y:S01]  /*e770*/  FFMA.FTZ R6, R25, R94, -R6 ;  /* 0x0000005e19067223 */ /* 0x000fe20000010806 */
[----:B------:R-:W-:Y:S02]  /*e780*/  IADD3 R23, R21, R23, RZ ;  /* 0x0000001715177210 */ /* 0x000fe40007ffe0ff */
[----:B------:R-:W-:Y:S01]  /*e790*/  LEA R22, P0, R20, c[0x0][0x160], 0x1 ;  /* 0x0000580014167a11 */ /* 0x000fe200078008ff */
[----:B------:R-:W-:-:S03]  /*e7a0*/  FMUL.FTZ R21, R6, UR12 ;  /* 0x0000000c06157c20 */ /* 0x000fc60008410000 */
[----:B------:R-:W-:Y:S01]  /*e7b0*/  LEA.HI.X R23, R20, c[0x0][0x164], R23, 0x1, P0 ;  /* 0x0000590014177a11 */ /* 0x000fe200000f0c17 */
[----:B------:R-:W-:-:S04]  /*e7c0*/  FFMA.FTZ R20, R92, UR4, R39 ;  /* 0x000000045c147c23 */ /* 0x000fc80008010027 */
[----:B------:R-:W-:-:S04]  /*e7d0*/  FFMA.FTZ R20, R24, R97, -R20 ;  /* 0x0000006118147223 */ /* 0x000fc80000010814 */
[----:B------:R-:W-:-:S05]  /*e7e0*/  FMUL.FTZ R6, R20, UR12 ;  /* 0x0000000c14067c20 */ /* 0x000fca0008410000 */
[----:B------:R-:W-:-:S05]  /*e7f0*/  F2FP.PACK_AB R21, R6, R21 ;  /* 0x000000150615723e */ /* 0x000fca00000000ff */
[----:B------:R0:W-:Y:S02]  /*e800*/  STG.E [R22.64], R21 ;  /* 0x0000001516007986 */ /* 0x0001e4000c10190e */
.L_x_1692:
[----:B------:R-:W-:Y:S05]  /*e810*/  BSYNC B0 ;  /* 0x0000000000007941 */ /* 0x000fea0003800000 */
.L_x_1691:
        /* <DEDUP_REMOVED lines=27> */
.L_x_1693:
        /* <DEDUP_REMOVED lines=23> */
.L_x_1695:
[----:B------:R-:W-:Y:S05]  /*eb40*/  BSYNC B0 ;  /* 0x0000000000007941 */ /* 0x000fea0003800000 */
.L_x_1694:
        /* <DEDUP_REMOVED lines=27> */
.L_x_1696:
        /* <DEDUP_REMOVED lines=23> */
.L_x_1698:
[----:B------:R-:W-:Y:S05]  /*ee70*/  BSYNC B0 ;  /* 0x0000000000007941 */ /* 0x000fea0003800000 */
.L_x_1697:
[----:B------:R-:W-:Y:S01]  /*ee80*/  FADD.FTZ R22, R22, -UR16 ;  /* 0x8000001016167e21 */ /* 0x000fe20008010000 */
[----:B------:R-:W-:Y:S01]  /*ee90*/  IADD3 R27, R38, 0x1b0, RZ ;  /* 0x000001b0261b7810 */ /* 0x000fe20007ffe0ff */
[----:B------:R-:W-:Y:S01]  /*eea0*/  FADD.FTZ R6, R10, -UR16 ;  /* 0x800000100a067e21 */ /* 0x000fe20008010000 */
[--C-:B------:R-:W-:Y:S01]  /*eeb0*/  HADD2.F32 R21, -RZ, R11.reuse.H0_H0 ;  /* 0x2000000bff157230 */ /* 0x100fe20000004100 */
[----:B------:R-:W-:Y:S01]  /*eec0*/  FMUL.FTZ R26, R22, UR12 ;  /* 0x0000000c161a7c20 */ /* 0x000fe20008410000 */
[----:B------:R-:W-:Y:S01]  /*eed0*/  HADD2.F32 R10, -RZ, R11.H1_H1 ;  /* 0x3000000bff0a7230 */ /* 0x000fe20000004100 */
[----:B------:R-:W-:Y:S01]  /*eee0*/  SHF.R.S32.HI R29, RZ, 0x1f, R27 ;  /* 0x0000001fff1d7819 */ /* 0x000fe2000001141b */
        /* <DEDUP_REMOVED lines=20> */
.L_x_1699:
        /* <DEDUP_REMOVED lines=23> */
.L_x_1701:
[----:B------:R-:W-:Y:S05]  /*f1a0*/  BSYNC B0 ;  /* 0x0000000000007941 */ /* 0x000fea0003800000 */
.L_x_1700:
        /* <DEDUP_REMOVED lines=27> */
.L_x_1702:
        /* <DEDUP_REMOVED lines=23> */
.L_x_1704:
[----:B------:R-:W-:Y:S05]  /*f4d0*/  BSYNC B0 ;  /* 0x0000000000007941 */ /* 0x000fea0003800000 */
.L_x_1703:
        /* <DEDUP_REMOVED lines=27> */
.L_x_1705:
        /* <DEDUP_REMOVED lines=23> */
.L_x_1707:
[----:B------:R-:W-:Y:S05]  /*f800*/  BSYNC B0 ;  /* 0x0000000000007941 */ /* 0x000fea0003800000 */
.L_x_1706:
        /* <DEDUP_REMOVED lines=27> */
.L_x_1708:
        /* <DEDUP_REMOVED lines=25> */
.L_x_1710:
[----:B------:R-:W-:Y:S05]  /*fb50*/  BSYNC B0 ;  /* 0x0000000000007941 */ /* 0x000fea0003800000 */
.L_x_1709:
        /* <DEDUP_REMOVED lines=23> */
.L_x_1711:
        /* <DEDUP_REMOVED lines=18> */
[----:B------:R-:W-:-:S05]  /*fdf0*/  F2FP.PACK_AB R9, R8, R9 ;  /* 0x000000090809723e */ /* 0x000fca00000000ff */
[----:B------:R0:W-:Y:S02]  /*fe00*/  STG.E [R6.64], R9 ;  /* 0x0000000906007986 */ /* 0x0001e4000c10190e */
.L_x_1713:
[----:B------:R-:W-:Y:S05]  /*fe10*/  BSYNC B0 ;  /* 0x0000000000007941 */ /* 0x000fea0003800000 */
.L_x_1712:
[----:B-1----:R-:W-:Y:S01]  /*fe20*/  ULDC UR4, c[0x0][0x10] ;  /* 0x0000040000047ab9 */ /* 0x002fe20000000800 */
[----:B------:R-:W-:Y:S01]  /*fe30*/  IADD3 R4, R4, 0x1, RZ ;  /* 0x0000000104047810 */ /* 0x000fe20007ffe0ff */
[----:B------:R-:W-:-:S04]  /*fe40*/  UIADD3 UR7, UR7, UR4, URZ ;  /* 0x0000000407077290 */ /* 0x000fc8000fffe03f */
[----:B------:R-:W-:-:S06]  /*fe50*/  UISETP.GE.AND UP0, UPT, UR7, UR6, UPT ;  /* 0x000000060700728c */ /* 0x000fcc000bf06270 */
[----:B------:R-:W-:-:S13]  /*fe60*/  PLOP3.LUT P0, PT, PT, PT, UP0, 0x40, 0x0 ;  /* 0x000000000000781c */ /* 0x000fda0003f0e808 */
[----:B------:R-:W-:Y:S01]  /*fe70*/  @!P0 CALL.REL.NOINC `(.L_x_1567) ;  /* 0x0000001000008944 */ /* 0x000fe20003c00000 */
[----:B------:R-:W-:Y:S05]  /*fe80*/  BRA `(.L_x_1714) ;  /* 0xffff0d4000007947 */ /* 0x000fea000383ffff */
.L_x_1567:
        /* <DEDUP_REMOVED lines=18> */
.L_x_1716:
[----:B------:R-:W-:Y:S05]  /*ffb0*/  BSYNC B0 ;  /* 0x0000000000007941 */ /* 0x000fea0003800000 */
.L_x_1715:
        /* <DEDUP_REMOVED lines=11> */
.L_x_1718:
[----:B------:R-:W2:Y:S01]  /*10070*/  LDG.E.STRONG.GPU R5, [R2.64] ;  /* 0x0000000e02057981 */ /* 0x000ea2000c1ef900 */
[----:B------:R-:W-:Y:S01]  /*10080*/  YIELD ;  /* 0x0000000000007946 */ /* 0x000fe20003800000 */
[----:B--2---:R-:W-:Y:S01]  /*10090*/  ISETP.NE.AND P0, PT, R5, R4, PT ;  /* 0x000000040500720c */ /* 0x004fe20003f05270 */
[----:B------:R-:W-:-:S12]  /*100a0*/  CCTL.IVALL ;  /* 0x00000000ff00798f */ /* 0x000fd80002000000 */
[----:B------:R-:W-:Y:S05]  /*100b0*/  @P0 BRA `(.L_x_1718) ;  /* 0xffffffb000000947 */ /* 0x000fea000383ffff */
.L_x_1717:
        /* <DEDUP_REMOVED lines=25> */
.L_x_1719:
        /* <DEDUP_REMOVED lines=26> */
.L_x_1720:
        /* <DEDUP_REMOVED lines=9> */
.L_x_5187:


//--------------------- .text._Z35group_norm_nhwc_bwd_one_pass_kernelI11Fp16IOFp16WLi64ELi48ELi384EEv26Group_norm_nhwc_bwd_params --------------------------
	.section	.text._Z35group_norm_nhwc_bwd_one_pass_kernelI11Fp16IOFp16WLi64ELi48ELi384EEv26Group_norm_nhwc_bwd_params,"ax",@progbits
	.sectioninfo	@"SHI_REGISTERS=56"
	.align	128
        .global         _Z35group_norm_nhwc_bwd_one_pass_kernelI11Fp16IOFp16WLi64ELi48ELi384EEv26Group_norm_nhwc_bwd_params
        .type           _Z35group_norm_nhwc_bwd_one_pass_kernelI11Fp16IOFp16WLi64ELi48ELi384EEv26Group_norm_nhwc_bwd_params,@function
        .size           _Z35group_norm_nhwc_bwd_one_pass_kernelI11Fp16IOFp16WLi64ELi48ELi384EEv26Group_norm_nhwc_bwd_params,(.L_x_5188 - _Z35group_norm_nhwc_bwd_one_pass_kernelI11Fp16IOFp16WLi64ELi48ELi384EEv26Group_norm_nhwc_bwd_params)
        .other          _Z35group_norm_nhwc_bwd_one_pass_kernelI11Fp16IOFp16WLi64ELi48ELi384EEv26Group_norm_nhwc_bwd_params,@"STO_CUDA_ENTRY STV_DEFAULT"
_Z35group_norm_nhwc_bwd_one_pass_kernelI11Fp16IOFp16WLi64ELi48ELi384EEv26Group_norm_nhwc_bwd_params:
.text._Z35group_norm_nhwc_bwd_one_pass_kernelI11Fp16IOFp16WLi64ELi48ELi384EEv26Group_norm_nhwc_bwd_params:
        /* <DEDUP_REMOVED lines=44> */
.L_x_1756:
        /* <DEDUP_REMOVED lines=152> */
.L_x_1723:
[----:B-1----:R-:W-:Y:S05]  /*0c40*/  BSYNC B0 ;  /* 0x0000000000007941 */ /* 0x002fea0003800000 */
.L_x_1722:
        /* <DEDUP_REMOVED lines=25> */
.L_x_1724:
        /* <DEDUP_REMOVED lines=33> */
.L_x_1725:
        /* <DEDUP_REMOVED lines=31> */
.L_x_1726:
        /* <DEDUP_REMOVED lines=35> */
.L_x_1727:
        /* <DEDUP_REMOVED lines=86> */
.L_x_1729:
[----:B------:R-:W-:Y:S05]  /*1970*/  BSYNC B0 ;  /* 0x0000000000007941 */ /* 0x000fea0003800000 */
.L_x_1728:
        /* <DEDUP_REMOVED lines=79> */
.L_x_1731:
[----:B------:R-:W-:Y:S05]  /*1e70*/  BSYNC B0 ;  /* 0x0000000000007941 */ /* 0x000fea0003800000 */
.L_x_1730:
        /* <DEDUP_REMOVED lines=19> */
.L_x_1733:
[----:B------:R-:W-:Y:S05]  /*1fb0*/  BSYNC B0 ;  /* 0x0000000000007941 */ /* 0x000fea0003800000 */
.L_x_1732:
        /* <DEDUP_REMOVED lines=28> */
.L_x_1736:
[----:B------:R-:W2:Y:S01]  /*2180*/  LDG.E.STRONG.GPU R12, [R10.64] ;  /* 0x0000000e0a0c7981 */ /* 0x000ea2000c1ef900 */
[----:B------:R-:W-:Y:S01]  /*2190*/  YIELD ;  /* 0x0000000000007946 */ /* 0x000fe20003800000 */
[----:B--2---:R-:W-:Y:S01]  /*21a0*/  ISETP.NE.AND P0, PT, R12, R15, PT ;  /* 0x0000000f0c00720c */ /* 0x004fe20003f05270 */
[----:B------:R-:W-:-:S12]  /*21b0*/  CCTL.IVALL ;  /* 0x00000000ff00798f */ /* 0x000fd80002000000 */
[----:B------:R-:W-:Y:S05]  /*21c0*/  @P0 BRA `(.L_x_1736) ;  /* 0xffffffb000000947 */ /* 0x000fea000383ffff */
.L_x_1735:
        /* <DEDUP_REMOVED lines=20> */
.L_x_1740:
        /* <DEDUP_REMOVED lines=116> */
.L_x_1739:
        /* <DEDUP_REMOVED lines=62> */
.L_x_1741:
[----:B------:R-:W-:-:S13]  /*2e30*/  ISETP.NE.OR P0, PT, RZ, UR4, P0 ;  /* 0x00000004ff007c0c */ /* 0x000fda0008705670 */
[----:B------:R-:W-:Y:S05]  /*2e40*/  @!P0 BRA `(.L_x_1737) ;  /* 0x000001f000008947 */ /* 0x000fea0003800000 */
.L_x_1738:
        /* <DEDUP_REMOVED lines=31> */
.L_x_1737:
        /* <DEDUP_REMOVED lines=12> */
.L_x_1743:
[----:B------:R-:W-:Y:S05]  /*3100*/  BSYNC B0 ;  /* 0x0000000000007941 */ /* 0x000fea0003800000 */
.L_x_1742:
        /* <DEDUP_REMOVED lines=16> */
.L_x_1734:
        /* <DEDUP_REMOVED lines=39> */
.L_x_1744:
        /* <DEDUP_REMOVED lines=18> */
.L_x_1746:
[----:B------:R-:W-:Y:S05]  /*35a0*/  BSYNC B0 ;  /* 0x0000000000007941 */ /* 0x000fea0003800000 */
.L_x_1745:
        /* <DEDUP_REMOVED lines=25> */
.L_x_1747:
        /* <DEDUP_REMOVED lines=18> */
.L_x_1749:
[----:B------:R-:W-:Y:S05]  /*3860*/  BSYNC B0 ;  /* 0x0000000000007941 */ /* 0x000fea0003800000 */
.L_x_1748:
        /* <DEDUP_REMOVED lines=33> */
.L_x_1750:
        /* <DEDUP_REMOVED lines=18> */
.L_x_1752:
[----:B------:R-:W-:Y:S05]  /*3ba0*/  BSYNC B0 ;  /* 0x0000000000007941 */ /* 0x000fea0003800000 */
.L_x_1751:
        /* <DEDUP_REMOVED lines=25> */
.L_x_1753:
        /* <DEDUP_REMOVED lines=17> */
.L_x_1755:
[----:B------:R-:W-:Y:S05]  /*3e50*/  BSYNC B0 ;  /* 0x0000000000007941 */ /* 0x000fea0003800000 */
.L_x_1754:
[----:B------:R-:W-:Y:S01]  /*3e60*/  ULDC UR4, c[0x0][0x10] ;  /* 0x0000040000047ab9 */ /* 0x000fe20000000800 */
[----:B------:R-:W-:Y:S01]  /*3e70*/  IADD3 R40, R40, 0x1, RZ ;  /* 0x0000000128287810 */ /* 0x000fe20007ffe0ff */
[----:B------:R-:W-:-:S04]  /*3e80*/  UIADD3 UR7, UR7, UR4, URZ ;  /* 0x0000000407077290 */ /* 0x000fc8000fffe03f */
[----:B------:R-:W-:-:S06]  /*3e90*/  UISETP.GE.AND UP0, UPT, UR7, UR6, UPT ;  /* 0x000000060700728c */ /* 0x000fcc000bf06270 */
[----:B------:R-:W-:-:S13]  /*3ea0*/  PLOP3.LUT P0, PT, PT, PT, UP0, 0x80, 0x0 ;  /* 0x000000000000781c */ /* 0x000fda0003f0f008 */
[----:B------:R-:W-:Y:S01]  /*3eb0*/  @P0 CALL.REL.NOINC `(.L_x_1721) ;  /* 0x0000001000000944 */ /* 0x000fe20003c00000 */
[----:B------:R-:W-:Y:S05]  /*3ec0*/  BRA `(.L_x_1756) ;  /* 0xffffc3f000007947 */ /* 0x000fea000383ffff */
.L_x_1721:
        /* <DEDUP_REMOVED lines=18> */
.L_x_1758:
[----:B------:R-:W-:Y:S05]  /*3ff0*/  BSYNC B0 ;  /* 0x0000000000007941 */ /* 0x000fea0003800000 */
.L_x_1757:
        /* <DEDUP_REMOVED lines=11> */
.L_x_1760:
[----:B------:R-:W2:Y:S01]  /*40b0*/  LDG.E.STRONG.GPU R5, [R2.64] ;  /* 0x0000000e02057981 */ /* 0x000ea2000c1ef900 */
[----:B------:R-:W-:Y:S01]  /*40c0*/  YIELD ;  /* 0x0000000000007946 */ /* 0x000fe20003800000 */
[----:B--2---:R-:W-:Y:S01]  /*40d0*/  ISETP.NE.AND P0, PT, R5, R0, PT ;  /* 0x000000000500720c */ /* 0x004fe20003f05270 */
[----:B------:R-:W-:-:S12]  /*40e0*/  CCTL.IVALL ;  /* 0x00000000ff00798f */ /* 0x000fd80002000000 */
[----:B------:R-:W-:Y:S05]  /*40f0*/  @P0 BRA `(.L_x_1760) ;  /* 0xffffffb000000947 */ /* 0x000fea000383ffff */
.L_x_1759:
        /* <DEDUP_REMOVED lines=25> */
.L_x_1761:
        /* <DEDUP_REMOVED lines=26> */
.L_x_1762:
        /* <DEDUP_REMOVED lines=13> */
.L_x_5188:


//--------------------- .text._Z35group_norm_nhwc_bwd_one_pass_kernelI11Fp16IOFp16WLi128ELi48ELi384EEv26Group_norm_nhwc_bwd_params --------------------------
	.section	.text._Z35group_norm_nhwc_bwd_one_pass_kernelI11Fp16IOFp16WLi128ELi48ELi384EEv26Group_norm_nhwc_bwd_params,"ax",@progbits
	.sectioninfo	@"SHI_REGISTERS=80"
	.align	128
        .global         _Z35group_norm_nhwc_bwd_one_pass_kernelI11Fp16IOFp16WLi128ELi48ELi384EEv26Group_norm_nhwc_bwd_params
        .type           _Z35group_norm_nhwc_bwd_one_pass_kernelI11Fp16IOFp16WLi128ELi48ELi384EEv26Group_norm_nhwc_bwd_params,@function
        .size           _Z35group_norm_nhwc_bwd_one_pass_kernelI11Fp16IOFp16WLi128ELi48ELi384EEv26Group_norm_nhwc_bwd_params,(.L_x_5189 - _Z35group_norm_nhwc_bwd_one_pass_kernelI11Fp16IOFp16WLi128ELi48ELi384EEv26Group_norm_nhwc_bwd_params)
        .other          _Z35group_norm_nhwc_bwd_one_pass_kernelI11Fp16IOFp16WLi128ELi48ELi384EEv26Group_norm_nhwc_bwd_params,@"STO_CUDA_ENTRY STV_DEFAULT"
_Z35group_norm_nhwc_bwd_one_pass_kernelI11Fp16IOFp16WLi128ELi48ELi384EEv26Group_norm_nhwc_bwd_params:
.text._Z35group_norm_nhwc_bwd_one_pass_kernelI11Fp16IOFp16WLi128ELi48ELi384EEv26Group_norm_nhwc_bwd_params:
        /* <DEDUP_REMOVED lines=69> */
.L_x_1814:
        /* <DEDUP_REMOVED lines=201> */
.L_x_1765:
[----:B-1----:R-:W-:Y:S05]  /*10e0*/  BSYNC B0 ;  /* 0x0000000000007941 */ /* 0x002fea0003800000 */
.L_x_1764:
        /* <DEDUP_REMOVED lines=36> */
.L_x_1766:
        /* <DEDUP_REMOVED lines=26> */
.L_x_1767:
        /* <DEDUP_REMOVED lines=41> */
.L_x_1768:
        /* <DEDUP_REMOVED lines=37> */
.L_x_1769:
        /* <DEDUP_REMOVED lines=37> */
.L_x_1770:
        /* <DEDUP_REMOVED lines=37> */
.L_x_1771:
        /* <DEDUP_REMOVED lines=36> */
.L_x_1772:
        /* <DEDUP_REMOVED lines=34> */
.L_x_1773:
        /* <DEDUP_REMOVED lines=76> */
.L_x_1775:
[----:B0-----:R-:W-:Y:S05]  /*2770*/  BSYNC B0 ;  /* 0x0000000000007941 */ /* 0x001fea0003800000 */
.L_x_1774:
        /* <DEDUP_REMOVED lines=81> */
.L_x_1777:
[----:B------:R-:W-:Y:S05]  /*2c90*/  BSYNC B0 ;  /* 0x0000000000007941 */ /* 0x000fea0003800000 */
.L_x_1776:
        /* <DEDUP_REMOVED lines=18> */
.L_x_1779:
[----:B------:R-:W-:Y:S05]  /*2dc0*/  BSYNC B0 ;  /* 0x0000000000007941 */ /* 0x000fea0003800000 */
.L_x_1778:
        /* <DEDUP_REMOVED lines=30> */
.L_x_1782:
[----:B------:R-:W2:Y:S01]  /*2fb0*/  LDG.E.STRONG.GPU R18, [R16.64] ;  /* 0x0000000610127981 */ /* 0x000ea2000c1ef900 */
[----:B------:R-:W-:Y:S01]  /*2fc0*/  YIELD ;  /* 0x0000000000007946 */ /* 0x000fe20003800000 */
[----:B--2---:R-:W-:Y:S01]  /*2fd0*/  ISETP.NE.AND P6, PT, R18, R23, PT ;  /* 0x000000171200720c */ /* 0x004fe20003fc5270 */
[----:B------:R-:W-:-:S12]  /*2fe0*/  CCTL.IVALL ;  /* 0x00000000ff00798f */ /* 0x000fd80002000000 */
[----:B------:R-:W-:Y:S05]  /*2ff0*/  @P6 BRA `(.L_x_1782) ;  /* 0xffffffb000006947 */ /* 0x000fea000383ffff */
.L_x_1781:
        /* <DEDUP_REMOVED lines=23> */
.L_x_1786:
        /* <DEDUP_REMOVED lines=115> */
.L_x_1785:
        /* <DEDUP_REMOVED lines=63> */
.L_x_1787:
[----:B------:R-:W-:-:S04]  /*3c90*/  LOP3.LUT P6, RZ, R67, 0x1, RZ, 0xc0, !PT ;  /* 0x0000000143ff7812 */ /* 0x000fc800078cc0ff */
[----:B------:R-:W-:-:S13]  /*3ca0*/  ISETP.NE.OR P6, PT, R18, RZ, P6 ;  /* 0x000000ff1200720c */ /* 0x000fda00037c5670 */
[----:B------:R-:W-:Y:S05]  /*3cb0*/  @!P6 BRA `(.L_x_1783) ;  /* 0x000001f00000e947 */ /* 0x000fea0003800000 */
.L_x_1784:
        /* <DEDUP_REMOVED lines=31> */
.L_x_1783:
        /* <DEDUP_REMOVED lines=10> */
.L_x_1789:
[----:B------:R-:W-:Y:S05]  /*3f50*/  BSYNC B0 ;  /* 0x0000000000007941 */ /* 0x000fea0003800000 */
.L_x_1788:
        /* <DEDUP_REMOVED lines=17> */
.L_x_1780:
        /* <DEDUP_REMOVED lines=37> */
.L_x_1790:
        /* <DEDUP_REMOVED lines=18> */
.L_x_1792:
[----:B------:R-:W-:Y:S05]  /*43e0*/  BSYNC B0 ;  /* 0x0000000000007941 */ /* 0x000fea0003800000 */
.L_x_1791:
        /* <DEDUP_REMOVED lines=27> */
.L_x_1793:
        /* <DEDUP_REMOVED lines=19> */
.L_x_1795:
[----:B------:R-:W-:Y:S05]  /*46d0*/  BSYNC B0 ;  /* 0x0000000000007941 */ /* 0x000fea0003800000 */
.L_x_1794:
        /* <DEDUP_REMOVED lines=28> */
.L_x_1796:
        /* <DEDUP_REMOVED lines=18> */
.L_x_1798:
[----:B------:R-:W-:Y:S05]  /*49c0*/  BSYNC B0 ;  /* 0x0000000000007941 */ /* 0x000fea0003800000 */
.L_x_1797:
        /* <DEDUP_REMOVED lines=27> */
.L_x_1799:
        /* <DEDUP_REMOVED lines=18> */
.L_x_1801:
[----:B------:R-:W-:Y:S05]  /*4ca0*/  BSYNC B0 ;  /* 0x0000000000007941 */ /* 0x000fea0003800000 */
.L_x_1800:
        /* <DEDUP_REMOVED lines=26> */
.L_x_1802:
        /* <DEDUP_REMOVED lines=18> */
.L_x_1804:
[----:B------:R-:W-:Y:S05]  /*4f70*/  BSYNC B0 ;  /* 0x0000000000007941 */ /* 0x000fea0003800000 */
.L_x_1803:
        /* <DEDUP_REMOVED lines=29> */
.L_x_1805:
        /* <DEDUP_REMOVED lines=18> */
.L_x_1807:
[----:B------:R-:W-:Y:S05]  /*5270*/  BSYNC B0 ;  /* 0x0000000000007941 */ /* 0x000fea0003800000 */
.L_x_1806:
        /* <DEDUP_REMOVED lines=27> */
.L_x_1808:
        /* <DEDUP_REMOVED lines=21> */
.L_x_1810:
[----:B------:R-:W-:Y:S05]  /*5580*/  BSYNC B0 ;  /* 0x0000000000007941 */ /* 0x000fea0003800000 */
.L_x_1809:
        /* <DEDUP_REMOVED lines=30> */
.L_x_1811:
        /* <DEDUP_REMOVED lines=17> */
.L_x_1813:
[----:B------:R-:W-:Y:S05]  /*5880*/  BSYNC B0 ;  /* 0x0000000000007941 */ /* 0x000fea0003800000 */
.L_x_1812:
[----:B------:R-:W-:Y:S02]  /*5890*/  IADD3 R53, R53, c[0x0][0x10], RZ ;  /* 0x0000040035357a10 */ /* 0x000fe40007ffe0ff */
[----:B------:R-:W-:Y:S02]  /*58a0*/  IADD3 R54, R54, 0x1, RZ ;  /* 0x0000000136367810 */ /* 0x000fe40007ffe0ff */
[----:B------:R-:W-:-:S13]  /*58b0*/  ISETP.GE.AND P0, PT, R53, UR4, PT ;  /* 0x0000000435007c0c */ /* 0x000fda000bf06270 */
[----:B------:R-:W-:Y:S01]  /*58c0*/  @P0 CALL.REL.NOINC `(.L_x_1763) ;  /* 0x0000001000000944 */ /* 0x000fe20003c00000 */
[----:B------:R-:W-:Y:S05]  /*58d0*/  BRA `(.L_x_1814) ;  /* 0xffffab7000007947 */ /* 0x000fea000383ffff */
.L_x_1763:
        /* <DEDUP_REMOVED lines=18> */
.L_x_1816:
[----:B------:R-:W-:Y:S05]  /*5a00*/  BSYNC B0 ;  /* 0x0000000000007941 */ /* 0x000fea0003800000 */
.L_x_1815:
        /* <DEDUP_REMOVED lines=11> */
.L_x_1818:
[----:B-1----:R-:W2:Y:S01]  /*5ac0*/  LDG.E.STRONG.GPU R5, [R2.64] ;  /* 0x0000000602057981 */ /* 0x002ea2000c1ef900 */
[----:B------:R-:W-:Y:S01]  /*5ad0*/  YIELD ;  /* 0x0000000000007946 */ /* 0x000fe20003800000 */
[----:B--2---:R-:W-:Y:S01]  /*5ae0*/  ISETP.NE.AND P0, PT, R5, R0, PT ;  /* 0x000000000500720c */ /* 0x004fe20003f05270 */
[----:B------:R-:W-:-:S12]  /*5af0*/  CCTL.IVALL ;  /* 0x00000000ff00798f */ /* 0x000fd80002000000 */
[----:B------:R-:W-:Y:S05]  /*5b00*/  @P0 BRA `(.L_x_1818) ;  /* 0xffffffb000000947 */ /* 0x000fea000383ffff */
.L_x_1817:
        /* <DEDUP_REMOVED lines=25> */
.L_x_1819:
        /* <DEDUP_REMOVED lines=26> */
.L_x_1820:
        /* <DEDUP_REMOVED lines=12> */
.L_x_5189:


//--------------------- .text._Z35group_norm_nhwc_bwd_one_pass_kernelI11Fp16IOFp16WLi256ELi48ELi384EEv26Group_norm_nhwc_bwd_params --------------------------
	.section	.text._Z35group_norm_nhwc_bwd_one_pass_kernelI11Fp16IOFp16WLi256ELi48ELi384EEv26Group_norm_nhwc_bwd_params,"ax",@progbits
	.sectioninfo	@"SHI_REGISTERS=129"
	.align	128
        .global         _Z35group_norm_nhwc_bwd_one_pass_kernelI11Fp16IOFp16WLi256ELi48ELi384EEv26Group_norm_nhwc_bwd_params
        .type           _Z35group_norm_nhwc_bwd_one_pass_kernelI11Fp16IOFp16WLi256ELi48ELi384EEv26Group_norm_nhwc_bwd_params,@function
        .size           _Z35group_norm_nhwc_bwd_one_pass_kernelI11Fp16IOFp16WLi256ELi48ELi384EEv26Group_norm_nhwc_bwd_params,(.L_x_5190 - _Z35group_norm_nhwc_bwd_one_pass_kernelI11Fp16IOFp16WLi256ELi48ELi384EEv26Group_norm_nhwc_bwd_params)
        .other          _Z35group_norm_nhwc_bwd_one_pass_kernelI11Fp16IOFp16WLi256ELi48ELi384EEv26Group_norm_nhwc_bwd_params,@"STO_CUDA_ENTRY STV_DEFAULT"
_Z35group_norm_nhwc_bwd_one_pass_kernelI11Fp16IOFp16WLi256ELi48ELi384EEv26Group_norm_nhwc_bwd_params:
.text._Z35group_norm_nhwc_bwd_one_pass_kernelI11Fp16IOFp16WLi256ELi48ELi384EEv26Group_norm_nhwc_bwd_params:
        /* <DEDUP_REMOVED lines=109> */
.L_x_1904:
        /* <DEDUP_REMOVED lines=362> */
.L_x_1823:
[----:B0-----:R-:W-:Y:S05]  /*1d70*/  BSYNC B0 ;  /* 0x0000000000007941 */ /* 0x001fea0003800000 */
.L_x_1822:
        /* <DEDUP_REMOVED lines=36> */
.L_x_1824:
        /* <DEDUP_REMOVED lines=26> */
.L_x_1825:
        /* <DEDUP_REMOVED lines=41> */
.L_x_1826:
        /* <DEDUP_REMOVED lines=37> */
.L_x_1827:
        /* <DEDUP_REMOVED lines=37> */
.L_x_1828:
        /* <DEDUP_REMOVED lines=36> */
.L_x_1829:
        /* <DEDUP_REMOVED lines=37> */
.L_x_1830:
        /* <DEDUP_REMOVED lines=32> */
.L_x_1831:
        /* <DEDUP_REMOVED lines=38> */
.L_x_1832:
        /* <DEDUP_REMOVED lines=32> */
.L_x_1833:
        /* <DEDUP_REMOVED lines=38> */
.L_x_1834:
        /* <DEDUP_REMOVED lines=32> */
.L_x_1835:
        /* <DEDUP_REMOVED lines=38> */
.L_x_1836:
        /* <DEDUP_REMOVED lines=36> */
.L_x_1837:
        /* <DEDUP_REMOVED lines=35> */
.L_x_1838:
        /* <DEDUP_REMOVED lines=33> */
.L_x_1839:
        /* <DEDUP_REMOVED lines=93> */
.L_x_1841:
[----:B0-----:R-:W-:Y:S05]  /*4690*/  BSYNC B0 ;  /* 0x0000000000007941 */ /* 0x001fea0003800000 */
.L_x_1840:
        /* <DEDUP_REMOVED lines=83> */
.L_x_1843:
[----:B------:R-:W-:Y:S05]  /*4bd0*/  BSYNC B0 ;  /* 0x0000000000007941 */ /* 0x000fea0003800000 */
.L_x_1842:
        /* <DEDUP_REMOVED lines=16> */
.L_x_1845:
[----:B------:R-:W-:Y:S05]  /*4ce0*/  BSYNC B0 ;  /* 0x0000000000007941 */ /* 0x000fea0003800000 */
.L_x_1844:
        /* <DEDUP_REMOVED lines=30> */
.L_x_1848:
[----:B------:R-:W2:Y:S01]  /*4ed0*/  LDG.E.STRONG.GPU R40, [R36.64] ;  /* 0x0000000624287981 */ /* 0x000ea2000c1ef900 */
[----:B------:R-:W-:Y:S01]  /*4ee0*/  YIELD ;  /* 0x0000000000007946 */ /* 0x000fe20003800000 */
[----:B--2---:R-:W-:Y:S01]  /*4ef0*/  ISETP.NE.AND P6, PT, R40, R43, PT ;  /* 0x0000002b2800720c */ /* 0x004fe20003fc5270 */
[----:B------:R-:W-:-:S12]  /*4f00*/  CCTL.IVALL ;  /* 0x00000000ff00798f */ /* 0x000fd80002000000 */
[----:B------:R-:W-:Y:S05]  /*4f10*/  @P6 BRA `(.L_x_1848) ;  /* 0xffffffb000006947 */ /* 0x000fea000383ffff */
.L_x_1847:
        /* <DEDUP_REMOVED lines=23> */
.L_x_1852:
        /* <DEDUP_REMOVED lines=115> */
.L_x_1851:
        /* <DEDUP_REMOVED lines=63> */
.L_x_1853:
[----:B------:R-:W-:-:S04]  /*5bb0*/  LOP3.LUT P6, RZ, R9, 0x1, RZ, 0xc0, !PT ;  /* 0x0000000109ff7812 */ /* 0x000fc800078cc0ff */
[----:B------:R-:W-:-:S13]  /*5bc0*/  ISETP.NE.OR P6, PT, R44, RZ, P6 ;  /* 0x000000ff2c00720c */ /* 0x000fda00037c5670 */
[----:B------:R-:W-:Y:S05]  /*5bd0*/  @!P6 BRA `(.L_x_1849) ;  /* 0x000001f00000e947 */ /* 0x000fea0003800000 */
.L_x_1850:
        /* <DEDUP_REMOVED lines=31> */
.L_x_1849:
        /* <DEDUP_REMOVED lines=10> */
.L_x_1855:
[----:B------:R-:W-:Y:S05]  /*5e70*/  BSYNC B0 ;  /* 0x0000000000007941 */ /* 0x000fea0003800000 */
.L_x_1854:
        /* <DEDUP_REMOVED lines=17> */
.L_x_1846:
        /* <DEDUP_REMOVED lines=37> */
.L_x_1856:
        /* <DEDUP_REMOVED lines=19> */
.L_x_1858:
[----:B------:R-:W-:Y:S05]  /*6310*/  BSYNC B0 ;  /* 0x0000000000007941 */ /* 0x000fea0003800000 */
.L_x_1857:
        /* <DEDUP_REMOVED lines=28> */
.L_x_1859:
        /* <DEDUP_REMOVED lines=19> */
.L_x_1861:
[----:B------:R-:W-:Y:S05]  /*6610*/  BSYNC B0 ;  /* 0x0000000000007941 */ /* 0x000fea0003800000 */
.L_x_1860:
        /* <DEDUP_REMOVED lines=28> */
.L_x_1862:
        /* <DEDUP_REMOVED lines=19> */
.L_x_1864:
[----:B------:R-:W-:Y:S05]  /*6910*/  BSYNC B0 ;  /* 0x0000000000007941 */ /* 0x000fea0003800000 */
.L_x_1863:
        /* <DEDUP_REMOVED lines=28> */
.L_x_1865:
        /* <DEDUP_REMOVED lines=19> */
.L_x_1867:
[----:B------:R-:W-:Y:S05]  /*6c10*/  BSYNC B0 ;  /* 0x0000000000007941 */ /* 0x000fea0003800000 */
.L_x_1866:
        /* <DEDUP_REMOVED lines=28> */
.L_x_1868:
        /* <DEDUP_REMOVED lines=19> */
.L_x_1870:
[----:B------:R-:W-:Y:S05]  /*6f10*/  BSYNC B0 ;  /* 0x0000000000007941 */ /* 0x000fea0003800000 */
.L_x_1869:
        /* <DEDUP_REMOVED lines=28> */
.L_x_1871:
        /* <DEDUP_REMOVED lines=19> */
.L_x_1873:
[----:B------:R-:W-:Y:S05]  /*7210*/  BSYNC B0 ;  /* 0x0000000000007941 */ /* 0x000fea0003800000 */
.L_x_1872:
        /* <DEDUP_REMOVED lines=28> */
.L_x_1874:
        /* <DEDUP_REMOVED lines=19> */
.L_x_1876:
[----:B------:R-:W-:Y:S05]  /*7510*/  BSYNC B0 ;  /* 0x0000000000007941 */ /* 0x000fea0003800000 */
.L_x_1875:
        /* <DEDUP_REMOVED lines=28> */
.L_x_1877:
        /* <DEDUP_REMOVED lines=18> */
.L_x_1879:
[----:B------:R-:W-:Y:S05]  /*7800*/  BSYNC B0 ;  /* 0x0000000000007941 */ /* 0x000fea0003800000 */
.L_x_1878:
        /* <DEDUP_REMOVED lines=27> */
.L_x_1880:
        /* <DEDUP_REMOVED lines=18> */
.L_x_1882:
[----:B------:R-:W-:Y:S05]  /*7ae0*/  BSYNC B0 ;  /* 0x0000000000007941 */ /* 0x000fea0003800000 */
.L_x_1881:
        /* <DEDUP_REMOVED lines=27> */
.L_x_1883:
        /* <DEDUP_REMOVED lines=18> */
.L_x_1885:
[----:B------:R-:W-:Y:S05]  /*7dc0*/  BSYNC B0 ;  /* 0x0000000000007941 */ /* 0x000fea0003800000 */
.L_x_1884:
        /* <DEDUP_REMOVED lines=26> */
.L_x_1886:
        /* <DEDUP_REMOVED lines=18> */
.L_x_1888:
[----:B------:R-:W-:Y:S05]  /*8090*/  BSYNC B0 ;  /* 0x0000000000007941 */ /* 0x000fea0003800000 */
.L_x_1887:
        /* <DEDUP_REMOVED lines=29> */
.L_x_1889:
        /* <DEDUP_REMOVED lines=18> */
.L_x_1891:
[----:B------:R-:W-:Y:S05]  /*8390*/  BSYNC B0 ;  /* 0x0000000000007941 */ /* 0x000fea0003800000 */
.L_x_1890:
        /* <DEDUP_REMOVED lines=27> */
.L_x_1892:
        /* <DEDUP_REMOVED lines=23> */
.L_x_1894:
[----:B------:R-:W-:Y:S05]  /*86c0*/  BSYNC B0 ;  /* 0x0000000000007941 */ /* 0x000fea0003800000 */
.L_x_1893:
        /* <DEDUP_REMOVED lines=27> */
.L_x_1895:
        /* <DEDUP_REMOVED lines=23> */
.L_x_1897:
[----:B------:R-:W-:Y:S05]  /*89f0*/  BSYNC B0 ;  /* 0x0000000000007941 */ /* 0x000fea0003800000 */
.L_x_1896:
        /* <DEDUP_REMOVED lines=27> */
.L_x_1898:
        /* <DEDUP_REMOVED lines=25> */
.L_x_1900:
[----:B------:R-:W-:Y:S05]  /*8d40*/  BSYNC B0 ;  /* 0x0000000000007941 */ /* 0x000fea0003800000 */
.L_x_1899:
        /* <DEDUP_REMOVED lines=25> */
.L_x_1901:
        /* <DEDUP_REMOVED lines=20> */
.L_x_1903:
[----:B------:R-:W-:Y:S05]  /*9020*/  BSYNC B0 ;  /* 0x0000000000007941 */ /* 0x000fea0003800000 */
.L_x_1902:
[----:B------:R-:W-:Y:S02]  /*9030*/  IADD3 R25, R25, c[0x0][0x10], RZ ;  /* 0x0000040019197a10 */ /* 0x000fe40007ffe0ff */
[----:B------:R-:W-:Y:S02]  /*9040*/  IADD3 R26, R26, 0x1, RZ ;  /* 0x000000011a1a7810 */ /* 0x000fe40007ffe0ff */
[----:B------:R-:W-:-:S13]  /*9050*/  ISETP.GE.AND P0, PT, R25, UR4, PT ;  /* 0x0000000419007c0c */ /* 0x000fda000bf06270 */
[----:B------:R-:W-:Y:S01]  /*9060*/  @P0 CALL.REL.NOINC `(.L_x_1821) ;  /* 0x0000001000000944 */ /* 0x000fe20003c00000 */
[----:B------:R-:W-:Y:S05]  /*9070*/  BRA `(.L_x_1904) ;  /* 0xffff765000007947 */ /* 0x000fea000383ffff */
.L_x_1821:
        /* <DEDUP_REMOVED lines=18> */
.L_x_1906:
[----:B------:R-:W-:Y:S05]  /*91a0*/  BSYNC B0 ;  /* 0x0000000000007941 */ /* 0x000fea0003800000 */
.L_x_1905:
        /* <DEDUP_REMOVED lines=11> */
.L_x_1908:
[----:B0-----:R-:W2:Y:S01]  /*9260*/  LDG.E.STRONG.GPU R5, [R2.64] ;  /* 0x0000000602057981 */ /* 0x001ea2000c1ef900 */
[----:B------:R-:W-:Y:S01]  /*9270*/  YIELD ;  /* 0x0000000000007946 */ /* 0x000fe20003800000 */
[----:B--2---:R-:W-:Y:S01]  /*9280*/  ISETP.NE.AND P0, PT, R5, R0, PT ;  /* 0x000000000500720c */ /* 0x004fe20003f05270 */
[----:B------:R-:W-:-:S12]  /*9290*/  CCTL.IVALL ;  /* 0x00000000ff00798f */ /* 0x000fd80002000000 */
[----:B------:R-:W-:Y:S05]  /*92a0*/  @P0 BRA `(.L_x_1908) ;  /* 0xffffffb000000947 */ /* 0x000fea000383ffff */
.L_x_1907:
        /* <DEDUP_REMOVED lines=25> */
.L_x_1909:
        /* <DEDUP_REMOVED lines=26> */
.L_x_1910:
        /* <DEDUP_REMOVED lines=10> */
.L_x_5190:


//--------------------- .text._Z35group_norm_nhwc_bwd_one_pass_kernelI11Fp16IOFp16WLi512ELi48ELi384EEv26Group_norm_nhwc_bwd_params --------------------------
	.section	.text._Z35group_norm_nhwc_bwd_one_pass_kernelI11Fp16IOFp16WLi512ELi48ELi384EEv26Group_norm_nhwc_bwd_params,"ax",@progbits
	.sectioninfo	@"SHI_REGISTERS=168"
	.align	128
        .global         _Z35group_norm_nhwc_bwd_one_pass_kernelI11Fp16IOFp16WLi512ELi48ELi384EEv26Group_norm_nhwc_bwd_params
        .type           _Z35group_norm_nhwc_bwd_one_pass_kernelI11Fp16IOFp16WLi512ELi48ELi384EEv26Group_norm_nhwc_bwd_params,@function
        .size           _Z35group_norm_nhwc_bwd_one_pass_kernelI11Fp16IOFp16WLi512ELi48ELi384EEv26Group_norm_nhwc_bwd_params,(.L_x_5191 - _Z35group_norm_nhwc_bwd_one_pass_kernelI11Fp16IOFp16WLi512ELi48ELi384EEv26Group_norm_nhwc_bwd_params)
        .other          _Z35group_norm_nhwc_bwd_one_pass_kernelI11Fp16IOFp16WLi512ELi48ELi384EEv26Group_norm_nhwc_bwd_params,@"STO_CUDA_ENTRY STV_DEFAULT"
_Z35group_norm_nhwc_bwd_one_pass_kernelI11Fp16IOFp16WLi512ELi48ELi384EEv26Group_norm_nhwc_bwd_params:
.text._Z35group_norm_nhwc_bwd_one_pass_kernelI11Fp16IOFp16WLi512ELi48ELi384EEv26Group_norm_nhwc_bwd_params:
        /* <DEDUP_REMOVED lines=189> */
.L_x_2058:
        /* <DEDUP_REMOVED lines=668> */
.L_x_1913:
[----:B-1----:R-:W-:Y:S05]  /*3590*/  BSYNC B0 ;  /* 0x0000000000007941 */ /* 0x002fea0003800000 */
.L_x_1912:
        /* <DEDUP_REMOVED lines=28> */
.L_x_1914:
        /* <DEDUP_REMOVED lines=34> */
.L_x_1915:
        /* <DEDUP_REMOVED lines=40> */
.L_x_1916:
        /* <DEDUP_REMOVED lines=37> */
.L_x_1917:
        /* <DEDUP_REMOVED lines=37> */
.L_x_1918:
        /* <DEDUP_REMOVED lines=37> */
.L_x_1919:
        /* <DEDUP_REMOVED lines=37> */
.L_x_1920:
        /* <DEDUP_REMOVED lines=37> */
.L_x_1921:
        /* <DEDUP_REMOVED lines=37> */
.L_x_1922:
        /* <DEDUP_REMOVED lines=37> */
.L_x_1923:
        /* <DEDUP_REMOVED lines=37> */
.L_x_1924:
        /* <DEDUP_REMOVED lines=37> */
.L_x_1925:
        /* <DEDUP_REMOVED lines=37> */
.L_x_1926:
        /* <DEDUP_REMOVED lines=37> */
.L_x_1927:
        /* <DEDUP_REMOVED lines=37> */
.L_x_1928:
        /* <DEDUP_REMOVED lines=37> */
.L_x_1929:
        /* <DEDUP_REMOVED lines=37> */
.L_x_1930:
        /* <DEDUP_REMOVED lines=37> */
.L_x_1931:
        /* <DEDUP_REMOVED lines=37> */
.L_x_1932:
        /* <DEDUP_REMOVED lines=37> */
.L_x_1933:
        /* <DEDUP_REMOVED lines=37> */
.L_x_1934:
        /* <DEDUP_REMOVED lines=37> */
.L_x_1935:
        /* <DEDUP_REMOVED lines=37> */
.L_x_1936:
        /* <DEDUP_REMOVED lines=37> */
.L_x_1937:
        /* <DEDUP_REMOVED lines=37> */
.L_x_1938:
        /* <DEDUP_REMOVED lines=37> */
.L_x_1939:
        /* <DEDUP_REMOVED lines=37> */
.L_x_1940:
        /* <DEDUP_REMOVED lines=37> */
.L_x_1941:
        /* <DEDUP_REMOVED lines=37> */
.L_x_1942:
        /* <DEDUP_REMOVED lines=37> */
.L_x_1943:
        /* <DEDUP_REMOVED lines=33> */
.L_x_1944:
        /* <DEDUP_REMOVED lines=33> */
.L_x_1945:
        /* <DEDUP_REMOVED lines=80> */
.L_x_1947:
[----:B0-----:R-:W-:Y:S05]  /*8390*/  BSYNC B0 ;  /* 0x0000000000007941 */ /* 0x001fea0003800000 */
.L_x_1946:
        /* <DEDUP_REMOVED lines=81> */
.L_x_1949:
[----:B------:R-:W-:Y:S05]  /*88b0*/  BSYNC B0 ;  /* 0x0000000000007941 */ /* 0x000fea0003800000 */
.L_x_1948:
        /* <DEDUP_REMOVED lines=20> */
.L_x_1951:
[----:B------:R-:W-:Y:S05]  /*8a00*/  BSYNC B0 ;  /* 0x0000000000007941 */ /* 0x000fea0003800000 */
.L_x_1950:
        /* <DEDUP_REMOVED lines=31> */
.L_x_1954:
[----:B------:R-:W2:Y:S01]  /*8c00*/  LDG.E.STRONG.GPU R37, [R38.64] ;  /* 0x0000000e26257981 */ /* 0x000ea2000c1ef900 */
[----:B------:R-:W-:Y:S01]  /*8c10*/  YIELD ;  /* 0x0000000000007946 */ /* 0x000fe20003800000 */
[----:B--2---:R-:W-:Y:S01]  /*8c20*/  ISETP.NE.AND P6, PT, R37, R42, PT ;  /* 0x0000002a2500720c */ /* 0x004fe20003fc5270 */
[----:B------:R-:W-:-:S12]  /*8c30*/  CCTL.IVALL ;  /* 0x00000000ff00798f */ /* 0x000fd80002000000 */
[----:B------:R-:W-:Y:S05]  /*8c40*/  @P6 BRA `(.L_x_1954) ;  /* 0xffffffb000006947 */ /* 0x000fea000383ffff */
.L_x_1953:
        /* <DEDUP_REMOVED lines=26> */
.L_x_1958:
        /* <DEDUP_REMOVED lines=115> */
.L_x_1957:
        /* <DEDUP_REMOVED lines=63> */
.L_x_1959:
[----:B------:R-:W-:-:S04]  /*9910*/  LOP3.LUT P6, RZ, R5, 0x1, RZ, 0xc0, !PT ;  /* 0x0000000105ff7812 */ /* 0x000fc800078cc0ff */
[----:B------:R-:W-:-:S13]  /*9920*/  ISETP.NE.OR P6, PT, R38, RZ, P6 ;  /* 0x000000ff2600720c */ /* 0x000fda00037c5670 */
[----:B------:R-:W-:Y:S05]  /*9930*/  @!P6 BRA `(.L_x_1955) ;  /* 0x000001f00000e947 */ /* 0x000fea0003800000 */
.L_x_1956:
        /* <DEDUP_REMOVED lines=31> */
.L_x_1955:
        /* <DEDUP_REMOVED lines=11> */
.L_x_1961:
[----:B------:R-:W-:Y:S05]  /*9be0*/  BSYNC B0 ;  /* 0x0000000000007941 */ /* 0x000fea0003800000 */
.L_x_1960:
        /* <DEDUP_REMOVED lines=17> */
.L_x_1952:
        /* <DEDUP_REMOVED lines=38> */
.L_x_1962:
        /* <DEDUP_REMOVED lines=19> */
.L_x_1964:
[----:B------:R-:W-:Y:S05]  /*a090*/  BSYNC B0 ;  /* 0x0000000000007941 */ /* 0x000fea0003800000 */
.L_x_1963:
        /* <DEDUP_REMOVED lines=28> */
.L_x_1965:
        /* <DEDUP_REMOVED lines=19> */
.L_x_1967:
[----:B------:R-:W-:Y:S05]  /*a390*/  BSYNC B0 ;  /* 0x0000000000007941 */ /* 0x000fea0003800000 */
.L_x_1966:
        /* <DEDUP_REMOVED lines=28> */
.L_x_1968:
        /* <DEDUP_REMOVED lines=19> */
.L_x_1970:
[----:B------:R-:W-:Y:S05]  /*a690*/  BSYNC B0 ;  /* 0x0000000000007941 */ /* 0x000fea0003800000 */
.L_x_1969:
        /* <DEDUP_REMOVED lines=28> */
.L_x_1971:
        /* <DEDUP_REMOVED lines=19> */
.L_x_1973:
[----:B------:R-:W-:Y:S05]  /*a990*/  BSYNC B0 ;  /* 0x0000000000007941 */ /* 0x000fea0003800000 */
.L_x_1972:
        /* <DEDUP_REMOVED lines=28> */
.L_x_1974:
        /* <DEDUP_REMOVED lines=19> */
.L_x_1976:
[----:B------:R-:W-:Y:S05]  /*ac90*/  BSYNC B0 ;  /* 0x0000000000007941 */ /* 0x000fea0003800000 */
.L_x_1975:
        /* <DEDUP_REMOVED lines=28> */
.L_x_1977:
        /* <DEDUP_REMOVED lines=19> */
.L_x_1979:
[----:B------:R-:W-:Y:S05]  /*af90*/  BSYNC B0 ;  /* 0x0000000000007941 */ /* 0x000fea0003800000 */
.L_x_1978:
        /* <DEDUP_REMOVED lines=28> */
.L_x_1980:
        /* <DEDUP_REMOVED lines=19> */
.L_x_1982:
[----:B------:R-:W-:Y:S05]  /*b290*/  BSYNC B0 ;  /* 0x0000000000007941 */ /* 0x000fea0003800000 */
.L_x_1981:
        /* <DEDUP_REMOVED lines=28> */
.L_x_1983:
        /* <DEDUP_REMOVED lines=19> */
.L_x_1985:
[----:B------:R-:W-:Y:S05]  /*b590*/  BSYNC B0 ;  /* 0x0000000000007941 */ /* 0x000fea0003800000 */
.L_x_1984:
        /* <DEDUP_REMOVED lines=28> */
.L_x_1986:
        /* <DEDUP_REMOVED lines=19> */
.L_x_1988:
[----:B------:R-:W-:Y:S05]  /*b890*/  BSYNC B0 ;  /* 0x0000000000007941 */ /* 0x000fea0003800000 */
.L_x_1987:
        /* <DEDUP_REMOVED lines=28> */
.L_x_1989:
        /* <DEDUP_REMOVED lines=19> */
.L_x_1991:
[----:B------:R-:W-:Y:S05]  /*bb90*/  BSYNC B0 ;  /* 0x0000000000007941 */ /* 0x000fea0003800000 */
.L_x_1990:
        /* <DEDUP_REMOVED lines=28> */
.L_x_1992:
        /* <DEDUP_REMOVED lines=19> */
.L_x_1994:
[----:B------:R-:W-:Y:S05]  /*be90*/  BSYNC B0 ;  /* 0x0000000000007941 */ /* 0x000fea0003800000 */
.L_x_1993:
        /* <DEDUP_REMOVED lines=28> */
.L_x_1995:
        /* <DEDUP_REMOVED lines=19> */
.L_x_1997:
[----:B------:R-:W-:Y:S05]  /*c190*/  BSYNC B0 ;  /* 0x0000000000007941 */ /* 0x000fea0003800000 */
.L_x_1996:
        /* <DEDUP_REMOVED lines=28> */
.L_x_1998:
        /* <DEDUP_REMOVED lines=19> */
.L_x_2000:
[----:B------:R-:W-:Y:S05]  /*c490*/  BSYNC B0 ;  /* 0x0000000000007941 */ /* 0x000fea0003800000 */
.L_x_1999:
        /* <DEDUP_REMOVED lines=28> */
.L_x_2001:
        /* <DEDUP_REMOVED lines=19> */
.L_x_2003:
[----:B------:R-:W-:Y:S05]  /*c790*/  BSYNC B0 ;  /* 0x0000000000007941 */ /* 0x000fea0003800000 */
.L_x_2002:
        /* <DEDUP_REMOVED lines=28> */
.L_x_2004:
        /* <DEDUP_REMOVED lines=19> */
.L_x_2006:
[----:B------:R-:W-:Y:S05]  /*ca90*/  BSYNC B0 ;  /* 0x0000000000007941 */ /* 0x000fea0003800000 */
.L_x_2005:
        /* <DEDUP_REMOVED lines=28> */
.L_x_2007:
        /* <DEDUP_REMOVED lines=19> */
.L_x_2009:
[----:B------:R-:W-:Y:S05]  /*cd90*/  BSYNC B0 ;  /* 0x0000000000007941 */ /* 0x000fea0003800000 */
.L_x_2008:
        /* <DEDUP_REMOVED lines=28> */
.L_x_2010:
        /* <DEDUP_REMOVED lines=19> */
.L_x_2012:
[----:B------:R-:W-:Y:S05]  /*d090*/  BSYNC B0 ;  /* 0x0000000000007941 */ /* 0x000fea0003800000 */
.L_x_2011:
        /* <DEDUP_REMOVED lines=28> */
.L_x_2013:
        /* <DEDUP_REMOVED lines=19> */
.L_x_2015:
[----:B------:R-:W-:Y:S05]  /*d390*/  BSYNC B0 ;  /* 0x0000000000007941 */ /* 0x000fea0003800000 */
.L_x_2014:
        /* <DEDUP_REMOVED lines=28> */
.L_x_2016:
        /* <DEDUP_REMOVED lines=19> */
.L_x_2018:
[----:B------:R-:W-:Y:S05]  /*d690*/  BSYNC B0 ;  /* 0x0000000000007941 */ /* 0x000fea0003800000 */
.L_x_2017:
        /* <DEDUP_REMOVED lines=28> */
.L_x_2019:
        /* <DEDUP_REMOVED lines=19> */
.L_x_2021:
[----:B------:R-:W-:Y:S05]  /*d990*/  BSYNC B0 ;  /* 0x0000000000007941 */ /* 0x000fea0003800000 */
.L_x_2020:
        /* <DEDUP_REMOVED lines=28> */
.L_x_2022:
        /* <DEDUP_REMOVED lines=18> */
.L_x_2024:
[----:B------:R-:W-:Y:S05]  /*dc80*/  BSYNC B0 ;  /* 0x0000000000007941 */ /* 0x000fea0003800000 */
.L_x_2023:
        /* <DEDUP_REMOVED lines=27> */
.L_x_2025:
        /* <DEDUP_REMOVED lines=18> */
.L_x_2027:
[----:B------:R-:W-:Y:S05]  /*df60*/  BSYNC B0 ;  /* 0x0000000000007941 */ /* 0x000fea0003800000 */
.L_x_2026:
        /* <DEDUP_REMOVED lines=27> */
.L_x_2028:
        /* <DEDUP_REMOVED lines=18> */
.L_x_2030:
[----:B------:R-:W-:Y:S05]  /*e240*/  BSYNC B0 ;  /* 0x0000000000007941 */ /* 0x000fea0003800000 */
.L_x_2029:
        /* <DEDUP_REMOVED lines=26> */
.L_x_2031:
        /* <DEDUP_REMOVED lines=18> */
.L_x_2033:
[----:B------:R-:W-:Y:S05]  /*e510*/  BSYNC B0 ;  /* 0x0000000000007941 */ /* 0x000fea0003800000 */
.L_x_2032:
        /* <DEDUP_REMOVED lines=29> */
.L_x_2034:
        /* <DEDUP_REMOVED lines=18> */
.L_x_2036:
[----:B------:R-:W-:Y:S05]  /*e810*/  BSYNC B0 ;  /* 0x0000000000007941 */ /* 0x000fea0003800000 */
.L_x_2035:
        /* <DEDUP_REMOVED lines=27> */
.L_x_2037:
        /* <DEDUP_REMOVED lines=23> */
.L_x_2039:
[----:B------:R-:W-:Y:S05]  /*eb40*/  BSYNC B0 ;  /* 0x0000000000007941 */ /* 0x000fea0003800000 */
.L_x_2038:
        /* <DEDUP_REMOVED lines=27> */
.L_x_2040:
        /* <DEDUP_REMOVED lines=23> */
.L_x_2042:
[----:B------:R-:W-:Y:S05]  /*ee70*/  BSYNC B0 ;  /* 0x0000000000007941 */ /* 0x000fea0003800000 */
.L_x_2041:
        /* <DEDUP_REMOVED lines=27> */
.L_x_2043:
        /* <DEDUP_REMOVED lines=23> */
.L_x_2045:
[----:B------:R-:W-:Y:S05]  /*f1a0*/  BSYNC B0 ;  /* 0x0000000000007941 */ /* 0x000fea0003800000 */
.L_x_2044:
        /* <DEDUP_REMOVED lines=27> */
.L_x_2046:
        /* <DEDUP_REMOVED lines=23> */
.L_x_2048:
[----:B------:R-:W-:Y:S05]  /*f4d0*/  BSYNC B0 ;  /* 0x0000000000007941 */ /* 0x000fea0003800000 */
.L_x_2047:
        /* <DEDUP_REMOVED lines=27> */
.L_x_2049:
        /* <DEDUP_REMOVED lines=23> */
.L_x_2051:
[----:B------:R-:W-:Y:S05]  /*f800*/  BSYNC B0 ;  /* 0x0000000000007941 */ /* 0x000fea0003800000 */
.L_x_2050:
        /* <DEDUP_REMOVED lines=27> */
.L_x_2052:
        /* <DEDUP_REMOVED lines=25> */
.L_x_2054:
[----:B------:R-:W-:Y:S05]  /*fb50*/  BSYNC B0 ;  /* 0x0000000000007941 */ /* 0x000fea0003800000 */
.L_x_2053:
        /* <DEDUP_REMOVED lines=23> */
.L_x_2055:
        /* <DEDUP_REMOVED lines=20> */
.L_x_2057:
[----:B------:R-:W-:Y:S05]  /*fe10*/  BSYNC B0 ;  /* 0x0000000000007941 */ /* 0x000fea0003800000 */
.L_x_2056:
[----:B-1----:R-:W-:Y:S01]  /*fe20*/  ULDC UR4, c[0x0][0x10] ;  /* 0x0000040000047ab9 */ /* 0x002fe20000000800 */
[----:B------:R-:W-:Y:S01]  /*fe30*/  IADD3 R4, R4, 0x1, RZ ;  /* 0x0000000104047810 */ /* 0x000fe20007ffe0ff */
[----:B------:R-:W-:-:S04]  /*fe40*/  UIADD3 UR7, UR7, UR4, URZ ;  /* 0x0000000407077290 */ /* 0x000fc8000fffe03f */
[----:B------:R-:W-:-:S06]  /*fe50*/  UISETP.GE.AND UP0, UPT, UR7, UR6, UPT ;  /* 0x000000060700728c */ /* 0x000fcc000bf06270 */
[----:B------:R-:W-:-:S13]  /*fe60*/  PLOP3.LUT P0, PT, PT, PT, UP0, 0x40, 0x0 ;  /* 0x000000000000781c */ /* 0x000fda0003f0e808 */
[----:B------:R-:W-:Y:S01]  /*fe70*/  @!P0 CALL.REL.NOINC `(.L_x_1911) ;  /* 0x0000001000008944 */ /* 0x000fe20003c00000 */
[----:B------:R-:W-:Y:S05]  /*fe80*/  BRA `(.L_x_2058) ;  /* 0xffff0d4000007947 */ /* 0x000fea000383ffff */
.L_x_1911:
        /* <DEDUP_REMOVED lines=18> */
.L_x_2060:
[----:B------:R-:W-:Y:S05]  /*ffb0*/  BSYNC B0 ;  /* 0x0000000000007941 */ /* 0x000fea0003800000 */
.L_x_2059:
        /* <DEDUP_REMOVED lines=11> */
.L_x_2062:
[----:B------:R-:W2:Y:S01]  /*10070*/  LDG.E.STRONG.GPU R5, [R2.64] ;  /* 0x0000000e02057981 */ /* 0x000ea2000c1ef900 */
[----:B------:R-:W-:Y:S01]  /*10080*/  YIELD ;  /* 0x0000000000007946 */ /* 0x000fe20003800000 */
[----:B--2---:R-:W-:Y:S01]  /*10090*/  ISETP.NE.AND P0, PT, R5, R4, PT ;  /* 0x000000040500720c */ /* 0x004fe20003f05270 */
[----:B------:R-:W-:-:S12]  /*100a0*/  CCTL.IVALL ;  /* 0x00000000ff00798f */ /* 0x000fd80002000000 */
[----:B------:R-:W-:Y:S05]  /*100b0*/  @P0 BRA `(.L_x_2062) ;  /* 0xffffffb000000947 */ /* 0x000fea000383ffff */
.L_x_2061:
        /* <DEDUP_REMOVED lines=25> */
.L_x_2063:
        /* <DEDUP_REMOVED lines=26> */
.L_x_2064:
        /* <DEDUP_REMOVED lines=9> */
.L_x_5191:


//--------------------- .text._Z35group_norm_nhwc_bwd_one_pass_kernelI11Fp32IOFp32WLi64ELi48ELi384EEv26Group_norm_nhwc_bwd_params --------------------------
	.section	.text._Z35group_norm_nhwc_bwd_one_pass_kernelI11Fp32IOFp32WLi64ELi48ELi384EEv26Group_norm_nhwc_bwd_params,"ax",@progbits
	.sectioninfo	@"SHI_REGISTERS=56"
	.align	128
        .global         _Z35group_norm_nhwc_bwd_one_pass_kernelI11Fp32IOFp32WLi64ELi48ELi384EEv26Group_norm_nhwc_bwd_params
        .type           _Z35group_norm_nhwc_bwd_one_pass_kernelI11Fp32IOFp32WLi64ELi48ELi384EEv26Group_norm_nhwc_bwd_params,@function
        .size           _Z35group_norm_nhwc_bwd_one_pass_kernelI11Fp32IOFp32WLi64ELi48ELi384EEv26Group_norm_nhwc_bwd_params,(.L_x_5192 - _Z35group_norm_nhwc_bwd_one_pass_kernelI11Fp32IOFp32WLi64ELi48ELi384EEv26Group_norm_nhwc_bwd_params)
        .other          _Z35group_norm_nhwc_bwd_one_pass_kernelI11Fp32IOFp32WLi64ELi48ELi384EEv26Group_norm_nhwc_bwd_params,@"STO_CUDA_ENTRY STV_DEFAULT"
_Z35group_norm_nhwc_bwd_one_pass_kernelI11Fp32IOFp32WLi64ELi48ELi384EEv26Group_norm_nhwc_bwd_params:
.text._Z35group_norm_nhwc_bwd_one_pass_kernelI11Fp32IOFp32WLi64ELi48ELi384EEv26Group_norm_nhwc_bwd_params:
        /* <DEDUP_REMOVED lines=14> */
[----:B------:R-:W-:Y:S02]  /*00e0*/  ULDC.64 UR12, c[0x0][0x1d8] ;  /* 0x00007600000c7ab9 */ /* 0x000fe40000000a00 */
[----:B------:R-:W-:Y:S01]  /*00f0*/  UIMAD.WIDE.U32 UR4, UR8, UR12, URZ ;  /* 0x0000000c080472a5 */ /* 0x000fe2000f8e003f */
[----:B------:R-:W-:Y:S01]  /*0100*/  SHF.R.U32.HI R2, RZ, 0x4, R3 ;  /* 0x00000004ff027819 */ /* 0x000fe20000011603 */
[----:B------:R-:W-:Y:S01]  /*0110*/  UIMAD UR8, UR8, UR13, URZ ;  /* 0x0000000d080872a4 */ /* 0x000fe2000f8e023f */
[----:B------:R-:W-:Y:S01]  /*0120*/  SHF.R.S32.HI R3, RZ, 0x1f, R0 ;  /* 0x0000001fff037819 */ /* 0x000fe20000011400 */
[----:B------:R-:W-:-:S02]  /*0130*/  ULEA.HI UR11, UP0, UR13, UR12, URZ, 0x1 ;  /* 0x0000000c0d0b7291 */ /* 0x000fc4000f81083f */
[----:B------:R-:W-:Y:S01]  /*0140*/  UIADD3 UR8, UR5, UR8, URZ ;  /* 0x0000000805087290 */ /* 0x000fe2000fffe03f */
[----:B------:R-:W-:Y:S01]  /*0150*/  IMAD R44, R2, -0x18, R0 ;  /* 0xffffffe8022c7824 */ /* 0x000fe200078e0200 */
[----:B------:R-:W-:Y:S01]  /*0160*/  UIADD3.X UR9, URZ, UR13, URZ, UP0, !UPT ;  /* 0x0000000d3f097290 */ /* 0x000fe200087fe43f */
[----:B------:R-:W-:Y:S01]  /*0170*/  LEA.HI R3, R3, R0, RZ, 0x5 ;  /* 0x0000000003037211 */ /* 0x000fe200078f28ff */
[----:B------:R-:W-:Y:S02]  /*0180*/  ULEA.HI UR10, UP0, UR8, UR4, URZ, 0x1 ;  /* 0x00000004080a7291 */ /* 0x000fe4000f81083f */
[----:B------:R-:W-:Y:S01]  /*0190*/  USHF.R.S64 UR11, UR11, 0x1, UR9 ;  /* 0x000000010b0b7899 */ /* 0x000fe20008001009 */
[----:B------:R-:W-:Y:S01]  /*01a0*/  SHF.R.S32.HI R52, RZ, 0x5, R3 ;  /* 0x00000005ff347819 */ /* 0x000fe20000011403 */
[----:B------:R-:W-:Y:S01]  /*01b0*/  UIADD3.X UR8, URZ, UR8, URZ, UP0, !UPT ;  /* 0x000000083f087290 */ /* 0x000fe200087fe43f */
[----:B------:R-:W-:Y:S01]  /*01c0*/  SHF.L.U32 R44, R44, 0x1, RZ ;  /* 0x000000012c2c7819 */ /* 0x000fe200000006ff */
[----:B------:R-:W-:Y:S01]  /*01d0*/  USHF.R.S32.HI UR9, URZ, 0x1, UR9 ;  /* 0x000000013f097899 */ /* 0x000fe20008011409 */
[----:B0-----:R-:W-:Y:S01]  /*01e0*/  IMAD R33, R45, c[0x0][0x1fc], R2 ;  /* 0x00007f002d217a24 */ /* 0x001fe200078e0202 */
[----:B------:R-:W-:-:S02]  /*01f0*/  USHF.R.S64 UR10, UR10, 0x1, UR8 ;  /* 0x000000010a0a7899 */ /* 0x000fc40008001008 */
[----:B------:R-:W-:Y:S02]  /*0200*/  USHF.R.S32.HI UR8, URZ, 0x1, UR8 ;  /* 0x000000013f087899 */ /* 0x000fe40008011408 */
[C---:B------:R-:W-:Y:S01]  /*0210*/  ISETP.GE.U32.AND P1, PT, R33.reuse, c[0x0][0x1e0], PT ;  /* 0x0000780021007a0c */ /* 0x040fe20003f26070 */
[----:B------:R-:W-:Y:S01]  /*0220*/  USHF.L.U64.HI UR9, UR11, 0x2, UR9 ;  /* 0x000000020b097899 */ /* 0x000fe20008010209 */
[----:B------:R-:W-:Y:S01]  /*0230*/  SHF.R.S32.HI R53, RZ, 0x1f, R33 ;  /* 0x0000001fff357819 */ /* 0x000fe20000011421 */
[----:B------:R-:W-:Y:S01]  /*0240*/  USHF.L.U64.HI UR8, UR10, 0x2, UR8 ;  /* 0x000000020a087899 */ /* 0x000fe20008010208 */
[----:B------:R-:W-:Y:S01]  /*0250*/  IADD3 R48, R33, 0x10, RZ ;  /* 0x0000001021307810 */ /* 0x000fe20007ffe0ff */
[----:B------:R-:W-:Y:S01]  /*0260*/  ULDC.U8 UR16, c[0x0][0x1f4] ;  /* 0x00007d0000107ab9 */ /* 0x000fe20000000000 */
[----:B------:R-:W-:Y:S02]  /*0270*/  ISETP.GE.AND.EX P1, PT, R53, c[0x0][0x1e4], PT, P1 ;  /* 0x0000790035007a0c */ /* 0x000fe40003f26310 */
[----:B------:R-:W-:-:S02]  /*0280*/  IADD3 R47, R33, 0x20, RZ ;  /* 0x00000020212f7810 */ /* 0x000fc40007ffe0ff */
[----:B------:R-:W-:Y:S02]  /*0290*/  ISETP.LT.U32.AND P1, PT, R0, 0x180, !P1 ;  /* 0x000001800000780c */ /* 0x000fe40004f21070 */
[----:B------:R-:W-:Y:S02]  /*02a0*/  IADD3 R46, R33, 0x30, RZ ;  /* 0x00000030212e7810 */ /* 0x000fe40007ffe0ff */
.L_x_2100:
[----:B------:R-:W-:Y:S01]  /*02b0*/  IABS R5, c[0x0][0x1f0] ;  /* 0x00007c0000057a13 */ /* 0x000fe20000000000 */
[----:B------:R-:W-:Y:S01]  /*02c0*/  ULDC UR4, c[0x0][0x1f0] ;  /* 0x00007c0000047ab9 */ /* 0x000fe20000000800 */
[----:B------:R-:W-:Y:S01]  /*02d0*/  ISETP.LE.AND P3, PT, RZ, UR7, PT ;  /* 0x00000007ff007c0c */ /* 0x000fe2000bf63270 */
[----:B------:R-:W-:Y:S01]  /*02e0*/  ULOP3.LUT UR4, UR7, UR4, URZ, 0x3c, !UPT ;  /* 0x0000000407047292 */ /* 0x000fe2000f8e3c3f */
[----:B0-----:R-:W0:Y:S01]  /*02f0*/  I2F.RP R4, R5 ;  /* 0x0000000500047306 */ /* 0x001e220000209400 */
[----:B------:R-:W-:Y:S01]  /*0300*/  UMOV UR12, 0x8 ;  /* 0x00000008000c7882 */ /* 0x000fe20000000000 */
[----:B------:R-:W-:Y:S02]  /*0310*/  SHF.R.S32.HI R51, RZ, 0x1f, R48 ;  /* 0x0000001fff337819 */ /* 0x000fe40000011430 */
[----:B------:R-:W-:-:S02]  /*0320*/  SHF.R.S32.HI R50, RZ, 0x1f, R47 ;  /* 0x0000001fff327819 */ /* 0x000fc4000001142f */
[----:B------:R-:W-:Y:S01]  /*0330*/  ISETP.LE.AND P4, PT, RZ, UR4, PT ;  /* 0x00000004ff007c0c */ /* 0x000fe2000bf83270 */
[----:B------:R-:W-:Y:S01]  /*0340*/  ULDC.64 UR4, c[0x0][0x198] ;  /* 0x0000660000047ab9 */ /* 0x000fe20000000a00 */
[----:B------:R-:W-:Y:S01]  /*0350*/  SHF.R.S32.HI R49, RZ, 0x1f, R46 ;  /* 0x0000001fff317819 */ /* 0x000fe2000001142e */
[----:B------:R-:W-:-:S06]  /*0360*/  UIMAD.WIDE UR4, UR7, UR12, UR4 ;  /* 0x0000000c070472a5 */ /* 0x000fcc000f8e0204 */
[----:B------:R-:W-:Y:S01]  /*0370*/  MOV R18, UR4 ;  /* 0x0000000400127c02 */ /* 0x000fe20008000f00 */
[----:B0-----:R-:W0:Y:S01]  /*0380*/  MUFU.RCP R4, R4 ;  /* 0x0000000400047308 */ /* 0x001e220000001000 */
[----:B------:R-:W-:-:S06]  /*0390*/  MOV R19, UR5 ;  /* 0x0000000500137c02 */ /* 0x000fcc0008000f00 */
[----:B------:R-:W2:Y:S01]  /*03a0*/  LDG.E.64 R18, [R18.64] ;  /* 0x0000000e12127981 */ /* 0x000ea2000c1e1b00 */
[----:B0-----:R-:W-:-:S04]  /*03b0*/  IADD3 R2, R4, 0xffffffe, RZ ;  /* 0x0ffffffe04027810 */ /* 0x001fc80007ffe0ff */
[----:B------:R0:W1:Y:S02]  /*03c0*/  F2I.FTZ.U32.TRUNC.NTZ R3, R2 ;  /* 0x0000000200037305 */ /* 0x000064000021f000 */
[----:B0-----:R-:W-:Y:S02]  /*03d0*/  MOV R2, RZ ;  /* 0x000000ff00027202 */ /* 0x001fe40000000f00 */
[----:B-1----:R-:W-:-:S05]  /*03e0*/  IADD3 R6, RZ, -R3, RZ ;  /* 0x80000003ff067210 */ /* 0x002fca0007ffe0ff */
[----:B------:R-:W-:Y:S01]  /*03f0*/  IMAD R7, R6, R5, RZ ;  /* 0x0000000506077224 */ /* 0x000fe200078e02ff */
[----:B------:R-:W-:-:S03]  /*0400*/  IABS R6, UR7 ;  /* 0x0000000700067c13 */ /* 0x000fc60008000000 */
[----:B------:R-:W-:-:S06]  /*0410*/  IMAD.HI.U32 R3, R3, R7, R2 ;  /* 0x0000000703037227 */ /* 0x000fcc00078e0002 */
[----:B------:R-:W-:-:S05]  /*0420*/  IMAD.HI.U32 R3, R3, R6, RZ ;  /* 0x0000000603037227 */ /* 0x000fca00078e00ff */
[----:B------:R-:W-:-:S05]  /*0430*/  IADD3 R4, -R3, RZ, RZ ;  /* 0x000000ff03047210 */ /* 0x000fca0007ffe1ff */
[----:B------:R-:W-:-:S05]  /*0440*/  IMAD R4, R5, R4, R6 ;  /* 0x0000000405047224 */ /* 0x000fca00078e0206 */
[----:B------:R-:W-:-:S13]  /*0450*/  ISETP.GT.U32.AND P2, PT, R5, R4, PT ;  /* 0x000000040500720c */ /* 0x000fda0003f44070 */
[-C--:B------:R-:W-:Y:S02]  /*0460*/  @!P2 IADD3 R4, R4, -R5.reuse, RZ ;  /* 0x800000050404a210 */ /* 0x080fe40007ffe0ff */
[----:B------:R-:W-:Y:S02]  /*0470*/  @!P2 IADD3 R3, R3, 0x1, RZ ;  /* 0x000000010303a810 */ /* 0x000fe40007ffe0ff */
[CC--:B------:R-:W-:Y:S02]  /*0480*/  ISETP.GE.U32.AND P0, PT, R4.reuse, R5.reuse, PT ;  /* 0x000000050400720c */ /* 0x0c0fe40003f06070 */
[----:B------:R-:W-:Y:S02]  /*0490*/  ISETP.GT.U32.AND P2, PT, R5, R4, PT ;  /* 0x000000040500720c */ /* 0x000fe40003f44070 */
[----:B------:R-:W-:-:S04]  /*04a0*/  IADD3 R5, R4, -R5, RZ ;  /* 0x8000000504057210 */ /* 0x000fc80007ffe0ff */
[----:B------:R-:W-:Y:S02]  /*04b0*/  SEL R4, R5, R4, !P2 ;  /* 0x0000000405047207 */ /* 0x000fe40005000000 */
[----:B------:R-:W-:Y:S02]  /*04c0*/  ISETP.GE.U32.AND P2, PT, R47, c[0x0][0x1e0], PT ;  /* 0x000078002f007a0c */ /* 0x000fe40003f46070 */
[----:B------:R-:W-:Y:S02]  /*04d0*/  @!P3 IADD3 R4, -R4, RZ, RZ ;  /* 0x000000ff0404b210 */ /* 0x000fe40007ffe1ff */
[----:B------:R-:W-:Y:S02]  /*04e0*/  @P0 IADD3 R3, R3, 0x1, RZ ;  /* 0x0000000103030810 */ /* 0x000fe40007ffe0ff */
[----:B------:R-:W-:Y:S02]  /*04f0*/  ISETP.NE.AND P0, PT, RZ, c[0x0][0x1f0], PT ;  /* 0x00007c00ff007a0c */ /* 0x000fe40003f05270 */
[----:B------:R-:W-:-:S02]  /*0500*/  MOV R2, R3 ;  /* 0x0000000300027202 */ /* 0x000fc40000000f00 */
[----:B------:R-:W-:Y:S02]  /*0510*/  LOP3.LUT R3, RZ, c[0x0][0x1f0], RZ, 0x33, !PT ;  /* 0x00007c00ff037a12 */ /* 0x000fe400078e33ff */
[----:B------:R-:W-:Y:S02]  /*0520*/  @!P4 IADD3 R2, -R2, RZ, RZ ;  /* 0x000000ff0202c210 */ /* 0x000fe40007ffe1ff */
[C---:B------:R-:W-:Y:S02]  /*0530*/  SEL R43, R3.reuse, R4, !P0 ;  /* 0x00000004032b7207 */ /* 0x040fe40004000000 */
[----:B------:R-:W-:Y:S02]  /*0540*/  SEL R5, R3, R2, !P0 ;  /* 0x0000000203057207 */ /* 0x000fe40004000000 */
[----:B------:R-:W-:Y:S01]  /*0550*/  ISETP.GE.U32.AND P0, PT, R48, c[0x0][0x1e0], PT ;  /* 0x0000780030007a0c */ /* 0x000fe20003f06070 */
[----:B------:R-:W-:Y:S01]  /*0560*/  IMAD R30, R43, 0x30, RZ ;  /* 0x000000302b1e7824 */ /* 0x000fe200078e02ff */
[----:B------:R-:W-:-:S02]  /*0570*/  SHF.R.S32.HI R3, RZ, 0x1f, R44 ;  /* 0x0000001fff037819 */ /* 0x000fc4000001142c */
[----:B------:R-:W-:Y:S02]  /*0580*/  ISETP.GE.AND.EX P0, PT, R51, c[0x0][0x1e4], PT, P0 ;  /* 0x0000790033007a0c */ /* 0x000fe40003f06300 */
[----:B------:R-:W-:Y:S02]  /*0590*/  IADD3 R2, P3, R44, R30, RZ ;  /* 0x0000001e2c027210 */ /* 0x000fe40007f7e0ff */
[----:B------:R-:W-:Y:S02]  /*05a0*/  ISETP.GT.U32.OR P0, PT, R0, 0x17f, P0 ;  /* 0x0000017f0000780c */ /* 0x000fe40000704470 */
[----:B------:R-:W-:Y:S02]  /*05b0*/  SHF.R.S32.HI R4, RZ, 0x1f, R5 ;  /* 0x0000001fff047819 */ /* 0x000fe40000011405 */
[----:B------:R-:W-:Y:S02]  /*05c0*/  ISETP.GE.AND.EX P2, PT, R50, c[0x0][0x1e4], PT, P2 ;  /* 0x0000790032007a0c */ /* 0x000fe40003f46320 */
[----:B------:R-:W-:Y:S01]  /*05d0*/  LEA.HI.X.SX32 R3, R30, R3, 0x1, P3 ;  /* 0x000000031e037211 */ /* 0x000fe200018f0eff */
[----:B------:R-:W-:Y:S01]  /*05e0*/  IMAD R4, R4, c[0x0][0x1e8], RZ ;  /* 0x00007a0004047a24 */ /* 0x000fe200078e02ff */
[----:B------:R-:W-:-:S02]  /*05f0*/  ISETP.GT.U32.OR P2, PT, R0, 0x17f, P2 ;  /* 0x0000017f0000780c */ /* 0x000fc40001744470 */
[----:B------:R-:W-:Y:S01]  /*0600*/  ISETP.GE.U32.AND P3, PT, R46, c[0x0][0x1e0], PT ;  /* 0x000078002e007a0c */ /* 0x000fe20003f66070 */
[C---:B------:R-:W-:Y:S02]  /*0610*/  IMAD R7, R5.reuse, c[0x0][0x1ec], R4 ;  /* 0x00007b0005077a24 */ /* 0x040fe400078e0204 */
[----:B------:R-:W-:-:S04]  /*0620*/  IMAD.WIDE.U32 R2, R5, c[0x0][0x1e8], R2 ;  /* 0x00007a0005027a25 */ /* 0x000fc800078e0002 */
[----:B------:R-:W-:Y:S01]  /*0630*/  @P1 IMAD R4, R53, c[0x0][0x1d8], RZ ;  /* 0x0000760035041a24 */ /* 0x000fe200078e02ff */
[----:B------:R-:W-:Y:S01]  /*0640*/  IADD3 R5, R3, R7, RZ ;  /* 0x0000000703057210 */ /* 0x000fe20007ffe0ff */
[----:B------:R-:W-:Y:S01]  /*0650*/  @!P0 IMAD R9, R51, c[0x0][0x1d8], RZ ;  /* 0x0000760033098a24 */ /* 0x000fe200078e02ff */
[----:B------:R-:W-:Y:S01]  /*0660*/  ISETP.GE.AND.EX P3, PT, R49, c[0x0][0x1e4], PT, P3 ;  /* 0x0000790031007a0c */ /* 0x000fe20003f66330 */
[----:B------:R-:W-:Y:S01]  /*0670*/  @P1 IMAD R13, R33, c[0x0][0x1dc], R4 ;  /* 0x00007700210d1a24 */ /* 0x000fe200078e0204 */
[-C--:B------:R-:W-:Y:S01]  /*0680*/  @P1 MOV R4, R2.reuse ;  /* 0x0000000200041202 */ /* 0x080fe20000000f00 */
[----:B------:R-:W-:Y:S01]  /*0690*/  @!P0 IMAD R15, R48, c[0x0][0x1dc], R9 ;  /* 0x00007700300f8a24 */ /* 0x000fe200078e0209 */
[-C--:B------:R-:W-:Y:S01]  /*06a0*/  @!P0 MOV R8, R2.reuse ;  /* 0x0000000200088202 */ /* 0x080fe20000000f00 */
[----:B------:R-:W-:Y:S01]  /*06b0*/  @!P2 IMAD R6, R50, c[0x0][0x1d8], RZ ;  /* 0x000076003206aa24 */ /* 0x000fe200078e02ff */
[-C--:B------:R-:W-:Y:S02]  /*06c0*/  @!P0 MOV R9, R5.reuse ;  /* 0x0000000500098202 */ /* 0x080fe40000000f00 */
[----:B------:R-:W-:Y:S01]  /*06d0*/  ISETP.GT.U32.OR P3, PT, R0, 0x17f, P3 ;  /* 0x0000017f0000780c */ /* 0x000fe20001f64470 */
[----:B------:R-:W-:Y:S01]  /*06e0*/  @!P2 IMAD R17, R47, c[0x0][0x1dc], R6 ;  /* 0x000077002f11aa24 */ /* 0x000fe200078e0206 */
[----:B------:R-:W-:Y:S01]  /*06f0*/  @!P2 MOV R6, R2 ;  /* 0x000000020006a202 */ /* 0x000fe20000000f00 */
[----:B------:R-:W-:Y:S01]  /*0700*/  @P1 IMAD.WIDE.U32 R10, R33, c[0x0][0x1d8], R4 ;  /* 0x00007600210a1a25 */ /* 0x000fe200078e0004 */
[----:B------:R-:W-:-:S03]  /*0710*/  @!P2 MOV R7, R5 ;  /* 0x000000050007a202 */ /* 0x000fc60000000f00 */
[----:B------:R-:W-:Y:S01]  /*0720*/  @!P0 IMAD.WIDE.U32 R8, R48, c[0x0][0x1d8], R8 ;  /* 0x0000760030088a25 */ /* 0x000fe200078e0008 */
[----:B------:R-:W-:-:S03]  /*0730*/  @P1 IADD3 R11, R11, R13, RZ ;  /* 0x0000000d0b0b1210 */ /* 0x000fc60007ffe0ff */
[----:B------:R-:W-:Y:S01]  /*0740*/  @!P2 IMAD.WIDE.U32 R6, R47, c[0x0][0x1d8], R6 ;  /* 0x000076002f06aa25 */ /* 0x000fe200078e0006 */
[----:B------:R-:W-:Y:S02]  /*0750*/  @!P0 IADD3 R13, R9, R15, RZ ;  /* 0x0000000f090d8210 */ /* 0x000fe40007ffe0ff */
[C---:B------:R-:W-:Y:S02]  /*0760*/  @!P0 SHF.L.U32 R12, R8.reuse, 0x2, RZ ;  /* 0x00000002080c8819 */ /* 0x040fe400000006ff */
[----:B------:R-:W-:Y:S02]  /*0770*/  @!P0 SHF.L.U64.HI R13, R8, 0x2, R13 ;  /* 0x00000002080d8819 */ /* 0x000fe4000001020d */
[----:B------:R-:W-:Y:S01]  /*0780*/  @!P2 IADD3 R17, R7, R17, RZ ;  /* 0x000000110711a210 */ /* 0x000fe20007ffe0ff */
[----:B------:R-:W-:Y:S01]  /*0790*/  @!P3 IMAD R7, R49, c[0x0][0x1d8], RZ ;  /* 0x000076003107ba24 */ /* 0x000fe200078e02ff */
[----:B------:R-:W-:Y:S02]  /*07a0*/  @!P3 MOV R8, R2 ;  /* 0x000000020008b202 */ /* 0x000fe40000000f00 */
[----:B------:R-:W-:-:S02]  /*07b0*/  @!P3 MOV R9, R5 ;  /* 0x000000050009b202 */ /* 0x000fc40000000f00 */
[----:B------:R-:W-:Y:S01]  /*07c0*/  @P1 SHF.L.U32 R34, R10, 0x2, RZ ;  /* 0x000000020a221819 */ /* 0x000fe200000006ff */
[----:B------:R-:W-:Y:S01]  /*07d0*/  @!P3 IMAD R29, R46, c[0x0][0x1dc], R7 ;  /* 0x000077002e1dba24 */ /* 0x000fe200078e0207 */
[----:B------:R-:W-:Y:S01]  /*07e0*/  @P1 SHF.L.U64.HI R10, R10, 0x2, R11 ;  /* 0x000000020a0a1819 */ /* 0x000fe2000001020b */
[----:B------:R-:W-:Y:S01]  /*07f0*/  @!P3 IMAD.WIDE.U32 R8, R46, c[0x0][0x1d8], R8 ;  /* 0x000076002e08ba25 */ /* 0x000fe200078e0008 */
[C---:B------:R-:W-:Y:S02]  /*0800*/  @P1 IADD3 R22, P4, R34.reuse, c[0x0][0x180], RZ ;  /* 0x0000600022161a10 */ /* 0x040fe40007f9e0ff */
[----:B------:R-:W-:Y:S02]  /*0810*/  @P1 IADD3 R34, P5, R34, c[0x0][0x178], RZ ;  /* 0x00005e0022221a10 */ /* 0x000fe40007fbe0ff */
[----:B------:R-:W-:Y:S02]  /*0820*/  @!P2 SHF.L.U32 R16, R6, 0x2, RZ ;  /* 0x000000020610a819 */ /* 0x000fe400000006ff */
[----:B------:R-:W-:-:S02]  /*0830*/  @!P3 IADD3 R29, R9, R29, RZ ;  /* 0x0000001d091db210 */ /* 0x000fc40007ffe0ff */
[C---:B------:R-:W-:Y:S02]  /*0840*/  @P1 IADD3.X R23, R10.reuse, c[0x0][0x184], RZ, P4, !PT ;  /* 0x000061000a171a10 */ /* 0x040fe400027fe4ff */
[----:B------:R-:W-:Y:S02]  /*0850*/  @P1 IADD3.X R35, R10, c[0x0][0x17c], RZ, P5, !PT ;  /* 0x00005f000a231a10 */ /* 0x000fe40002ffe4ff */
[----:B------:R-:W-:Y:S02]  /*0860*/  @!P0 IADD3 R10, P4, R12, c[0x0][0x180], RZ ;  /* 0x000060000c0a8a10 */ /* 0x000fe40007f9e0ff */
[----:B------:R-:W-:Y:S02]  /*0870*/  @!P2 SHF.L.U64.HI R17, R6, 0x2, R17 ;  /* 0x000000020611a819 */ /* 0x000fe40000010211 */
[----:B------:R-:W-:Y:S02]  /*0880*/  @!P0 IADD3 R12, P5, R12, c[0x0][0x178], RZ ;  /* 0x00005e000c0c8a10 */ /* 0x000fe40007fbe0ff */
[----:B------:R-:W-:Y:S01]  /*0890*/  @!P2 IADD3 R14, P6, R16, c[0x0][0x180], RZ ;  /* 0x00006000100eaa10 */ /* 0x000fe20007fde0ff */
[----:B------:R-:W-:Y:S01]  /*08a0*/  CS2R R26, SRZ ;  /* 0x00000000001a7805 */ /* 0x000fe2000001ff00 */
[C---:B------:R-:W-:Y:S01]  /*08b0*/  @!P3 SHF.L.U32 R28, R8.reuse, 0x2, RZ ;  /* 0x00000002081cb819 */ /* 0x040fe200000006ff */
[----:B------:R-:W-:Y:S01]  /*08c0*/  CS2R R20, SRZ ;  /* 0x0000000000147805 */ /* 0x000fe2000001ff00 */
[----:B------:R-:W-:-:S02]  /*08d0*/  @!P3 SHF.L.U64.HI R29, R8, 0x2, R29 ;  /* 0x00000002081db819 */ /* 0x000fc4000001021d */
[----:B------:R-:W-:Y:S01]  /*08e0*/  CS2R R8, SRZ ;  /* 0x0000000000087805 */ /* 0x000fe2000001ff00 */
[C---:B------:R-:W-:Y:S02]  /*08f0*/  @!P0 IADD3.X R11, R13.reuse, c[0x0][0x184], RZ, P4, !PT ;  /* 0x000061000d0b8a10 */ /* 0x040fe400027fe4ff */
[----:B------:R-:W-:Y:S02]  /*0900*/  @!P0 IADD3.X R13, R13, c[0x0][0x17c], RZ, P5, !PT ;  /* 0x00005f000d0d8a10 */ /* 0x000fe40002ffe4ff */
[----:B------:R-:W-:Y:S01]  /*0910*/  @!P2 IADD3.X R15, R17, c[0x0][0x184], RZ, P6, !PT ;  /* 0x00006100110faa10 */ /* 0x000fe200037fe4ff */
[----:B------:R0:W5:Y:S04]  /*0920*/  @!P0 LDG.E.64 R26, [R10.64] ;  /* 0x0000000e0a1a8981 */ /* 0x000168000c1e1b00 */
[----:B------:R1:W5:Y:S04]  /*0930*/  @!P0 LDG.E.64 R8, [R12.64] ;  /* 0x0000000e0c088981 */ /* 0x000368000c1e1b00 */
[----:B------:R3:W5:Y:S01]  /*0940*/  @!P2 LDG.E.64 R20, [R14.64] ;  /* 0x0000000e0e14a981 */ /* 0x000762000c1e1b00 */
[----:B------:R-:W-:Y:S01]  /*0950*/  CS2R R6, SRZ ;  /* 0x0000000000067805 */ /* 0x000fe2000001ff00 */
[----:B-1----:R-:W-:-:S05]  /*0960*/  CS2R R12, SRZ ;  /* 0x00000000000c7805 */ /* 0x002fca000001ff00 */
[----:B------:R1:W5:Y:S01]  /*0970*/  @P1 LDG.E.64 R6, [R34.64] ;  /* 0x0000000e22061981 */ /* 0x000362000c1e1b00 */
[----:B---3--:R-:W-:Y:S02]  /*0980*/  @!P2 IADD3 R14, P0, R16, c[0x0][0x178], RZ ;  /* 0x00005e00100eaa10 */ /* 0x008fe40007f1e0ff */
[C---:B------:R-:W-:Y:S02]  /*0990*/  @!P3 IADD3 R16, P4, R28.reuse, c[0x0][0x180], RZ ;  /* 0x000060001c10ba10 */ /* 0x040fe40007f9e0ff */
[----:B------:R-:W-:Y:S02]  /*09a0*/  @!P3 IADD3 R28, P5, R28, c[0x0][0x178], RZ ;  /* 0x00005e001c1cba10 */ /* 0x000fe40007fbe0ff */
[----:B------:R-:W-:Y:S02]  /*09b0*/  @!P2 IADD3.X R15, R17, c[0x0][0x17c], RZ, P0, !PT ;  /* 0x00005f00110faa10 */ /* 0x000fe400007fe4ff */
[C---:B------:R-:W-:Y:S02]  /*09c0*/  @!P3 IADD3.X R17, R29.reuse, c[0x0][0x184], RZ, P4, !PT ;  /* 0x000061001d11ba10 */ /* 0x040fe400027fe4ff */
[----:B------:R-:W-:-:S05]  /*09d0*/  @!P3 IADD3.X R29, R29, c[0x0][0x17c], RZ, P5, !PT ;  /* 0x00005f001d1dba10 */ /* 0x000fca0002ffe4ff */
[----:B------:R1:W5:Y:S01]  /*09e0*/  @!P3 LDG.E.64 R12, [R28.64] ;  /* 0x0000000e1c0cb981 */ /* 0x000362000c1e1b00 */
[----:B------:R-:W-:Y:S01]  /*09f0*/  CS2R R24, SRZ ;  /* 0x0000000000187805 */ /* 0x000fe2000001ff00 */
[----:B--2---:R-:W-:-:S05]  /*0a00*/  FFMA.FTZ R19, -R18, R18, R19 ;  /* 0x0000001212137223 */ /* 0x004fca0000010113 */
[----:B------:R2:W5:Y:S01]  /*0a10*/  @P1 LDG.E.64 R24, [R22.64] ;  /* 0x0000000e16181981 */ /* 0x000562000c1e1b00 */
[----:B------:R-:W-:-:S13]  /*0a20*/  FSETP.GTU.FTZ.AND P0, PT, R19, RZ, PT ;  /* 0x000000ff1300720b */ /* 0x000fda0003f1c000 */
[----:B------:R-:W-:Y:S01]  /*0a30*/  VOTEU.ANY UP0, P0 ;  /* 0x00000000003f7886 */ /* 0x000fe20000000100 */
[----:B------:R-:W-:-:S13]  /*0a40*/  PLOP3.LUT P0, PT, PT, PT, UP0, 0x80, 0x0 ;  /* 0x000000000000781c */ /* 0x000fda0003f0f008 */
[----:B------:R-:W-:-:S06]  /*0a50*/  @P0 FADD.FTZ R19, R19, c[0x0][0x1a0] ;  /* 0x0000680013130621 */ /* 0x000fcc0000010000 */
[----:B------:R-:W3:Y:S02]  /*0a60*/  @P0 MUFU.RSQ R19, R19 ;  /* 0x0000001300130308 */ /* 0x000ee40000001400 */
[----:B---3--:R-:W3:Y:S01]  /*0a70*/  @P0 R2UR UR4, R19 ;  /* 0x00000000130403c2 */ /* 0x008ee200000e0000 */
[----:B------:R-:W-:Y:S01]  /*0a80*/  ISETP.GT.U32.AND P0, PT, R0, 0x17f, PT ;  /* 0x0000017f0000780c */ /* 0x000fe20003f04070 */
[----:B0-----:R-:W-:Y:S01]  /*0a90*/  CS2R R10, SRZ ;  /* 0x00000000000a7805 */ /* 0x001fe2000001ff00 */
[----:B--2---:R-:W-:Y:S01]  /*0aa0*/  CS2R R22, SRZ ;  /* 0x0000000000167805 */ /* 0x004fe2000001ff00 */
[----:B------:R-:W-:Y:S01]  /*0ab0*/  UMOV UR12, 0x3f800000 ;  /* 0x3f800000000c7882 */ /* 0x000fe20000000000 */
[----:B------:R-:W-:Y:S03]  /*0ac0*/  BSSY B0, `(.L_x_2066) ;  /* 0x0000010000007945 */ /* 0x000fe60003800000 */
[----:B------:R0:W5:Y:S04]  /*0ad0*/  @!P2 LDG.E.64 R10, [R14.64] ;  /* 0x0000000e0e0aa981 */ /* 0x000168000c1e1b00 */
[----:B------:R2:W5:Y:S01]  /*0ae0*/  @!P3 LDG.E.64 R22, [R16.64] ;  /* 0x0000000e1016b981 */ /* 0x000562000c1e1b00 */
[----:B0-----:R-:W-:Y:S01]  /*0af0*/  CS2R R14, SRZ ;  /* 0x00000000000e7805 */ /* 0x001fe2000001ff00 */
[----:B---3--:R-:W-:Y:S01]  /*0b00*/  @UP0 UMOV UR12, UR4 ;  /* 0x00000004000c0c82 */ /* 0x008fe20008000000 */
[----:B--2---:R-:W-:Y:S01]  /*0b10*/  CS2R R16, SRZ ;  /* 0x0000000000107805 */ /* 0x004fe2000001ff00 */
        /* <DEDUP_REMOVED lines=10> */
.L_x_2067:
[----:B-1----:R-:W-:Y:S05]  /*0bc0*/  BSYNC B0 ;  /* 0x0000000000007941 */ /* 0x002fea0003800000 */
.L_x_2066:
[----:B------:R-:W-:Y:S01]  /*0bd0*/  ISETP.NE.AND P4, PT, RZ, UR16, PT ;  /* 0x00000010ff007c0c */ /* 0x000fe2000bf85270 */
[C---:B-----5:R-:W-:Y:S01]  /*0be0*/  FADD.FTZ R39, -R18.reuse, R24 ;  /* 0x0000001812277221 */ /* 0x060fe20000010100 */
[----:B------:R-:W-:Y:S01]  /*0bf0*/  MOV R24, R6 ;  /* 0x0000000600187202 */ /* 0x000fe20000000f00 */
[C---:B------:R-:W-:Y:S01]  /*0c00*/  FADD.FTZ R25, -R18.reuse, R25 ;  /* 0x0000001912197221 */ /* 0x040fe20000010100 */
[----:B------:R-:W-:Y:S01]  /*0c10*/  MOV R19, R7 ;  /* 0x0000000700137202 */ /* 0x000fe20000000f00 */
[----:B------:R-:W-:-:S02]  /*0c20*/  FADD.FTZ R26, -R18, R26 ;  /* 0x0000001a121a7221 */ /* 0x000fc40000010100 */
[----:B------:R-:W-:Y:S02]  /*0c30*/  FADD.FTZ R27, -R18, R27 ;  /* 0x0000001b121b7221 */ /* 0x000fe40000010100 */
[----:B------:R-:W-:Y:S02]  /*0c40*/  FMUL.FTZ R39, R39, UR12 ;  /* 0x0000000c27277c20 */ /* 0x000fe40008410000 */
[----:B------:R-:W-:Y:S02]  /*0c50*/  FMUL.FTZ R38, R25, UR12 ;  /* 0x0000000c19267c20 */ /* 0x000fe40008410000 */
[----:B------:R-:W-:Y:S05]  /*0c60*/  @!P4 BRA `(.L_x_2068) ;  /* 0x000001200000c947 */ /* 0x000fea0003800000 */
[----:B------:R-:W-:Y:S02]  /*0c70*/  FFMA.FTZ R19, R38, R15, R17 ;  /* 0x0000000f26137223 */ /* 0x000fe40000010011 */
[----:B------:R-:W-:Y:S02]  /*0c80*/  FFMA.FTZ R24, R39, R14, R16 ;  /* 0x0000000e27187223 */ /* 0x000fe40000010010 */
[----:B------:R-:W-:-:S02]  /*0c90*/  FMUL.FTZ R30, R19, -1.4426950216293334961 ;  /* 0xbfb8aa3b131e7820 */ /* 0x000fc40000410000 */
[----:B------:R-:W-:-:S04]  /*0ca0*/  FMUL.FTZ R25, R24, -1.4426950216293334961 ;  /* 0xbfb8aa3b18197820 */ /* 0x000fc80000410000 */
[----:B------:R-:W1:Y:S08]  /*0cb0*/  MUFU.EX2 R30, R30 ;  /* 0x0000001e001e7308 */ /* 0x000e700000000800 */
[----:B------:R-:W2:Y:S01]  /*0cc0*/  MUFU.EX2 R25, R25 ;  /* 0x0000001900197308 */ /* 0x000ea20000000800 */
[----:B-1----:R-:W-:-:S07]  /*0cd0*/  FADD.FTZ R31, R30, 1 ;  /* 0x3f8000001e1f7421 */ /* 0x002fce0000010000 */
[----:B------:R-:W1:Y:S01]  /*0ce0*/  MUFU.RCP R32, R31 ;  /* 0x0000001f00207308 */ /* 0x000e620000001000 */
[----:B0-2---:R-:W-:-:S07]  /*0cf0*/  FADD.FTZ R28, R25, 1 ;  /* 0x3f800000191c7421 */ /* 0x005fce0000010000 */
[----:B------:R-:W0:Y:S01]  /*0d00*/  MUFU.RCP R29, R28 ;  /* 0x0000001c001d7308 */ /* 0x000e220000001000 */
[----:B-1----:R-:W-:-:S04]  /*0d10*/  FADD.FTZ R34, -R32, 1 ;  /* 0x3f80000020227421 */ /* 0x002fc80000010100 */
[----:B------:R-:W-:Y:S02]  /*0d20*/  FFMA.FTZ R34, R19, R34, 1 ;  /* 0x3f80000013227423 */ /* 0x000fe40000010022 */
[----:B------:R-:W-:Y:S02]  /*0d30*/  FMUL.FTZ R19, R7, R32 ;  /* 0x0000002007137220 */ /* 0x000fe40000410000 */
[----:B0-----:R-:W-:Y:S02]  /*0d40*/  FADD.FTZ R35, -R29, 1 ;  /* 0x3f8000001d237421 */ /* 0x001fe40000010100 */
[----:B------:R-:W-:Y:S02]  /*0d50*/  FMUL.FTZ R29, R6, R29 ;  /* 0x0000001d061d7220 */ /* 0x000fe40000410000 */
[----:B------:R-:W-:Y:S02]  /*0d60*/  FFMA.FTZ R24, R24, R35, 1 ;  /* 0x3f80000018187423 */ /* 0x000fe40000010023 */
[----:B------:R-:W-:-:S02]  /*0d70*/  FMUL.FTZ R19, R19, R34 ;  /* 0x0000002213137220 */ /* 0x000fc40000410000 */
[----:B------:R-:W-:-:S04]  /*0d80*/  FMUL.FTZ R24, R29, R24 ;  /* 0x000000181d187220 */ /* 0x000fc80000410000 */
.L_x_2068:
[----:B0-----:R-:W-:Y:S02]  /*0d90*/  FMUL.FTZ R28, R24, R14 ;  /* 0x0000000e181c7220 */ /* 0x001fe40000410000 */
[C---:B------:R-:W-:Y:S02]  /*0da0*/  FADD.FTZ R35, -R18.reuse, R20 ;  /* 0x0000001412237221 */ /* 0x040fe40000010100 */
[----:B------:R-:W-:Y:S02]  /*0db0*/  FADD.FTZ R34, -R18, R21 ;  /* 0x0000001512227221 */ /* 0x000fe40000010100 */
[----:B------:R-:W-:Y:S02]  /*0dc0*/  FMUL.FTZ R20, R19, R15 ;  /* 0x0000000f13147220 */ /* 0x000fe40000410000 */
[----:B------:R-:W-:Y:S02]  /*0dd0*/  FFMA.FTZ R21, R39, R28, RZ ;  /* 0x0000001c27157223 */ /* 0x000fe400000100ff */
[----:B------:R-:W-:-:S02]  /*0de0*/  FADD.FTZ R25, RZ, R28 ;  /* 0x0000001cff197221 */ /* 0x000fc40000010000 */
[----:B------:R-:W-:Y:S02]  /*0df0*/  FADD.FTZ R41, -R18, R22 ;  /* 0x0000001612297221 */ /* 0x000fe40000010100 */
[----:B------:R-:W-:Y:S02]  /*0e00*/  FFMA.FTZ R22, R38, R20, R21 ;  /* 0x0000001426167223 */ /* 0x000fe40000010015 */
[----:B------:R-:W-:Y:S01]  /*0e10*/  FADD.FTZ R40, -R18, R23 ;  /* 0x0000001712287221 */ /* 0x000fe20000010100 */
[----:B------:R-:W-:Y:S01]  /*0e20*/  MOV R23, R8 ;  /* 0x0000000800177202 */ /* 0x000fe20000000f00 */
[----:B------:R-:W-:Y:S01]  /*0e30*/  FADD.FTZ R21, R20, R25 ;  /* 0x0000001914157221 */ /* 0x000fe20000010000 */
[----:B------:R-:W-:Y:S01]  /*0e40*/  MOV R25, R9 ;  /* 0x0000000900197202 */ /* 0x000fe20000000f00 */
[----:B------:R-:W-:Y:S02]  /*0e50*/  FMUL.FTZ R37, R26, UR12 ;  /* 0x0000000c1a257c20 */ /* 0x000fe40008410000 */
[----:B------:R-:W-:-:S02]  /*0e60*/  FFMA.FTZ R20, R39, R24, RZ ;  /* 0x0000001827147223 */ /* 0x000fc400000100ff */
        /* <DEDUP_REMOVED lines=12> */
[----:B0-----:R-:W-:-:S04]  /*0f30*/  FADD.FTZ R32, -R25, 1 ;  /* 0x3f80000019207421 */ /* 0x001fc80000010100 */
[----:B------:R-:W-:Y:S02]  /*0f40*/  FFMA.FTZ R32, R23, R32, 1 ;  /* 0x3f80000017207423 */ /* 0x000fe40000010020 */
[----:B-1----:R-:W-:-:S04]  /*0f50*/  FADD.FTZ R23, -R30, 1 ;  /* 0x3f8000001e177421 */ /* 0x002fc80000010100 */
[----:B------:R-:W-:Y:S02]  /*0f60*/  FFMA.FTZ R18, R18, R23, 1 ;  /* 0x3f80000012127423 */ /* 0x000fe40000010017 */
[----:B------:R-:W-:Y:S02]  /*0f70*/  FMUL.FTZ R23, R8, R25 ;  /* 0x0000001908177220 */ /* 0x000fe40000410000 */
[----:B------:R-:W-:Y:S02]  /*0f80*/  FMUL.FTZ R25, R9, R30 ;  /* 0x0000001e09197220 */ /* 0x000fe40000410000 */
[----:B------:R-:W-:Y:S02]  /*0f90*/  FMUL.FTZ R23, R23, R32 ;  /* 0x0000002017177220 */ /* 0x000fe40000410000 */
[----:B------:R-:W-:Y:S02]  /*0fa0*/  FMUL.FTZ R25, R25, R18 ;  /* 0x0000001219197220 */ /* 0x000fe40000410000 */
.L_x_2069:
[----:B------:R-:W-:Y:S02]  /*0fb0*/  FADD.FTZ R18, RZ, R24 ;  /* 0x00000018ff127221 */ /* 0x000fe40000010000 */
[----:B------:R-:W-:-:S02]  /*0fc0*/  FMUL.FTZ R24, R23, R14 ;  /* 0x0000000e17187220 */ /* 0x000fc40000410000 */
[C---:B------:R-:W-:Y:S02]  /*0fd0*/  FFMA.FTZ R20, R37.reuse, R23, R20 ;  /* 0x0000001725147223 */ /* 0x040fe40000010014 */
[----:B------:R-:W-:Y:S02]  /*0fe0*/  FADD.FTZ R18, R18, R23 ;  /* 0x0000001712127221 */ /* 0x000fe40000010000 */
[----:B------:R-:W-:Y:S02]  /*0ff0*/  FFMA.FTZ R27, R37, R24, R22 ;  /* 0x00000018251b7223 */ /* 0x000fe40000010016 */
[----:B------:R-:W-:Y:S02]  /*1000*/  FFMA.FTZ R23, R38, R19, RZ ;  /* 0x0000001326177223 */ /* 0x000fe400000100ff */
[----:B------:R-:W-:Y:S02]  /*1010*/  FADD.FTZ R22, RZ, R19 ;  /* 0x00000013ff167221 */ /* 0x000fe40000010000 */
[----:B------:R-:W-:Y:S01]  /*1020*/  FADD.FTZ R26, R21, R24 ;  /* 0x00000018151a7221 */ /* 0x000fe20000010000 */
[----:B------:R-:W-:Y:S01]  /*1030*/  MOV R21, R10 ;  /* 0x0000000a00157202 */ /* 0x000fe20000000f00 */
[----:B------:R-:W-:-:S02]  /*1040*/  FMUL.FTZ R19, R25, R15 ;  /* 0x0000000f19137220 */ /* 0x000fc40000410000 */
[----:B------:R-:W-:Y:S02]  /*1050*/  FFMA.FTZ R23, R36, R25, R23 ;  /* 0x0000001924177223 */ /* 0x000fe40000010017 */
[----:B------:R-:W-:Y:S02]  /*1060*/  FADD.FTZ R22, R22, R25 ;  /* 0x0000001916167221 */ /* 0x000fe40000010000 */
[----:B------:R-:W-:Y:S02]  /*1070*/  FFMA.FTZ R24, R36, R19, R27 ;  /* 0x0000001324187223 */ /* 0x000fe4000001001b */
[----:B------:R-:W-:Y:S01]  /*1080*/  FADD.FTZ R25, R19, R26 ;  /* 0x0000001a13197221 */ /* 0x000fe20000010000 */
[----:B------:R-:W-:Y:S01]  /*1090*/  MOV R19, R11 ;  /* 0x0000000b00137202 */ /* 0x000fe20000000f00 */
        /* <DEDUP_REMOVED lines=15> */
[----:B-1----:R-:W-:Y:S02]  /*1190*/  FADD.FTZ R32, -R26, 1 ;  /* 0x3f8000001a207421 */ /* 0x002fe40000010100 */
[----:B------:R-:W-:Y:S02]  /*11a0*/  FMUL.FTZ R19, R11, R26 ;  /* 0x0000001a0b137220 */ /* 0x000fe40000410000 */
[----:B------:R-:W-:Y:S02]  /*11b0*/  FFMA.FTZ R32, R21, R32, 1 ;  /* 0x3f80000015207423 */ /* 0x000fe40000010020 */
[----:B------:R-:W-:Y:S02]  /*11c0*/  FMUL.FTZ R21, R10, R27 ;  /* 0x0000001b0a157220 */ /* 0x000fe40000410000 */
[----:B------:R-:W-:-:S02]  /*11d0*/  FMUL.FTZ R19, R19, R32 ;  /* 0x0000002013137220 */ /* 0x000fc40000410000 */
[----:B------:R-:W-:-:S04]  /*11e0*/  FMUL.FTZ R21, R21, R30 ;  /* 0x0000001e15157220 */ /* 0x000fc80000410000 */
.L_x_2070:
[----:B------:R-:W-:Y:S02]  /*11f0*/  FMUL.FTZ R26, R21, R14 ;  /* 0x0000000e151a7220 */ /* 0x000fe40000410000 */
[----:B------:R-:W-:Y:S02]  /*1200*/  FMUL.FTZ R41, R41, UR12 ;  /* 0x0000000c29297c20 */ /* 0x000fe40008410000 */
[----:B------:R-:W-:Y:S02]  /*1210*/  FFMA.FTZ R27, R35, R26, R24 ;  /* 0x0000001a231b7223 */ /* 0x000fe40000010018 */
[----:B------:R-:W-:Y:S02]  /*1220*/  FADD.FTZ R24, R25, R26 ;  /* 0x0000001a19187221 */ /* 0x000fe40000010000 */
[----:B------:R-:W-:Y:S02]  /*1230*/  FMUL.FTZ R25, R19, R15 ;  /* 0x0000000f13197220 */ /* 0x000fe40000410000 */
[----:B------:R-:W-:-:S02]  /*1240*/  FMUL.FTZ R40, R40, UR12 ;  /* 0x0000000c28287c20 */ /* 0x000fc40008410000 */
[----:B------:R-:W-:Y:S01]  /*1250*/  FFMA.FTZ R26, R34, R25, R27 ;  /* 0x00000019221a7223 */ /* 0x000fe2000001001b */
[----:B------:R-:W-:Y:S01]  /*1260*/  MOV R27, R12 ;  /* 0x0000000c001b7202 */ /* 0x000fe20000000f00 */
[----:B------:R-:W-:Y:S01]  /*1270*/  FADD.FTZ R25, R25, R24 ;  /* 0x0000001819197221 */ /* 0x000fe20000010000 */
[----:B------:R-:W-:Y:S01]  /*1280*/  MOV R24, R13 ;  /* 0x0000000d00187202 */ /* 0x000fe20000000f00 */
        /* <DEDUP_REMOVED lines=15> */
[----:B0-----:R-:W-:-:S04]  /*1380*/  FADD.FTZ R29, -R30, 1 ;  /* 0x3f8000001e1d7421 */ /* 0x001fc80000010100 */
[----:B------:R-:W-:Y:S02]  /*1390*/  FFMA.FTZ R29, R24, R29, 1 ;  /* 0x3f800000181d7423 */ /* 0x000fe4000001001d */
[----:B------:R-:W-:-:S04]  /*13a0*/  FMUL.FTZ R24, R13, R30 ;  /* 0x0000001e0d187220 */ /* 0x000fc80000410000 */
[----:B------:R-:W-:Y:S02]  /*13b0*/  FMUL.FTZ R24, R24, R29 ;  /* 0x0000001d18187220 */ /* 0x000fe40000410000 */
.L_x_2071:
[----:B------:R-:W-:Y:S01]  /*13c0*/  FMUL.FTZ R28, R27, R14 ;  /* 0x0000000e1b1c7220 */ /* 0x000fe20000410000 */
[----:B------:R-:W0:Y:S01]  /*13d0*/  S2R R30, SR_LANEID ;  /* 0x00000000001e7919 */ /* 0x000e220000000000 */
[----:B------:R-:W-:Y:S01]  /*13e0*/  FFMA.FTZ R23, R34, R19, R23 ;  /* 0x0000001322177223 */ /* 0x000fe20000010017 */
[----:B------:R-:W-:Y:S01]  /*13f0*/  ISETP.NE.AND P2, PT, R0, RZ, PT ;  /* 0x000000ff0000720c */ /* 0x000fe20003f45270 */
[----:B------:R-:W-:Y:S01]  /*1400*/  FFMA.FTZ R29, R41, R28, R26 ;  /* 0x0000001c291d7223 */ /* 0x000fe2000001001a */
[----:B------:R-:W-:Y:S01]  /*1410*/  ULDC UR5, c[0x0][0xc] ;  /* 0x0000030000057ab9 */ /* 0x000fe20000000800 */
[----:B------:R-:W-:Y:S01]  /*1420*/  FADD.FTZ R28, R25, R28 ;  /* 0x0000001c191c7221 */ /* 0x000fe20000010000 */
[----:B------:R-:W-:Y:S01]  /*1430*/  BSSY B0, `(.L_x_2072) ;  /* 0x0000049000007945 */ /* 0x000fe20003800000 */
[----:B------:R-:W-:Y:S01]  /*1440*/  FMUL.FTZ R25, R24, R15 ;  /* 0x0000000f18197220 */ /* 0x000fe20000410000 */
[----:B------:R-:W-:Y:S01]  /*1450*/  ISETP.GT.U32.AND P3, PT, R0, 0x17, PT ;  /* 0x000000170000780c */ /* 0x000fe20003f64070 */
[----:B------:R-:W-:Y:S01]  /*1460*/  FADD.FTZ R18, R18, R21 ;  /* 0x0000001512127221 */ /* 0x000fe20000010000 */
[----:B------:R-:W-:Y:S01]  /*1470*/  SHF.L.U32 R32, R0, 0x4, RZ ;  /* 0x0000000400207819 */ /* 0x000fe200000006ff */
[----:B------:R-:W-:-:S02]  /*1480*/  FFMA.FTZ R26, R40, R25, R29 ;  /* 0x00000019281a7223 */ /* 0x000fc4000001001d */
[----:B------:R-:W-:Y:S02]  /*1490*/  FADD.FTZ R25, R25, R28 ;  /* 0x0000001c19197221 */ /* 0x000fe40000010000 */
[----:B------:R-:W-:Y:S01]  /*14a0*/  FFMA.FTZ R20, R35, R21, R20 ;  /* 0x0000001523147223 */ /* 0x000fe20000010014 */
[----:B------:R-:W1:Y:S01]  /*14b0*/  SHFL.DOWN PT, R29, R26, 0x1, 0x1f ;  /* 0x08201f001a1d7f89 */ /* 0x000e6200000e0000 */
[----:B------:R-:W-:Y:S02]  /*14c0*/  FADD.FTZ R31, R22, R19 ;  /* 0x00000013161f7221 */ /* 0x000fe40000010000 */
[----:B------:R-:W-:Y:S01]  /*14d0*/  FFMA.FTZ R21, R40, R24, R23 ;  /* 0x0000001828157223 */ /* 0x000fe20000010017 */
[----:B------:R-:W2:Y:S01]  /*14e0*/  SHFL.DOWN PT, R28, R25, 0x1, 0x1f ;  /* 0x08201f00191c7f89 */ /* 0x000ea200000e0000 */
[----:B------:R-:W-:Y:S02]  /*14f0*/  FFMA.FTZ R20, R41, R27, R20 ;  /* 0x0000001b29147223 */ /* 0x000fe40000010014 */
[----:B------:R-:W-:Y:S01]  /*1500*/  FADD.FTZ R22, R18, R27 ;  /* 0x0000001b12167221 */ /* 0x000fe20000010000 */
[----:B0-----:R-:W-:Y:S01]  /*1510*/  ISETP.GT.AND P0, PT, R30, 0x1e, PT ;  /* 0x0000001e1e00780c */ /* 0x001fe20003f04270 */
[----:B------:R-:W-:-:S05]  /*1520*/  FADD.FTZ R23, R31, R24 ;  /* 0x000000181f177221 */ /* 0x000fca0000010000 */
[----:B------:R-:W-:Y:S07]  /*1530*/  STS.128 [R0.X16+0x80], R20 ;  /* 0x0000801400007388 */ /* 0x000fee000000cc00 */
        /* <DEDUP_REMOVED lines=26> */
[----:B------:R-:W-:Y:S06]  /*16e0*/  BAR.SYNC.DEFER_BLOCKING 0x0 ;  /* 0x0000000000007b1d */ /* 0x000fec0000010000 */
[----:B------:R-:W-:Y:S05]  /*16f0*/  @P2 BRA `(.L_x_2073) ;  /* 0x000001c000002947 */ /* 0x000fea0003800000 */
[----:B------:R-:W1:Y:S04]  /*1700*/  LDS.64 R28, [0x18] ;  /* 0x00001800ff1c7984 */ /* 0x000e680000000a00 */
[----:B------:R-:W2:Y:S01]  /*1710*/  LDS.128 R24, [0x20] ;  /* 0x00002000ff187984 */ /* 0x000ea20000000c00 */
[----:B-1----:R-:W-:-:S02]  /*1720*/  FADD.FTZ R31, R18, R28 ;  /* 0x0000001c121f7221 */ /* 0x002fc40000010000 */
[----:B0-----:R-:W-:Y:S02]  /*1730*/  FADD.FTZ R18, R19, R29 ;  /* 0x0000001d13127221 */ /* 0x001fe40000010000 */
[----:B--2---:R-:W-:Y:S02]  /*1740*/  FADD.FTZ R31, R31, R24 ;  /* 0x000000181f1f7221 */ /* 0x004fe40000010000 */
[----:B------:R-:W-:Y:S02]  /*1750*/  FADD.FTZ R18, R18, R25 ;  /* 0x0000001912127221 */ /* 0x000fe40000010000 */
[----:B------:R-:W-:Y:S02]  /*1760*/  FADD.FTZ R19, R31, R26 ;  /* 0x0000001a1f137221 */ /* 0x000fe40000010000 */
[----:B------:R-:W0:Y:S01]  /*1770*/  LDS.128 R28, [0x30] ;  /* 0x00003000ff1c7984 */ /* 0x000e220000000c00 */
[----:B------:R-:W-:-:S03]  /*1780*/  FADD.FTZ R18, R18, R27 ;  /* 0x0000001b12127221 */ /* 0x000fc60000010000 */
[----:B------:R-:W1:Y:S01]  /*1790*/  LDS.128 R24, [0x40] ;  /* 0x00004000ff187984 */ /* 0x000e620000000c00 */
[----:B0-----:R-:W-:Y:S02]  /*17a0*/  FADD.FTZ R19, R19, R28 ;  /* 0x0000001c13137221 */ /* 0x001fe40000010000 */
[----:B------:R-:W-:Y:S02]  /*17b0*/  FADD.FTZ R18, R18, R29 ;  /* 0x0000001d12127221 */ /* 0x000fe40000010000 */
[----:B------:R-:W-:Y:S02]  /*17c0*/  FADD.FTZ R19, R19, R30 ;  /* 0x0000001e13137221 */ /* 0x000fe40000010000 */
[----:B------:R-:W-:Y:S02]  /*17d0*/  FADD.FTZ R18, R18, R31 ;  /* 0x0000001f12127221 */ /* 0x000fe40000010000 */
[----:B------:R-:W0:Y:S01]  /*17e0*/  LDS.128 R28, [0x50] ;  /* 0x00005000ff1c7984 */ /* 0x000e220000000c00 */
[----:B-1----:R-:W-:-:S02]  /*17f0*/  FADD.FTZ R19, R19, R24 ;  /* 0x0000001813137221 */ /* 0x002fc40000010000 */
[----:B------:R-:W-:Y:S02]  /*1800*/  FADD.FTZ R18, R18, R25 ;  /* 0x0000001912127221 */ /* 0x000fe40000010000 */
[----:B------:R-:W-:Y:S02]  /*1810*/  FADD.FTZ R19, R19, R26 ;  /* 0x0000001a13137221 */ /* 0x000fe40000010000 */
[----:B------:R-:W-:Y:S02]  /*1820*/  FADD.FTZ R18, R18, R27 ;  /* 0x0000001b12127221 */ /* 0x000fe40000010000 */
[----:B------:R-:W1:Y:S01]  /*1830*/  LDS.128 R24, [0x60] ;  /* 0x00006000ff187984 */ /* 0x000e620000000c00 */
        /* <DEDUP_REMOVED lines=8> */
.L_x_2073:
[----:B------:R-:W-:Y:S05]  /*18c0*/  BSYNC B0 ;  /* 0x0000000000007941 */ /* 0x000fea0003800000 */
.L_x_2072:
[----:B------:R-:W-:Y:S06]  /*18d0*/  BAR.SYNC.DEFER_BLOCKING 0x0 ;  /* 0x0000000000007b1d */ /* 0x000fec0000010000 */
[----:B------:R-:W-:Y:S01]  /*18e0*/  BSSY B0, `(.L_x_2074) ;  /* 0x000004d000007945 */ /* 0x000fe20003800000 */
[----:B------:R-:W-:Y:S05]  /*18f0*/  @P3 BRA `(.L_x_2075) ;  /* 0x000004b000003947 */ /* 0x000fea0003800000 */
[----:B------:R-:W1:Y:S04]  /*1900*/  LDS.128 R24, [R32+0x200] ;  /* 0x0002000020187984 */ /* 0x000e680000000c00 */
[----:B------:R-:W2:Y:S01]  /*1910*/  LDS.128 R28, [R32+0x380] ;  /* 0x00038000201c7984 */ /* 0x000ea20000000c00 */
        /* <DEDUP_REMOVED lines=9> */
[----:B-1----:R-:W-:Y:S02]  /*19b0*/  FADD.FTZ R20, R24, R20 ;  /* 0x0000001418147221 */ /* 0x002fe40000010000 */
[----:B------:R-:W-:Y:S02]  /*19c0*/  FADD.FTZ R21, R25, R21 ;  /* 0x0000001519157221 */ /* 0x000fe40000010000 */
[----:B------:R-:W-:Y:S02]  /*19d0*/  FADD.FTZ R22, R26, R22 ;  /* 0x000000161a167221 */ /* 0x000fe40000010000 */
[----:B------:R-:W1:Y:S01]  /*19e0*/  LDS.128 R24, [R32+0x680] ;  /* 0x0006800020187984 */ /* 0x000e620000000c00 */
[----:B------:R-:W-:Y:S02]  /*19f0*/  FADD.FTZ R31, R31, R23 ;  /* 0x000000171f1f7221 */ /* 0x000fe40000010000 */
[----:B-1----:R-:W-:-:S02]  /*1a00*/  FADD.FTZ R24, R20, R24 ;  /* 0x0000001814187221 */ /* 0x002fc40000010000 */
[----:B------:R-:W-:Y:S02]  /*1a10*/  FADD.FTZ R25, R21, R25 ;  /* 0x0000001915197221 */ /* 0x000fe40000010000 */
[----:B------:R-:W-:Y:S02]  /*1a20*/  FADD.FTZ R26, R22, R26 ;  /* 0x0000001a161a7221 */ /* 0x000fe40000010000 */
[----:B------:R-:W1:Y:S01]  /*1a30*/  LDS.128 R20, [R32+0x800] ;  /* 0x0008000020147984 */ /* 0x000e620000000c00 */
[----:B------:R-:W-:Y:S02]  /*1a40*/  FADD.FTZ R31, R31, R27 ;  /* 0x0000001b1f1f7221 */ /* 0x000fe40000010000 */
[----:B-1----:R-:W-:Y:S02]  /*1a50*/  FADD.FTZ R20, R24, R20 ;  /* 0x0000001418147221 */ /* 0x002fe40000010000 */
[----:B------:R-:W-:Y:S02]  /*1a60*/  FADD.FTZ R21, R25, R21 ;  /* 0x0000001519157221 */ /* 0x000fe40000010000 */
[----:B------:R-:W-:-:S02]  /*1a70*/  FADD.FTZ R22, R26, R22 ;  /* 0x000000161a167221 */ /* 0x000fc40000010000 */
[----:B------:R-:W1:Y:S01]  /*1a80*/  LDS.128 R24, [R32+0x980] ;  /* 0x0009800020187984 */ /* 0x000e620000000c00 */
[----:B------:R-:W-:Y:S02]  /*1a90*/  FADD.FTZ R31, R31, R23 ;  /* 0x000000171f1f7221 */ /* 0x000fe40000010000 */
[----:B-1----:R-:W-:Y:S02]  /*1aa0*/  FADD.FTZ R24, R20, R24 ;  /* 0x0000001814187221 */ /* 0x002fe40000010000 */
[----:B------:R-:W-:Y:S02]  /*1ab0*/  FADD.FTZ R25, R21, R25 ;  /* 0x0000001915197221 */ /* 0x000fe40000010000 */
[----:B------:R-:W-:Y:S02]  /*1ac0*/  FADD.FTZ R26, R22, R26 ;  /* 0x0000001a161a7221 */ /* 0x000fe40000010000 */
[----:B------:R-:W1:Y:S01]  /*1ad0*/  LDS.128 R20, [R32+0xb00] ;  /* 0x000b000020147984 */ /* 0x000e620000000c00 */
[----:B------:R-:W-:-:S02]  /*1ae0*/  FADD.FTZ R31, R31, R27 ;  /* 0x0000001b1f1f7221 */ /* 0x000fc40000010000 */
[----:B-1----:R-:W-:Y:S02]  /*1af0*/  FADD.FTZ R20, R24, R20 ;  /* 0x0000001418147221 */ /* 0x002fe40000010000 */
[----:B------:R-:W-:Y:S02]  /*1b00*/  FADD.FTZ R21, R25, R21 ;  /* 0x0000001519157221 */ /* 0x000fe40000010000 */
[----:B------:R-:W-:Y:S02]  /*1b10*/  FADD.FTZ R22, R26, R22 ;  /* 0x000000161a167221 */ /* 0x000fe40000010000 */
[----:B------:R-:W1:Y:S01]  /*1b20*/  LDS.128 R24, [R32+0xc80] ;  /* 0x000c800020187984 */ /* 0x000e620000000c00 */
[----:B------:R-:W-:Y:S02]  /*1b30*/  FADD.FTZ R31, R31, R23 ;  /* 0x000000171f1f7221 */ /* 0x000fe40000010000 */
[----:B-1----:R-:W-:Y:S02]  /*1b40*/  FADD.FTZ R24, R20, R24 ;  /* 0x0000001814187221 */ /* 0x002fe40000010000 */
[----:B------:R-:W-:-:S02]  /*1b50*/  FADD.FTZ R25, R21, R25 ;  /* 0x0000001915197221 */ /* 0x000fc40000010000 */
[----:B------:R-:W-:Y:S02]  /*1b60*/  FADD.FTZ R26, R22, R26 ;  /* 0x0000001a161a7221 */ /* 0x000fe40000010000 */
        /* <DEDUP_REMOVED lines=29> */
[----:B------:R-:W1:Y:S01]  /*1d40*/  LDS.128 R20, [R32+0x1700] ;  /* 0x0017000020147984 */ /* 0x000e620000000c00 */
[----:B------:R-:W-:Y:S02]  /*1d50*/  FADD.FTZ R25, R28, R26 ;  /* 0x0000001a1c197221 */ /* 0x000fe40000010000 */
[----:B------:R-:W-:Y:S02]  /*1d60*/  FADD.FTZ R26, R31, R27 ;  /* 0x0000001b1f1a7221 */ /* 0x000fe40000010000 */
[----:B-1----:R-:W-:Y:S02]  /*1d70*/  FADD.FTZ R20, R29, R20 ;  /* 0x000000141d147221 */ /* 0x002fe40000010000 */
[----:B------:R-:W-:Y:S02]  /*1d80*/  FADD.FTZ R21, R24, R21 ;  /* 0x0000001518157221 */ /* 0x000fe40000010000 */
[----:B------:R-:W-:Y:S02]  /*1d90*/  FADD.FTZ R22, R25, R22 ;  /* 0x0000001619167221 */ /* 0x000fe40000010000 */
[----:B------:R-:W-:-:S02]  /*1da0*/  FADD.FTZ R23, R26, R23 ;  /* 0x000000171a177221 */ /* 0x000fc40000010000 */
.L_x_2075:
[----:B------:R-:W-:Y:S05]  /*1db0*/  BSYNC B0 ;  /* 0x0000000000007941 */ /* 0x000fea0003800000 */
.L_x_2074:
[----:B------:R-:W-:Y:S01]  /*1dc0*/  BSSY B0, `(.L_x_2076) ;  /* 0x0000013000007945 */ /* 0x000fe20003800000 */
[----:B------:R-:W-:Y:S01]  /*1dd0*/  HFMA2.MMA R28, -RZ, RZ, 0, 2.384185791015625e-07 ;  /* 0x00000004ff1c7435 */ /* 0x000fe200000001ff */
[----:B------:R-:W-:Y:S05]  /*1de0*/  @P3 BRA `(.L_x_2077) ;  /* 0x0000010000003947 */ /* 0x000fea0003800000 */
[----:B------:R-:W-:Y:S01]  /*1df0*/  IMAD R25, R43, 0x18, R0 ;  /* 0x000000182b197824 */ /* 0x000fe200078e0200 */
[----:B------:R-:W-:-:S03]  /*1e00*/  MOV R27, UR11 ;  /* 0x0000000b001b7c02 */ /* 0x000fc60008000f00 */
[----:B------:R-:W-:-:S05]  /*1e10*/  IMAD.WIDE R24, R25, R28, c[0x0][0x1b8] ;  /* 0x00006e0019187625 */ /* 0x000fca00078e021c */
[-C--:B------:R-:W-:Y:S01]  /*1e20*/  LEA R26, P0, R27, R24.reuse, 0x2 ;  /* 0x000000181b1a7211 */ /* 0x080fe200078010ff */
[----:B------:R1:W-:Y:S01]  /*1e30*/  RED.E.ADD.F32.FTZ.RN.STRONG.GPU [R24.64], R20 ;  /* 0x000000141800798e */ /* 0x0003e2000c10e78e */
[----:B------:R-:W-:Y:S02]  /*1e40*/  MOV R29, c[0x0][0x1d8] ;  /* 0x00007600001d7a02 */ /* 0x000fe40000000f00 */
[----:B------:R-:W-:Y:S02]  /*1e50*/  IADD3.X R27, R25, UR9, RZ, P0, !PT ;  /* 0x00000009191b7c10 */ /* 0x000fe400087fe4ff */
[----:B------:R-:W-:Y:S02]  /*1e60*/  MOV R31, UR10 ;  /* 0x0000000a001f7c02 */ /* 0x000fe40008000f00 */
[----:B------:R-:W-:Y:S01]  /*1e70*/  MOV R30, c[0x0][0x1dc] ;  /* 0x00007700001e7a02 */ /* 0x000fe20000000f00 */
[----:B------:R2:W-:Y:S01]  /*1e80*/  RED.E.ADD.F32.FTZ.RN.STRONG.GPU [R26.64], R21 ;  /* 0x000000151a00798e */ /* 0x0005e2000c10e78e */
[----:B-1----:R-:W-:-:S02]  /*1e90*/  LEA R20, P3, R31, R24, 0x2 ;  /* 0x000000181f147211 */ /* 0x002fc400078610ff */
[----:B--2---:R-:W-:Y:S02]  /*1ea0*/  LEA R26, P0, R29, R24, 0x2 ;  /* 0x000000181d1a7211 */ /* 0x004fe400078010ff */
[----:B------:R-:W-:Y:S02]  /*1eb0*/  IADD3.X R21, R25, UR8, RZ, P3, !PT ;  /* 0x0000000819157c10 */ /* 0x000fe40009ffe4ff */
[----:B------:R-:W-:-:S05]  /*1ec0*/  LEA.HI.X R27, R29, R25, R30, 0x2, P0 ;  /* 0x000000191d1b7211 */ /* 0x000fca00000f141e */
[----:B------:R1:W-:Y:S04]  /*1ed0*/  RED.E.ADD.F32.FTZ.RN.STRONG.GPU [R26.64], R22 ;  /* 0x000000161a00798e */ /* 0x0003e8000c10e78e */
[----:B------:R1:W-:Y:S02]  /*1ee0*/  RED.E.ADD.F32.FTZ.RN.STRONG.GPU [R20.64], R23 ;  /* 0x000000171400798e */ /* 0x0003e4000c10e78e */
.L_x_2077:
[----:B------:R-:W-:Y:S05]  /*1ef0*/  BSYNC B0 ;  /* 0x0000000000007941 */ /* 0x000fea0003800000 */
.L_x_2076:
[----:B------:R-:W-:-:S06]  /*1f00*/  UISETP.GE.U32.AND UP0, UPT, UR5, 0x2, UPT ;  /* 0x000000020500788c */ /* 0x000fcc000bf06070 */
[----:B------:R-:W-:-:S13]  /*1f10*/  PLOP3.LUT P0, PT, PT, PT, UP0, 0x80, 0x0 ;  /* 0x000000000000781c */ /* 0x000fda0003f0f008 */
        /* <DEDUP_REMOVED lines=18> */
[----:B------:R-:W-:Y:S01]  /*2040*/  MOV R21, 0x1 ;  /* 0x0000000100157802 */ /* 0x000fe20000000f00 */
[----:B------:R-:W-:Y:S01]  /*2050*/  UPOPC UR4, UR4 ;  /* 0x00000004000472bf */ /* 0x000fe20008000000 */
[----:B--2---:R-:W-:Y:S01]  /*2060*/  SEL R26, RZ, c[0x0][0xc], P0 ;  /* 0x00000300ff1a7a07 */ /* 0x004fe20000000000 */
[----:B------:R-:W-:-:S00]  /*2070*/  ERRBAR ;  /* 0x00000000000079ab */ /* 0x000fc00000000000 */
[----:B------:R-:W-:Y:S02]  /*2080*/  SEL R21, R21, 0xffffffff, !P0 ;  /* 0xffffffff15157807 */ /* 0x000fe40004000000 */
[----:B-1----:R-:W-:-:S02]  /*2090*/  ISETP.EQ.U32.AND P3, PT, R28, UR13, PT ;  /* 0x0000000d1c007c0c */ /* 0x002fc4000bf62070 */
[----:B------:R-:W-:Y:S01]  /*20a0*/  ISETP.NE.AND P0, PT, R26, -0x1, PT ;  /* 0xffffffff1a00780c */ /* 0x000fe20003f05270 */
[----:B------:R-:W-:-:S10]  /*20b0*/  IMAD R21, R21, UR4, RZ ;  /* 0x0000000415157c24 */ /* 0x000fd4000f8e02ff */
[----:B------:R1:W-:Y:S02]  /*20c0*/  @P3 RED.E.ADD.S32.STRONG.GPU [R24.64], R21 ;  /* 0x000000151800398e */ /* 0x0003e4000c10e38e */
[----:B------:R-:W-:Y:S05]  /*20d0*/  @!P0 BRA `(.L_x_2079) ;  /* 0x0000005000008947 */ /* 0x000fea0003800000 */
.L_x_2080:
[----:B-1----:R-:W2:Y:S01]  /*20e0*/  LDG.E.STRONG.GPU R21, [R24.64] ;  /* 0x0000000e18157981 */ /* 0x002ea2000c1ef900 */
[----:B------:R-:W-:Y:S01]  /*20f0*/  YIELD ;  /* 0x0000000000007946 */ /* 0x000fe20003800000 */
[----:B--2---:R-:W-:Y:S01]  /*2100*/  ISETP.NE.AND P0, PT, R21, R26, PT ;  /* 0x0000001a1500720c */ /* 0x004fe20003f05270 */
[----:B------:R-:W-:-:S12]  /*2110*/  CCTL.IVALL ;  /* 0x00000000ff00798f */ /* 0x000fd80002000000 */
[----:B------:R-:W-:Y:S05]  /*2120*/  @P0 BRA `(.L_x_2080) ;  /* 0xffffffb000000947 */ /* 0x000fea000383ffff */
.L_x_2079:
[----:B------:R-:W-:Y:S01]  /*2130*/  ISETP.NE.AND P0, PT, RZ, c[0x0][0xc], PT ;  /* 0x00000300ff007a0c */ /* 0x000fe20003f05270 */
[----:B------:R-:W-:Y:S01]  /*2140*/  WARPSYNC 0xffffffff ;  /* 0xffffffff00007948 */ /* 0x000fe20003800000 */
[----:B------:R-:W-:Y:S11]  /*2150*/  BAR.SYNC.DEFER_BLOCKING 0x0 ;  /* 0x0000000000007b1d */ /* 0x000ff60000010000 */
[----:B------:R-:W-:Y:S05]  /*2160*/  @!P0 BRA `(.L_x_2078) ;  /* 0x0000100000008947 */ /* 0x000fea0003800000 */
[----:B------:R-:W-:Y:S01]  /*2170*/  UIADD3 UR4, UR5, -0x1, URZ ;  /* 0xffffffff05047890 */ /* 0x000fe2000fffe03f */
[----:B-1----:R-:W-:-:S03]  /*2180*/  HFMA2.MMA R21, -RZ, RZ, 0, 0 ;  /* 0x00000000ff157435 */ /* 0x002fc600000001ff */
        /* <DEDUP_REMOVED lines=14> */
.L_x_2084:
        /* <DEDUP_REMOVED lines=21> */
[C---:B------:R-:W-:Y:S01]  /*23c0*/  IADD3 R30, R21.reuse, 0x4, RZ ;  /* 0x00000004151e7810 */ /* 0x040fe20007ffe0ff */
[----:B---3--:R-:W-:Y:S01]  /*23d0*/  @!P3 FADD.FTZ R18, R18, R26 ;  /* 0x0000001a1212b221 */ /* 0x008fe20000010000 */
[----:B------:R-:W-:Y:S01]  /*23e0*/  IADD3 R31, R21, 0x5, RZ ;  /* 0x00000005151f7810 */ /* 0x000fe20007ffe0ff */
[----:B------:R-:W-:Y:S01]  /*23f0*/  @!P3 FADD.FTZ R19, R19, R27 ;  /* 0x0000001b1313b221 */ /* 0x000fe20000010000 */
[----:B------:R-:W-:-:S13]  /*2400*/  ISETP.EQ.OR P3, PT, R30, R45, P2 ;  /* 0x0000002d1e00720c */ /* 0x000fda0001762670 */
[----:B------:R-:W-:-:S04]  /*2410*/  @!P3 IMAD R27, R30, c[0x0][0x10], R20 ;  /* 0x000004001e1bba24 */ /* 0x000fc800078e0214 */
[----:B------:R-:W-:-:S06]  /*2420*/  @!P3 IMAD.WIDE.U32 R26, R27, 0x8, R22 ;  /* 0x000000081b1ab825 */ /* 0x000fcc00078e0016 */
[----:B------:R-:W3:Y:S01]  /*2430*/  @!P3 LDG.E.64 R26, [R26.64] ;  /* 0x0000000e1a1ab981 */ /* 0x000ee2000c1e1b00 */
[----:B--2---:R-:W-:Y:S02]  /*2440*/  @!P5 FADD.FTZ R18, R18, R24 ;  /* 0x000000181212d221 */ /* 0x004fe40000010000 */
[----:B------:R-:W-:Y:S01]  /*2450*/  @!P5 FADD.FTZ R19, R19, R25 ;  /* 0x000000191313d221 */ /* 0x000fe20000010000 */
[----:B------:R-:W-:Y:S01]  /*2460*/  ISETP.EQ.OR P5, PT, R31, R45, P2 ;  /* 0x0000002d1f00720c */ /* 0x000fe200017a2670 */
[----:B----4-:R-:W-:Y:S01]  /*2470*/  @!P6 FADD.FTZ R18, R18, R28 ;  /* 0x0000001c1212e221 */ /* 0x010fe20000010000 */
[----:B------:R-:W-:Y:S01]  /*2480*/  IADD3 R28, R21, 0x6, RZ ;  /* 0x00000006151c7810 */ /* 0x000fe20007ffe0ff */
[----:B------:R-:W-:-:S03]  /*2490*/  @!P6 FADD.FTZ R19, R19, R29 ;  /* 0x0000001d1313e221 */ /* 0x000fc60000010000 */
[----:B------:R-:W-:-:S07]  /*24a0*/  ISETP.EQ.OR P6, PT, R28, R45, P2 ;  /* 0x0000002d1c00720c */ /* 0x000fce00017c2670 */
[----:B------:R-:W-:-:S04]  /*24b0*/  @!P5 IMAD R25, R31, c[0x0][0x10], R20 ;  /* 0x000004001f19da24 */ /* 0x000fc800078e0214 */
[----:B------:R-:W-:-:S06]  /*24c0*/  @!P5 IMAD.WIDE.U32 R24, R25, 0x8, R22 ;  /* 0x000000081918d825 */ /* 0x000fcc00078e0016 */
[----:B------:R-:W2:Y:S01]  /*24d0*/  @!P5 LDG.E.64 R24, [R24.64] ;  /* 0x0000000e1818d981 */ /* 0x000ea2000c1e1b00 */
        /* <DEDUP_REMOVED lines=16> */
[----:B------:R-:W-:-:S10]  /*25e0*/  @!P6 FADD.FTZ R19, R19, R29 ;  /* 0x0000001d1313e221 */ /* 0x000fd40000010000 */
[----:B------:R-:W-:Y:S01]  /*25f0*/  @!P5 IMAD R25, R31, c[0x0][0x10], R20 ;  /* 0x000004001f19da24 */ /* 0x000fe200078e0214 */
[----:B------:R-:W-:-:S03]  /*2600*/  ISETP.EQ.OR P6, PT, R28, R45, P2 ;  /* 0x0000002d1c00720c */ /* 0x000fc600017c2670 */
[----:B------:R-:W-:-:S06]  /*2610*/  @!P5 IMAD.WIDE.U32 R24, R25, 0x8, R22 ;  /* 0x000000081918d825 */ /* 0x000fcc00078e0016 */
[----:B------:R-:W2:Y:S04]  /*2620*/  @!P5 LDG.E.64 R24, [R24.64] ;  /* 0x0000000e1818d981 */ /* 0x000ea8000c1e1b00 */
[----:B------:R-:W-:-:S04]  /*2630*/  @!P6 IMAD R29, R28, c[0x0][0x10], R20 ;  /* 0x000004001c1dea24 */ /* 0x000fc800078e0214 */
[----:B------:R-:W-:-:S06]  /*2640*/  @!P6 IMAD.WIDE.U32 R28, R29, 0x8, R22 ;  /* 0x000000081d1ce825 */ /* 0x000fcc00078e0016 */
[----:B------:R-:W4:Y:S01]  /*2650*/  @!P6 LDG.E.64 R28, [R28.64] ;  /* 0x0000000e1c1ce981 */ /* 0x000f22000c1e1b00 */
[----:B---3--:R-:W-:Y:S01]  /*2660*/  @!P3 FADD.FTZ R18, R18, R26 ;  /* 0x0000001a1212b221 */ /* 0x008fe20000010000 */
[----:B------:R-:W-:Y:S01]  /*2670*/  IADD3 R30, R21, 0xa, RZ ;  /* 0x0000000a151e7810 */ /* 0x000fe20007ffe0ff */
[----:B------:R-:W-:Y:S01]  /*2680*/  @!P3 FADD.FTZ R19, R19, R27 ;  /* 0x0000001b1313b221 */ /* 0x000fe20000010000 */
[----:B------:R-:W-:-:S04]  /*2690*/  IADD3 R31, R21, 0xb, RZ ;  /* 0x0000000b151f7810 */ /* 0x000fc80007ffe0ff */
[-C--:B------:R-:W-:Y:S01]  /*26a0*/  ISETP.EQ.OR P3, PT, R31, R45.reuse, P2 ;  /* 0x0000002d1f00720c */ /* 0x080fe20001762670 */
[----:B--2---:R-:W-:Y:S02]  /*26b0*/  @!P5 FADD.FTZ R18, R18, R24 ;  /* 0x000000181212d221 */ /* 0x004fe40000010000 */
[----:B------:R-:W-:Y:S01]  /*26c0*/  @!P5 FADD.FTZ R19, R19, R25 ;  /* 0x000000191313d221 */ /* 0x000fe20000010000 */
[----:B------:R-:W-:Y:S01]  /*26d0*/  ISETP.EQ.OR P5, PT, R30, R45, P2 ;  /* 0x0000002d1e00720c */ /* 0x000fe200017a2670 */
[----:B----4-:R-:W-:Y:S01]  /*26e0*/  @!P6 FADD.FTZ R18, R18, R28 ;  /* 0x0000001c1212e221 */ /* 0x010fe20000010000 */
[----:B------:R-:W-:-:S11]  /*26f0*/  IADD3 R28, R21, 0xc, RZ ;  /* 0x0000000c151c7810 */ /* 0x000fd60007ffe0ff */
[----:B------:R-:W-:Y:S02]  /*2700*/  @!P5 IMAD R27, R30, c[0x0][0x10], R20 ;  /* 0x000004001e1bda24 */ /* 0x000fe400078e0214 */
        /* <DEDUP_REMOVED lines=42> */
.L_x_2083:
[----:B------:R-:W-:-:S06]  /*29b0*/  UISETP.GT.AND UP0, UPT, UR4, 0x4, UPT ;  /* 0x000000040400788c */ /* 0x000fcc000bf04270 */
[----:B------:R-:W-:-:S13]  /*29c0*/  PLOP3.LUT P3, PT, PT, PT, UP0, 0x80, 0x0 ;  /* 0x000000000000781c */ /* 0x000fda0003f6f008 */
[----:B------:R-:W-:Y:S05]  /*29d0*/  @!P3 BRA `(.L_x_2085) ;  /* 0x000003b00000b947 */ /* 0x000fea0003800000 */
[CC--:B------:R-:W-:Y:S02]  /*29e0*/  ISETP.EQ.OR P0, PT, R21.reuse, R45.reuse, P2 ;  /* 0x0000002d1500720c */ /* 0x0c0fe40001702670 */
[C---:B------:R-:W-:Y:S02]  /*29f0*/  IADD3 R25, R21.reuse, 0x1, RZ ;  /* 0x0000000115197810 */ /* 0x040fe40007ffe0ff */
[----:B------:R-:W-:Y:S02]  /*2a00*/  IADD3 R29, R21, 0x2, RZ ;  /* 0x00000002151d7810 */ /* 0x000fe40007ffe0ff */
[----:B------:R-:W-:-:S07]  /*2a10*/  ISETP.EQ.OR P3, PT, R25, R45, P2 ;  /* 0x0000002d1900720c */ /* 0x000fce0001762670 */
[----:B------:R-:W-:-:S04]  /*2a20*/  @!P0 IMAD R27, R21, c[0x0][0x10], R20 ;  /* 0x00000400151b8a24 */ /* 0x000fc800078e0214 */
[----:B------:R-:W-:-:S06]  /*2a30*/  @!P0 IMAD.WIDE.U32 R26, R27, 0x8, R22 ;  /* 0x000000081b1a8825 */ /* 0x000fcc00078e0016 */
[----:B------:R-:W2:Y:S01]  /*2a40*/  @!P0 LDG.E.64 R26, [R26.64] ;  /* 0x0000000e1a1a8981 */ /* 0x000ea2000c1e1b00 */
[----:B------:R-:W-:Y:S01]  /*2a50*/  ISETP.EQ.OR P5, PT, R29, R45, P2 ;  /* 0x0000002d1d00720c */ /* 0x000fe200017a2670 */
[----:B------:R-:W-:Y:S01]  /*2a60*/  @!P3 IMAD R25, R25, c[0x0][0x10], R20 ;  /* 0x000004001919ba24 */ /* 0x000fe200078e0214 */
[----:B------:R-:W-:-:S03]  /*2a70*/  IADD3 R30, R21, 0x3, RZ ;  /* 0x00000003151e7810 */ /* 0x000fc60007ffe0ff */
[----:B------:R-:W-:Y:S01]  /*2a80*/  @!P3 IMAD.WIDE.U32 R24, R25, 0x8, R22 ;  /* 0x000000081918b825 */ /* 0x000fe200078e0016 */
[----:B------:R-:W-:-:S05]  /*2a90*/  ISETP.EQ.OR P6, PT, R30, R45, P2 ;  /* 0x0000002d1e00720c */ /* 0x000fca00017c2670 */
[----:B------:R-:W3:Y:S01]  /*2aa0*/  @!P3 LDG.E.64 R24, [R24.64] ;  /* 0x0000000e1818b981 */ /* 0x000ee2000c1e1b00 */
[----:B------:R-:W-:Y:S01]  /*2ab0*/  IADD3 R21, R21, 0x4, RZ ;  /* 0x0000000415157810 */ /* 0x000fe20007ffe0ff */
[----:B------:R-:W-:-:S04]  /*2ac0*/  @!P5 IMAD R29, R29, c[0x0][0x10], R20 ;  /* 0x000004001d1dda24 */ /* 0x000fc800078e0214 */
[----:B------:R-:W-:-:S06]  /*2ad0*/  @!P5 IMAD.WIDE.U32 R28, R29, 0x8, R22 ;  /* 0x000000081d1cd825 */ /* 0x000fcc00078e0016 */
[----:B------:R-:W4:Y:S01]  /*2ae0*/  @!P5 LDG.E.64 R28, [R28.64] ;  /* 0x0000000e1c1cd981 */ /* 0x000f22000c1e1b00 */
[----:B0-2---:R-:W-:Y:S02]  /*2af0*/  @!P0 FADD.FTZ R19, R19, R27 ;  /* 0x0000001b13138221 */ /* 0x005fe40000010000 */
[----:B------:R-:W-:Y:S02]  /*2b00*/  @!P6 IMAD R27, R30, c[0x0][0x10], R20 ;  /* 0x000004001e1bea24 */ /* 0x000fe400078e0214 */
[----:B------:R-:W-:Y:S01]  /*2b10*/  @!P0 FADD.FTZ R18, R18, R26 ;  /* 0x0000001a12128221 */ /* 0x000fe20000010000 */
[----:B------:R-:W-:Y:S01]  /*2b20*/  ISETP.EQ.OR P0, PT, R21, R45, P2 ;  /* 0x0000002d1500720c */ /* 0x000fe20001702670 */
[----:B------:R-:W-:-:S06]  /*2b30*/  @!P6 IMAD.WIDE.U32 R26, R27, 0x8, R22 ;  /* 0x000000081b1ae825 */ /* 0x000fcc00078e0016 */
[----:B------:R-:W2:Y:S01]  /*2b40*/  @!P6 LDG.E.64 R26, [R26.64] ;  /* 0x0000000e1a1ae981 */ /* 0x000ea2000c1e1b00 */
[----:B---3--:R-:W-:Y:S01]  /*2b50*/  @!P3 FADD.FTZ R18, R18, R24 ;  /* 0x000000181212b221 */ /* 0x008fe20000010000 */
[----:B------:R-:W-:Y:S01]  /*2b60*/  IADD3 R24, R21, 0x1, RZ ;  /* 0x0000000115187810 */ /* 0x000fe20007ffe0ff */
[----:B------:R-:W-:Y:S01]  /*2b70*/  @!P3 FADD.FTZ R19, R19, R25 ;  /* 0x000000191313b221 */ /* 0x000fe20000010000 */
[----:B------:R-:W-:Y:S01]  /*2b80*/  IADD3 R25, R21, 0x2, RZ ;  /* 0x0000000215197810 */ /* 0x000fe20007ffe0ff */
[----:B----4-:R-:W-:Y:S02]  /*2b90*/  @!P5 FADD.FTZ R18, R18, R28 ;  /* 0x0000001c1212d221 */ /* 0x010fe40000010000 */
[----:B------:R-:W-:Y:S01]  /*2ba0*/  @!P5 FADD.FTZ R19, R19, R29 ;  /* 0x0000001d1313d221 */ /* 0x000fe20000010000 */
[----:B------:R-:W-:Y:S02]  /*2bb0*/  ISETP.EQ.OR P5, PT, R24, R45, P2 ;  /* 0x0000002d1800720c */ /* 0x000fe400017a2670 */
[C---:B------:R-:W-:Y:S01]  /*2bc0*/  IADD3 R28, R21.reuse, 0x3, RZ ;  /* 0x00000003151c7810 */ /* 0x040fe20007ffe0ff */
[----:B------:R-:W-:-:S03]  /*2bd0*/  @!P0 IMAD R31, R21, c[0x0][0x10], R20 ;  /* 0x00000400151f8a24 */ /* 0x000fc600078e0214 */
[----:B------:R-:W-:Y:S01]  /*2be0*/  ISETP.EQ.OR P3, PT, R28, R45, P2 ;  /* 0x0000002d1c00720c */ /* 0x000fe20001762670 */
[----:B------:R-:W-:-:S06]  /*2bf0*/  @!P0 IMAD.WIDE.U32 R30, R31, 0x8, R22 ;  /* 0x000000081f1e8825 */ /* 0x000fcc00078e0016 */
[----:B------:R-:W3:Y:S06]  /*2c00*/  @!P0 LDG.E.64 R30, [R30.64] ;  /* 0x0000000e1e1e8981 */ /* 0x000eec000c1e1b00 */
[----:B------:R-:W-:-:S04]  /*2c10*/  @!P3 IMAD R29, R28, c[0x0][0x10], R20 ;  /* 0x000004001c1dba24 */ /* 0x000fc800078e0214 */
[----:B------:R-:W-:-:S06]  /*2c20*/  @!P3 IMAD.WIDE.U32 R28, R29, 0x8, R22 ;  /* 0x000000081d1cb825 */ /* 0x000fcc00078e0016 */
[----:B------:R-:W4:Y:S01]  /*2c30*/  @!P3 LDG.E.64 R28, [R28.64] ;  /* 0x0000000e1c1cb981 */ /* 0x000f22000c1e1b00 */
[----:B--2---:R-:W-:Y:S02]  /*2c40*/  @!P6 FADD.FTZ R18, R18, R26 ;  /* 0x0000001a1212e221 */ /* 0x004fe40000010000 */
[----:B------:R-:W-:Y:S01]  /*2c50*/  @!P6 FADD.FTZ R19, R19, R27 ;  /* 0x0000001b1313e221 */ /* 0x000fe20000010000 */
[----:B------:R-:W-:Y:S01]  /*2c60*/  ISETP.EQ.OR P6, PT, R25, R45, P2 ;  /* 0x0000002d1900720c */ /* 0x000fe200017c2670 */
[----:B------:R-:W-:-:S04]  /*2c70*/  @!P5 IMAD R27, R24, c[0x0][0x10], R20 ;  /* 0x00000400181bda24 */ /* 0x000fc800078e0214 */
[----:B------:R-:W-:-:S06]  /*2c80*/  @!P5 IMAD.WIDE.U32 R26, R27, 0x8, R22 ;  /* 0x000000081b1ad825 */ /* 0x000fcc00078e0016 */
[----:B------:R-:W2:Y:S02]  /*2c90*/  @!P5 LDG.E.64 R26, [R26.64] ;  /* 0x0000000e1a1ad981 */ /* 0x000ea4000c1e1b00 */
[----:B------:R-:W-:-:S04]  /*2ca0*/  @!P6 IMAD R25, R25, c[0x0][0x10], R20 ;  /* 0x000004001919ea24 */ /* 0x000fc800078e0214 */
[----:B------:R-:W-:-:S06]  /*2cb0*/  @!P6 IMAD.WIDE.U32 R24, R25, 0x8, R22 ;  /* 0x000000081918e825 */ /* 0x000fcc00078e0016 */
[----:B------:R-:W5:Y:S01]  /*2cc0*/  @!P6 LDG.E.64 R24, [R24.64] ;  /* 0x0000000e1818e981 */ /* 0x000f62000c1e1b00 */
[----:B---3--:R-:W-:Y:S02]  /*2cd0*/  @!P0 FADD.FTZ R18, R18, R30 ;  /* 0x0000001e12128221 */ /* 0x008fe40000010000 */
[----:B------:R-:W-:Y:S01]  /*2ce0*/  @!P0 FADD.FTZ R19, R19, R31 ;  /* 0x0000001f13138221 */ /* 0x000fe20000010000 */
[----:B------:R-:W-:Y:S01]  /*2cf0*/  UIADD3 UR4, UR4, -0x4, URZ ;  /* 0xfffffffc04047890 */ /* 0x000fe2000fffe03f */
[----:B------:R-:W-:Y:S02]  /*2d00*/  PLOP3.LUT P0, PT, PT, PT, PT, 0x8, 0x0 ;  /* 0x000000000000781c */ /* 0x000fe40003f0e170 */
[----:B------:R-:W-:Y:S01]  /*2d10*/  IADD3 R21, R21, 0x4, RZ ;  /* 0x0000000415157810 */ /* 0x000fe20007ffe0ff */
[----:B------:R-:W-:Y:S01]  /*2d20*/  UIADD3 UR4, UR4, -0x4, URZ ;  /* 0xfffffffc04047890 */ /* 0x000fe2000fffe03f */
[----:B--2---:R-:W-:Y:S02]  /*2d30*/  @!P5 FADD.FTZ R18, R18, R26 ;  /* 0x0000001a1212d221 */ /* 0x004fe40000010000 */
[----:B------:R-:W-:-:S02]  /*2d40*/  @!P5 FADD.FTZ R19, R19, R27 ;  /* 0x0000001b1313d221 */ /* 0x000fc40000010000 */
[----:B-----5:R-:W-:Y:S02]  /*2d50*/  @!P6 FADD.FTZ R18, R18, R24 ;  /* 0x000000181212e221 */ /* 0x020fe40000010000 */
[----:B------:R-:W-:Y:S02]  /*2d60*/  @!P6 FADD.FTZ R19, R19, R25 ;  /* 0x000000191313e221 */ /* 0x000fe40000010000 */
[----:B----4-:R-:W-:Y:S02]  /*2d70*/  @!P3 FADD.FTZ R18, R18, R28 ;  /* 0x0000001c1212b221 */ /* 0x010fe40000010000 */
[----:B------:R-:W-:Y:S02]  /*2d80*/  @!P3 FADD.FTZ R19, R19, R29 ;  /* 0x0000001d1313b221 */ /* 0x000fe40000010000 */
.L_x_2085:
[----:B------:R-:W-:-:S13]  /*2d90*/  ISETP.NE.OR P0, PT, RZ, UR4, P0 ;  /* 0x00000004ff007c0c */ /* 0x000fda0008705670 */
[----:B------:R-:W-:Y:S05]  /*2da0*/  @!P0 BRA `(.L_x_2081) ;  /* 0x000001f000008947 */ /* 0x000fea0003800000 */
.L_x_2082:
[CC--:B------:R-:W-:Y:S02]  /*2db0*/  ISETP.EQ.OR P5, PT, R21.reuse, R45.reuse, P2 ;  /* 0x0000002d1500720c */ /* 0x0c0fe400017a2670 */
[C---:B------:R-:W-:Y:S02]  /*2dc0*/  IADD3 R29, R21.reuse, 0x1, RZ ;  /* 0x00000001151d7810 */ /* 0x040fe40007ffe0ff */
[----:B------:R-:W-:Y:S02]  /*2dd0*/  IADD3 R27, R21, 0x2, RZ ;  /* 0x00000002151b7810 */ /* 0x000fe40007ffe0ff */
[-C--:B------:R-:W-:Y:S02]  /*2de0*/  ISETP.EQ.OR P6, PT, R29, R45.reuse, P2 ;  /* 0x0000002d1d00720c */ /* 0x080fe400017c2670 */
[----:B------:R-:W-:Y:S02]  /*2df0*/  ISETP.EQ.OR P3, PT, R27, R45, P2 ;  /* 0x0000002d1b00720c */ /* 0x000fe40001762670 */
[----:B------:R-:W-:-:S03]  /*2e00*/  IADD3 R30, R21, 0x3, RZ ;  /* 0x00000003151e7810 */ /* 0x000fc60007ffe0ff */
[----:B------:R-:W-:Y:S01]  /*2e10*/  @!P5 IMAD R25, R21, c[0x0][0x10], R20 ;  /* 0x000004001519da24 */ /* 0x000fe200078e0214 */
[----:B------:R-:W-:-:S03]  /*2e20*/  ISETP.EQ.OR P0, PT, R30, R45, P2 ;  /* 0x0000002d1e00720c */ /* 0x000fc60001702670 */
[----:B------:R-:W-:-:S04]  /*2e30*/  @!P5 IMAD.WIDE.U32 R24, R25, 0x8, R22 ;  /* 0x000000081918d825 */ /* 0x000fc800078e0016 */
[--C-:B------:R-:W-:Y:S02]  /*2e40*/  @!P6 IMAD R29, R29, c[0x0][0x10], R20.reuse ;  /* 0x000004001d1dea24 */ /* 0x100fe400078e0214 */
[----:B------:R-:W2:Y:S01]  /*2e50*/  @!P5 LDG.E.64 R24, [R24.64] ;  /* 0x0000000e1818d981 */ /* 0x000ea2000c1e1b00 */
[----:B------:R-:W-:Y:S02]  /*2e60*/  @!P3 IMAD R27, R27, c[0x0][0x10], R20 ;  /* 0x000004001b1bba24 */ /* 0x000fe400078e0214 */
[----:B------:R-:W-:-:S04]  /*2e70*/  @!P6 IMAD.WIDE.U32 R28, R29, 0x8, R22 ;  /* 0x000000081d1ce825 */ /* 0x000fc800078e0016 */
[----:B------:R-:W-:Y:S02]  /*2e80*/  @!P3 IMAD.WIDE.U32 R26, R27, 0x8, R22 ;  /* 0x000000081b1ab825 */ /* 0x000fe400078e0016 */
[----:B------:R-:W3:Y:S02]  /*2e90*/  @!P6 LDG.E.64 R28, [R28.64] ;  /* 0x0000000e1c1ce981 */ /* 0x000ee4000c1e1b00 */
[----:B------:R-:W-:Y:S02]  /*2ea0*/  @!P0 IMAD R31, R30, c[0x0][0x10], R20 ;  /* 0x000004001e1f8a24 */ /* 0x000fe400078e0214 */
[----:B------:R-:W4:Y:S02]  /*2eb0*/  @!P3 LDG.E.64 R26, [R26.64] ;  /* 0x0000000e1a1ab981 */ /* 0x000f24000c1e1b00 */
[----:B------:R-:W-:-:S06]  /*2ec0*/  @!P0 IMAD.WIDE.U32 R30, R31, 0x8, R22 ;  /* 0x000000081f1e8825 */ /* 0x000fcc00078e0016 */
[----:B------:R-:W5:Y:S01]  /*2ed0*/  @!P0 LDG.E.64 R30, [R30.64] ;  /* 0x0000000e1e1e8981 */ /* 0x000f62000c1e1b00 */
[----:B------:R-:W-:Y:S01]  /*2ee0*/  UIADD3 UR4, UR4, -0x4, URZ ;  /* 0xfffffffc04047890 */ /* 0x000fe2000fffe03f */
[----:B------:R-:W-:Y:S01]  /*2ef0*/  IADD3 R21, R21, 0x4, RZ ;  /* 0x0000000415157810 */ /* 0x000fe20007ffe0ff */
[----:B0-2---:R-:W-:Y:S02]  /*2f00*/  @!P5 FADD.FTZ R18, R18, R24 ;  /* 0x000000181212d221 */ /* 0x005fe40000010000 */
[----:B------:R-:W-:Y:S02]  /*2f10*/  @!P5 FADD.FTZ R19, R19, R25 ;  /* 0x000000191313d221 */ /* 0x000fe40000010000 */
[----:B------:R-:W-:Y:S01]  /*2f20*/  ISETP.NE.AND P5, PT, RZ, UR4, PT ;  /* 0x00000004ff007c0c */ /* 0x000fe2000bfa5270 */
[----:B---3--:R-:W-:Y:S02]  /*2f30*/  @!P6 FADD.FTZ R18, R18, R28 ;  /* 0x0000001c1212e221 */ /* 0x008fe40000010000 */
[----:B------:R-:W-:-:S02]  /*2f40*/  @!P6 FADD.FTZ R19, R19, R29 ;  /* 0x0000001d1313e221 */ /* 0x000fc40000010000 */
[----:B----4-:R-:W-:Y:S02]  /*2f50*/  @!P3 FADD.FTZ R18, R18, R26 ;  /* 0x0000001a1212b221 */ /* 0x010fe40000010000 */
[----:B------:R-:W-:Y:S02]  /*2f60*/  @!P3 FADD.FTZ R19, R19, R27 ;  /* 0x0000001b1313b221 */ /* 0x000fe40000010000 */
[----:B-----5:R-:W-:Y:S02]  /*2f70*/  @!P0 FADD.FTZ R18, R18, R30 ;  /* 0x0000001e12128221 */ /* 0x020fe40000010000 */
[----:B------:R-:W-:Y:S02]  /*2f80*/  @!P0 FADD.FTZ R19, R19, R31 ;  /* 0x0000001f13138221 */ /* 0x000fe40000010000 */
[----:B------:R-:W-:Y:S05]  /*2f90*/  @P5 BRA `(.L_x_2082) ;  /* 0xfffffe1000005947 */ /* 0x000fea000383ffff */
.L_x_2081:
        /* <DEDUP_REMOVED lines=10> */
[----:B0-2---:R-:W-:Y:S02]  /*3040*/  FADD.FTZ R18, R18, R24 ;  /* 0x0000001812127221 */ /* 0x005fe40000010000 */
[----:B------:R-:W-:Y:S02]  /*3050*/  FADD.FTZ R19, R19, R25 ;  /* 0x0000001913137221 */ /* 0x000fe40000010000 */
.L_x_2087:
[----:B------:R-:W-:Y:S05]  /*3060*/  BSYNC B0 ;  /* 0x0000000000007941 */ /* 0x000fea0003800000 */
.L_x_2086:
        /* <DEDUP_REMOVED lines=16> */
.L_x_2078:
[----:B------:R-:W-:Y:S04]  /*3170*/  @!P2 STS.64 [0x78], R18 ;  /* 0x00007812ff00a388 */ /* 0x000fe80000000a00 */
[----:B------:R-:W-:Y:S01]  /*3180*/  BAR.SYNC.DEFER_BLOCKING 0x0 ;  /* 0x0000000000007b1d */ /* 0x000fe20000010000 */
[----:B------:R-:W-:Y:S02]  /*3190*/  ISETP.GE.U32.AND P0, PT, R48, c[0x0][0x1e0], PT ;  /* 0x0000780030007a0c */ /* 0x000fe40003f06070 */
[----:B------:R-:W-:Y:S02]  /*31a0*/  ISETP.GE.U32.AND P2, PT, R47, c[0x0][0x1e0], PT ;  /* 0x000078002f007a0c */ /* 0x000fe40003f46070 */
[----:B------:R-:W-:Y:S02]  /*31b0*/  ISETP.GE.U32.AND P3, PT, R46, c[0x0][0x1e0], PT ;  /* 0x000078002e007a0c */ /* 0x000fe40003f66070 */
[----:B------:R-:W-:-:S02]  /*31c0*/  ISETP.GE.AND.EX P0, PT, R51, c[0x0][0x1e4], PT, P0 ;  /* 0x0000790033007a0c */ /* 0x000fc40003f06300 */
[----:B------:R-:W-:Y:S02]  /*31d0*/  ISETP.GE.AND.EX P2, PT, R50, c[0x0][0x1e4], PT, P2 ;  /* 0x0000790032007a0c */ /* 0x000fe40003f46320 */
[----:B------:R-:W-:Y:S02]  /*31e0*/  ISETP.GE.AND.EX P3, PT, R49, c[0x0][0x1e4], PT, P3 ;  /* 0x0000790031007a0c */ /* 0x000fe40003f66330 */
[C---:B------:R-:W-:Y:S02]  /*31f0*/  ISETP.GT.U32.OR P0, PT, R0.reuse, 0x17f, P0 ;  /* 0x0000017f0000780c */ /* 0x040fe40000704470 */
[C---:B------:R-:W-:Y:S02]  /*3200*/  ISETP.GT.U32.OR P2, PT, R0.reuse, 0x17f, P2 ;  /* 0x0000017f0000780c */ /* 0x040fe40001744470 */
[----:B------:R-:W-:Y:S01]  /*3210*/  ISETP.GT.U32.OR P3, PT, R0, 0x17f, P3 ;  /* 0x0000017f0000780c */ /* 0x000fe20001f64470 */
[----:B0-----:R-:W0:Y:S02]  /*3220*/  LDS.64 R18, [0x78] ;  /* 0x00007800ff127984 */ /* 0x001e240000000a00 */
[----:B01----:R-:W-:-:S02]  /*3230*/  FMUL.FTZ R22, R18, c[0x0][0x20c] ;  /* 0x0000830012167a20 */ /* 0x003fc40000410000 */
        /* <DEDUP_REMOVED lines=20> */
.L_x_2088:
        /* <DEDUP_REMOVED lines=11> */
[----:B------:R-:W-:Y:S01]  /*3430*/  LEA R6, P5, R18, c[0x0][0x160], 0x2 ;  /* 0x0000580012067a11 */ /* 0x000fe200078a10ff */
[----:B------:R-:W-:Y:S02]  /*3440*/  FFMA.FTZ R21, R15, R7, -R38 ;  /* 0x000000070f157223 */ /* 0x000fe40000010826 */
[----:B------:R-:W-:Y:S01]  /*3450*/  FMUL.FTZ R20, R20, UR12 ;  /* 0x0000000c14147c20 */ /* 0x000fe20008410000 */
[----:B------:R-:W-:Y:S01]  /*3460*/  LEA.HI.X R7, R18, c[0x0][0x164], R19, 0x2, P5 ;  /* 0x0000590012077a11 */ /* 0x000fe200028f1413 */
[----:B------:R-:W-:-:S05]  /*3470*/  FMUL.FTZ R21, R21, UR12 ;  /* 0x0000000c15157c20 */ /* 0x000fca0008410000 */
[----:B------:R0:W-:Y:S03]  /*3480*/  STG.E.64 [R6.64], R20 ;  /* 0x0000001406007986 */ /* 0x0001e6000c101b0e */
.L_x_2090:
[----:B------:R-:W-:Y:S05]  /*3490*/  BSYNC B0 ;  /* 0x0000000000007941 */ /* 0x000fea0003800000 */
.L_x_2089:
        /* <DEDUP_REMOVED lines=19> */
.L_x_2091:
[----:B------:R-:W-:Y:S01]  /*35d0*/  BSSY B0, `(.L_x_2092) ;  /* 0x0000011000007945 */ /* 0x000fe20003800000 */
[----:B------:R-:W-:Y:S05]  /*35e0*/  @P0 BRA `(.L_x_2093) ;  /* 0x000000f000000947 */ /* 0x000fea0003800000 */
[----:B0-----:R-:W-:Y:S01]  /*35f0*/  MOV R6, R2 ;  /* 0x0000000200067202 */ /* 0x001fe20000000f00 */
        /* <DEDUP_REMOVED lines=14> */
.L_x_2093:
[----:B------:R-:W-:Y:S05]  /*36e0*/  BSYNC B0 ;  /* 0x0000000000007941 */ /* 0x000fea0003800000 */
.L_x_2092:
        /* <DEDUP_REMOVED lines=19> */
.L_x_2094:
        /* <DEDUP_REMOVED lines=11> */
[C---:B------:R-:W-:Y:S01]  /*38d0*/  LEA R8, P0, R6.reuse, c[0x0][0x160], 0x2 ;  /* 0x0000580006087a11 */ /* 0x040fe200078010ff */
[----:B------:R-:W-:Y:S02]  /*38e0*/  FFMA.FTZ R11, R15, R11, -R34 ;  /* 0x0000000b0f0b7223 */ /* 0x000fe40000010822 */
[----:B------:R-:W-:Y:S01]  /*38f0*/  FMUL.FTZ R10, R35, UR12 ;  /* 0x0000000c230a7c20 */ /* 0x000fe20008410000 */
[----:B------:R-:W-:Y:S01]  /*3900*/  LEA.HI.X R9, R6, c[0x0][0x164], R9, 0x2, P0 ;  /* 0x0000590006097a11 */ /* 0x000fe200000f1409 */
[----:B------:R-:W-:-:S05]  /*3910*/  FMUL.FTZ R11, R11, UR12 ;  /* 0x0000000c0b0b7c20 */ /* 0x000fca0008410000 */
[----:B------:R0:W-:Y:S03]  /*3920*/  STG.E.64 [R8.64], R10 ;  /* 0x0000000a08007986 */ /* 0x0001e6000c101b0e */
.L_x_2096:
[----:B------:R-:W-:Y:S05]  /*3930*/  BSYNC B0 ;  /* 0x0000000000007941 */ /* 0x000fea0003800000 */
.L_x_2095:
[----:B------:R-:W-:Y:S05]  /*3940*/  @!P4 BRA `(.L_x_2097) ;  /* 0x000001200000c947 */ /* 0x000fea0003800000 */
[----:B------:R-:W-:Y:S02]  /*3950*/  FFMA.FTZ R16, R41, R14, R16 ;  /* 0x0000000e29107223 */ /* 0x000fe40000010010 */
[----:B------:R-:W-:Y:S02]  /*3960*/  FFMA.FTZ R17, R40, R15, R17 ;  /* 0x0000000f28117223 */ /* 0x000fe40000010011 */
[----:B0-----:R-:W-:Y:S02]  /*3970*/  FMUL.FTZ R6, R16, -1.4426950216293334961 ;  /* 0xbfb8aa3b10067820 */ /* 0x001fe40000410000 */
        /* <DEDUP_REMOVED lines=15> */
.L_x_2097:
[----:B------:R-:W-:Y:S01]  /*3a70*/  BSSY B0, `(.L_x_2098) ;  /* 0x0000010000007945 */ /* 0x000fe20003800000 */
[----:B------:R-:W-:Y:S05]  /*3a80*/  @P3 BRA `(.L_x_2099) ;  /* 0x000000e000003947 */ /* 0x000fea0003800000 */
[----:B------:R-:W-:Y:S01]  /*3a90*/  MOV R3, R5 ;  /* 0x0000000500037202 */ /* 0x000fe20000000f00 */
[----:B------:R-:W-:Y:S02]  /*3aa0*/  IMAD R49, R49, c[0x0][0x1d8], RZ ;  /* 0x0000760031317a24 */ /* 0x000fe400078e02ff */
[----:B------:R-:W-:Y:S02]  /*3ab0*/  FFMA.FTZ R41, R41, R22, R23 ;  /* 0x0000001629297223 */ /* 0x000fe40000010017 */
[----:B------:R-:W-:-:S04]  /*3ac0*/  IMAD.WIDE.U32 R4, R46, c[0x0][0x1d8], R2 ;  /* 0x000076002e047a25 */ /* 0x000fc800078e0002 */
[----:B------:R-:W-:Y:S01]  /*3ad0*/  IMAD R49, R46, c[0x0][0x1dc], R49 ;  /* 0x000077002e317a24 */ /* 0x000fe200078e0231 */
[----:B------:R-:W-:Y:S01]  /*3ae0*/  LEA R2, P0, R4, c[0x0][0x160], 0x2 ;  /* 0x0000580004027a11 */ /* 0x000fe200078010ff */
[----:B------:R-:W-:Y:S02]  /*3af0*/  FFMA.FTZ R22, R40, R22, R23 ;  /* 0x0000001628167223 */ /* 0x000fe40000010017 */
[----:B------:R-:W-:Y:S01]  /*3b00*/  FFMA.FTZ R41, R14, R12, -R41 ;  /* 0x0000000c0e297223 */ /* 0x000fe20000010829 */
[----:B------:R-:W-:Y:S01]  /*3b10*/  IADD3 R49, R5, R49, RZ ;  /* 0x0000003105317210 */ /* 0x000fe20007ffe0ff */
[----:B------:R-:W-:Y:S02]  /*3b20*/  FFMA.FTZ R22, R15, R13, -R22 ;  /* 0x0000000d0f167223 */ /* 0x000fe40000010816 */
[----:B0-----:R-:W-:Y:S01]  /*3b30*/  FMUL.FTZ R6, R41, UR12 ;  /* 0x0000000c29067c20 */ /* 0x001fe20008410000 */
[----:B------:R-:W-:Y:S01]  /*3b40*/  LEA.HI.X R3, R4, c[0x0][0x164], R49, 0x2, P0 ;  /* 0x0000590004037a11 */ /* 0x000fe200000f1431 */
[----:B------:R-:W-:-:S05]  /*3b50*/  FMUL.FTZ R7, R22, UR12 ;  /* 0x0000000c16077c20 */ /* 0x000fca0008410000 */
[----:B------:R0:W-:Y:S02]  /*3b60*/  STG.E.64 [R2.64], R6 ;  /* 0x0000000602007986 */ /* 0x0001e4000c101b0e */
.L_x_2099:
[----:B------:R-:W-:Y:S05]  /*3b70*/  BSYNC B0 ;  /* 0x0000000000007941 */ /* 0x000fea0003800000 */
.L_x_2098:
[----:B------:R-:W-:Y:S01]  /*3b80*/  ULDC UR4, c[0x0][0x10] ;  /* 0x0000040000047ab9 */ /* 0x000fe20000000800 */
[----:B------:R-:W-:Y:S01]  /*3b90*/  IADD3 R42, R42, 0x1, RZ ;  /* 0x000000012a2a7810 */ /* 0x000fe20007ffe0ff */
[----:B------:R-:W-:-:S04]  /*3ba0*/  UIADD3 UR7, UR7, UR4, URZ ;  /* 0x0000000407077290 */ /* 0x000fc8000fffe03f */
[----:B------:R-:W-:-:S06]  /*3bb0*/  UISETP.GE.AND UP0, UPT, UR7, UR6, UPT ;  /* 0x000000060700728c */ /* 0x000fcc000bf06270 */
[----:B------:R-:W-:-:S13]  /*3bc0*/  PLOP3.LUT P0, PT, PT, PT, UP0, 0x80, 0x0 ;  /* 0x000000000000781c */ /* 0x000fda0003f0f008 */
[----:B------:R-:W-:Y:S01]  /*3bd0*/  @P0 CALL.REL.NOINC `(.L_x_2065) ;  /* 0x0000001000000944 */ /* 0x000fe20003c00000 */
[----:B------:R-:W-:Y:S05]  /*3be0*/  BRA `(.L_x_2100) ;  /* 0xffffc6c000007947 */ /* 0x000fea000383ffff */
.L_x_2065:
        /* <DEDUP_REMOVED lines=18> */
.L_x_2102:
[----:B------:R-:W-:Y:S05]  /*3d10*/  BSYNC B0 ;  /* 0x0000000000007941 */ /* 0x000fea0003800000 */
.L_x_2101:
        /* <DEDUP_REMOVED lines=11> */
.L_x_2104:
[----:B------:R-:W2:Y:S01]  /*3dd0*/  LDG.E.STRONG.GPU R5, [R2.64] ;  /* 0x0000000e02057981 */ /* 0x000ea2000c1ef900 */
[----:B------:R-:W-:Y:S01]  /*3de0*/  YIELD ;  /* 0x0000000000007946 */ /* 0x000fe20003800000 */
[----:B--2---:R-:W-:Y:S01]  /*3df0*/  ISETP.NE.AND P0, PT, R5, R4, PT ;  /* 0x000000040500720c */ /* 0x004fe20003f05270 */
[----:B------:R-:W-:-:S12]  /*3e00*/  CCTL.IVALL ;  /* 0x00000000ff00798f */ /* 0x000fd80002000000 */
[----:B------:R-:W-:Y:S05]  /*3e10*/  @P0 BRA `(.L_x_2104) ;  /* 0xffffffb000000947 */ /* 0x000fea000383ffff */
.L_x_2103:
        /* <DEDUP_REMOVED lines=25> */
.L_x_2105:
        /* <DEDUP_REMOVED lines=23> */
.L_x_2106:
        /* <DEDUP_REMOVED lines=14> */
.L_x_5192:


//--------------------- .text._Z35group_norm_nhwc_bwd_one_pass_kernelI11Fp32IOFp32WLi128ELi48ELi384EEv26Group_norm_nhwc_bwd_params --------------------------
	.section	.text._Z35group_norm_nhwc_bwd_one_pass_kernelI11Fp32IOFp32WLi128ELi48ELi384EEv26Group_norm_nhwc_bwd_params,"ax",@progbits
	.sectioninfo	@"SHI_REGISTERS=80"
	.align	128
        .global         _Z35group_norm_nhwc_bwd_one_pass_kernelI11Fp32IOFp32WLi128ELi48ELi384EEv26Group_norm_nhwc_bwd_params
        .type           _Z35group_norm_nhwc_bwd_one_pass_kernelI11Fp32IOFp32WLi128ELi48ELi384EEv26Group_norm_nhwc_bwd_params,@function
        .size           _Z35group_norm_nhwc_bwd_one_pass_kernelI11Fp32IOFp32WLi128ELi48ELi384EEv26Group_norm_nhwc_bwd_params,(.L_x_5193 - _Z35group_norm_nhwc_bwd_one_pass_kernelI11Fp32IOFp32WLi128ELi48ELi384EEv26Group_norm_nhwc_bwd_params)
        .other          _Z35group_norm_nhwc_bwd_one_pass_kernelI11Fp32IOFp32WLi128ELi48ELi384EEv26Group_norm_nhwc_bwd_params,@"STO_CUDA_ENTRY STV_DEFAULT"
_Z35group_norm_nhwc_bwd_one_pass_kernelI11Fp32IOFp32WLi128ELi48ELi384EEv26Group_norm_nhwc_bwd_params:
.text._Z35group_norm_nhwc_bwd_one_pass_kernelI11Fp32IOFp32WLi128ELi48ELi384EEv26Group_norm_nhwc_bwd_params:
[----:B------:R-:W-:Y:S02]  /*0000*/  MOV R1, c[0x0][0x28] ;  /* 0x00000a0000017a02 */ /* 0x000fe40000000f00 */
[----:B------:R-:W0:Y:S01]  /*0010*/  S2UR UR5, SR_CTAID.Y ;  /* 0x00000000000579c3 */ /* 0x000e220000002600 */
[----:B------:R-:W-:Y:S01]  /*0020*/  ULDC UR6, c[0x0][0x1f0] ;  /* 0x00007c0000067ab9 */ /* 0x000fe20000000800 */
[----:B------:R-:W1:Y:S01]  /*0030*/  S2R R2, SR_TID.X ;  /* 0x0000000000027919 */ /* 0x000e620000002100 */
[----:B------:R-:W-:Y:S02]  /*0040*/  ULDC UR4, c[0x0][0x1c0] ;  /* 0x0000700000047ab9 */ /* 0x000fe40000000800 */
[----:B------:R-:W-:Y:S01]  /*0050*/  UIMAD UR6, UR6, UR4, URZ ;  /* 0x00000004060672a4 */ /* 0x000fe2000f8e023f */
[----:B------:R-:W2:Y:S01]  /*0060*/  S2R R59, SR_CTAID.X ;  /* 0x00000000003b7919 */ /* 0x000ea20000002500 */
[----:B------:R-:W-:Y:S01]  /*0070*/  ULDC.64 UR12, c[0x0][0x118] ;  /* 0x00004600000c7ab9 */ /* 0x000fe20000000a00 */
[----:B0-----:R-:W-:-:S04]  /*0080*/  MOV R0, UR5 ;  /* 0x0000000500007c02 */ /* 0x001fc80008000f00 */
[----:B------:R-:W-:-:S13]  /*0090*/  ISETP.GE.AND P0, PT, R0, UR6, PT ;  /* 0x0000000600007c0c */ /* 0x000fda000bf06270 */
[----:B------:R-:W-:Y:S05]  /*00a0*/  @P0 BRA `(.L_x_2107) ;  /* 0x0000547000000947 */ /* 0x000fea0003800000 */
[C---:B-12---:R-:W-:Y:S01]  /*00b0*/  IMAD.WIDE.U32 R6, R2.reuse, -0x55555555, RZ ;  /* 0xaaaaaaab02067825 */ /* 0x046fe200078e00ff */
[----:B------:R-:W-:Y:S01]  /*00c0*/  UMOV UR7, 0x3 ;  /* 0x0000000300077882 */ /* 0x000fe20000000000 */
[----:B------:R0:W1:Y:S01]  /*00d0*/  R2UR UR14, R0 ;  /* 0x00000000000e73c2 */ /* 0x00006200000e0000 */
[----:B------:R-:W-:Y:S01]  /*00e0*/  ULDC.64 UR10, c[0x0][0x1d8] ;  /* 0x00007600000a7ab9 */ /* 0x000fe20000000a00 */
[----:B------:R-:W2:Y:S01]  /*00f0*/  S2R R76, SR_LANEID ;  /* 0x00000000004c7919 */ /* 0x000ea20000000000 */
[----:B------:R-:W-:Y:S01]  /*0100*/  SHF.R.U32.HI R6, RZ, 0x4, R7 ;  /* 0x00000004ff067819 */ /* 0x000fe20000011607 */
[----:B------:R-:W-:Y:S01]  /*0110*/  UIMAD.WIDE.U32 UR4, UR7, UR10, URZ ;  /* 0x0000000a070472a5 */ /* 0x000fe2000f8e003f */
[----:B------:R-:W-:Y:S01]  /*0120*/  ISETP.GE.U32.AND P1, PT, R2, 0x180, PT ;  /* 0x000001800200780c */ /* 0x000fe20003f26070 */
[----:B------:R-:W-:Y:S01]  /*0130*/  UIMAD UR7, UR7, UR11, URZ ;  /* 0x0000000b070772a4 */ /* 0x000fe2000f8e023f */
[----:B------:R-:W-:Y:S01]  /*0140*/  SHF.R.S32.HI R5, RZ, 0x1f, R2 ;  /* 0x0000001fff057819 */ /* 0x000fe20000011402 */
[----:B------:R-:W-:Y:S01]  /*0150*/  IMAD R3, R59, c[0x0][0x1fc], R6 ;  /* 0x00007f003b037a24 */ /* 0x000fe200078e0206 */
[----:B------:R-:W-:Y:S01]  /*0160*/  ULEA.HI UR10, UP0, UR11, UR10, URZ, 0x1 ;  /* 0x0000000a0b0a7291 */ /* 0x000fe2000f81083f */
[----:B------:R-:W-:Y:S01]  /*0170*/  IMAD R57, R6, -0x18, R2 ;  /* 0xffffffe806397824 */ /* 0x000fe200078e0202 */
[----:B------:R-:W-:Y:S01]  /*0180*/  UIADD3 UR7, UR5, UR7, URZ ;  /* 0x0000000705077290 */ /* 0x000fe2000fffe03f */
[----:B------:R-:W-:Y:S01]  /*0190*/  LEA.HI R5, R5, R2, RZ, 0x5 ;  /* 0x0000000205057211 */ /* 0x000fe200078f28ff */
[----:B------:R-:W-:Y:S01]  /*01a0*/  UIADD3.X UR8, URZ, UR11, URZ, UP0, !UPT ;  /* 0x0000000b3f087290 */ /* 0x000fe200087fe43f */
[C---:B------:R-:W-:Y:S01]  /*01b0*/  IADD3 R68, R3.reuse, 0x10, RZ ;  /* 0x0000001003447810 */ /* 0x040fe20007ffe0ff */
[----:B------:R-:W-:Y:S01]  /*01c0*/  ULEA.HI UR9, UP0, UR7, UR4, URZ, 0x1 ;  /* 0x0000000407097291 */ /* 0x000fe2000f81083f */
[C---:B------:R-:W-:Y:S01]  /*01d0*/  IADD3 R67, R3.reuse, 0x20, RZ ;  /* 0x0000002003437810 */ /* 0x040fe20007ffe0ff */
[----:B------:R-:W-:Y:S01]  /*01e0*/  USHF.R.S64 UR10, UR10, 0x1, UR8 ;  /* 0x000000010a0a7899 */ /* 0x000fe20008001008 */
[----:B------:R-:W-:Y:S01]  /*01f0*/  ISETP.LT.U32.AND P6, PT, R68, c[0x0][0x1e0], PT ;  /* 0x0000780044007a0c */ /* 0x000fe20003fc1070 */
[----:B------:R-:W-:Y:S01]  /*0200*/  UIADD3.X UR7, URZ, UR7, URZ, UP0, !UPT ;  /* 0x000000073f077290 */ /* 0x000fe200087fe43f */
[----:B------:R-:W-:Y:S01]  /*0210*/  SHF.R.S32.HI R73, RZ, 0x1f, R68 ;  /* 0x0000001fff497819 */ /* 0x000fe20000011444 */
[----:B------:R-:W-:Y:S01]  /*0220*/  HFMA2.MMA R55, -RZ, RZ, 0, 0 ;  /* 0x00000000ff377435 */ /* 0x000fe200000001ff */
[----:B------:R-:W-:Y:S01]  /*0230*/  IADD3 R66, R3, 0x30, RZ ;  /* 0x0000003003427810 */ /* 0x000fe20007ffe0ff */
[----:B------:R-:W-:Y:S01]  /*0240*/  USHF.R.S64 UR9, UR9, 0x1, UR7 ;  /* 0x0000000109097899 */ /* 0x000fe20008001007 */
[----:B------:R-:W-:Y:S01]  /*0250*/  ISETP.LT.AND.EX P6, PT, R73, c[0x0][0x1e4], !P1, P6 ;  /* 0x0000790049007a0c */ /* 0x000fe20004fc1360 */
[----:B------:R-:W-:Y:S01]  /*0260*/  USHF.R.S32.HI UR8, URZ, 0x1, UR8 ;  /* 0x000000013f087899 */ /* 0x000fe20008011408 */
[C---:B------:R-:W-:Y:S01]  /*0270*/  IADD3 R65, R3.reuse, 0x40, RZ ;  /* 0x0000004003417810 */ /* 0x040fe20007ffe0ff */
[----:B------:R-:W-:Y:S01]  /*0280*/  USHF.R.S32.HI UR7, URZ, 0x1, UR7 ;  /* 0x000000013f077899 */ /* 0x000fe20008011407 */
[C---:B------:R-:W-:Y:S01]  /*0290*/  IADD3 R64, R3.reuse, 0x50, RZ ;  /* 0x0000005003407810 */ /* 0x040fe20007ffe0ff */
[----:B------:R-:W-:Y:S01]  /*02a0*/  USHF.L.U64.HI UR8, UR10, 0x2, UR8 ;  /* 0x000000020a087899 */ /* 0x000fe20008010208 */
[----:B------:R-:W-:Y:S01]  /*02b0*/  ISETP.LT.U32.AND P5, PT, R3, c[0x0][0x1e0], PT ;  /* 0x0000780003007a0c */ /* 0x000fe20003fa1070 */
[----:B------:R-:W-:Y:S01]  /*02c0*/  USHF.L.U64.HI UR7, UR9, 0x2, UR7 ;  /* 0x0000000209077899 */ /* 0x000fe20008010207 */
[----:B------:R-:W-:Y:S01]  /*02d0*/  SHF.R.S32.HI R75, RZ, 0x1f, R3 ;  /* 0x0000001fff4b7819 */ /* 0x000fe20000011403 */
[----:B------:R-:W-:Y:S01]  /*02e0*/  ULDC.U8 UR16, c[0x0][0x1f4] ;  /* 0x00007d0000107ab9 */ /* 0x000fe20000000000 */
[----:B------:R-:W-:-:S02]  /*02f0*/  ISETP.LT.U32.AND P4, PT, R67, c[0x0][0x1e0], PT ;  /* 0x0000780043007a0c */ /* 0x000fc40003f81070 */
[----:B------:R-:W-:Y:S02]  /*0300*/  ISETP.LT.U32.AND P3, PT, R66, c[0x0][0x1e0], PT ;  /* 0x0000780042007a0c */ /* 0x000fe40003f61070 */
[----:B------:R-:W-:Y:S02]  /*0310*/  ISETP.LT.U32.AND P2, PT, R65, c[0x0][0x1e0], PT ;  /* 0x0000780041007a0c */ /* 0x000fe40003f41070 */
[----:B------:R-:W-:Y:S02]  /*0320*/  SHF.R.S32.HI R72, RZ, 0x1f, R67 ;  /* 0x0000001fff487819 */ /* 0x000fe40000011443 */
[----:B------:R-:W-:Y:S02]  /*0330*/  SHF.R.S32.HI R71, RZ, 0x1f, R66 ;  /* 0x0000001fff477819 */ /* 0x000fe40000011442 */
[----:B------:R-:W-:Y:S02]  /*0340*/  SHF.R.S32.HI R70, RZ, 0x1f, R65 ;  /* 0x0000001fff467819 */ /* 0x000fe40000011441 */
[----:B------:R-:W-:-:S02]  /*0350*/  ISETP.LT.U32.AND P0, PT, R64, c[0x0][0x1e0], PT ;  /* 0x0000780040007a0c */ /* 0x000fc40003f01070 */
[----:B------:R-:W-:Y:S02]  /*0360*/  SHF.R.S32.HI R69, RZ, 0x1f, R64 ;  /* 0x0000001fff457819 */ /* 0x000fe40000011440 */
[----:B------:R-:W-:Y:S02]  /*0370*/  LOP3.LUT R4, R4, 0xfffffffd, RZ, 0xc0, !PT ;  /* 0xfffffffd04047812 */ /* 0x000fe400078ec0ff */
[----:B------:R-:W-:Y:S02]  /*0380*/  IADD3 R63, R3, 0x60, RZ ;  /* 0x00000060033f7810 */ /* 0x000fe40007ffe0ff */
[----:B------:R-:W-:Y:S02]  /*0390*/  ISETP.LT.AND.EX P5, PT, R75, c[0x0][0x1e4], !P1, P5 ;  /* 0x000079004b007a0c */ /* 0x000fe40004fa1350 */
[----:B------:R-:W-:Y:S02]  /*03a0*/  ISETP.LT.AND.EX P4, PT, R72, c[0x0][0x1e4], !P1, P4 ;  /* 0x0000790048007a0c */ /* 0x000fe40004f81340 */
[----:B------:R-:W-:-:S02]  /*03b0*/  ISETP.LT.AND.EX P3, PT, R71, c[0x0][0x1e4], !P1, P3 ;  /* 0x0000790047007a0c */ /* 0x000fc40004f61330 */
[----:B------:R-:W-:Y:S02]  /*03c0*/  ISETP.LT.AND.EX P2, PT, R70, c[0x0][0x1e4], !P1, P2 ;  /* 0x0000790046007a0c */ /* 0x000fe40004f41320 */
[----:B------:R-:W-:Y:S02]  /*03d0*/  @P6 LOP3.LUT R4, R4, 0x2, RZ, 0xfc, !PT ;  /* 0x0000000204046812 */ /* 0x000fe400078efcff */
[----:B------:R-:W-:Y:S02]  /*03e0*/  ISETP.LT.AND.EX P1, PT, R69, c[0x0][0x1e4], !P1, P0 ;  /* 0x0000790045007a0c */ /* 0x000fe40004f21300 */
[----:B------:R-:W-:Y:S02]  /*03f0*/  SHF.R.S32.HI R62, RZ, 0x5, R5 ;  /* 0x00000005ff3e7819 */ /* 0x000fe40000011405 */
[----:B------:R-:W-:Y:S02]  /*0400*/  SHF.L.U32 R57, R57, 0x1, RZ ;  /* 0x0000000139397819 */ /* 0x000fe400000006ff */
[----:B------:R-:W-:-:S02]  /*0410*/  IADD3 R60, R3, 0x70, RZ ;  /* 0x00000070033c7810 */ /* 0x000fc40007ffe0ff */
[----:B012---:R-:W-:Y:S02]  /*0420*/  SHF.R.S32.HI R74, RZ, 0x1f, R63 ;  /* 0x0000001fff4a7819 */ /* 0x007fe4000001143f */
.L_x_2158:
[----:B------:R-:W-:Y:S01]  /*0430*/  IABS R8, c[0x0][0x1f0] ;  /* 0x00007c0000087a13 */ /* 0x000fe20000000000 */
[----:B------:R-:W-:Y:S01]  /*0440*/  ULDC UR4, c[0x0][0x1f0] ;  /* 0x00007c0000047ab9 */ /* 0x000fe20000000800 */
[----:B0-----:R-:W-:Y:S01]  /*0450*/  IABS R10, UR14 ;  /* 0x0000000e000a7c13 */ /* 0x001fe20008000000 */
[----:B------:R-:W-:Y:S01]  /*0460*/  ULOP3.LUT UR4, UR14, UR4, URZ, 0x3c, !UPT ;  /* 0x000000040e047292 */ /* 0x000fe2000f8e3c3f */
[----:B------:R-:W0:Y:S01]  /*0470*/  I2F.RP R5, R8 ;  /* 0x0000000800057306 */ /* 0x000e220000209400 */
[----:B------:R-:W-:Y:S01]  /*0480*/  UMOV UR11, 0x8 ;  /* 0x00000008000b7882 */ /* 0x000fe20000000000 */
[----:B------:R-:W-:Y:S01]  /*0490*/  LOP3.LUT P6, RZ, R4, 0x2, RZ, 0xc0, !PT ;  /* 0x0000000204ff7812 */ /* 0x000fe200078cc0ff */
[----:B------:R-:W-:Y:S02]  /*04a0*/  @P4 IMAD R14, R72, c[0x0][0x1d8], RZ ;  /* 0x00007600480e4a24 */ /* 0x000fe400078e02ff */
[----:B------:R-:W-:Y:S02]  /*04b0*/  @P3 IMAD R17, R71, c[0x0][0x1d8], RZ ;  /* 0x0000760047113a24 */ /* 0x000fe400078e02ff */
[----:B------:R-:W-:-:S02]  /*04c0*/  @P4 IMAD R21, R67, c[0x0][0x1dc], R14 ;  /* 0x0000770043154a24 */ /* 0x000fc400078e020e */
[----:B------:R-:W-:-:S06]  /*04d0*/  @P3 IMAD R23, R66, c[0x0][0x1dc], R17 ;  /* 0x0000770042173a24 */ /* 0x000fcc00078e0211 */
[----:B------:R-:W-:Y:S01]  /*04e0*/  @P6 IMAD R13, R73, c[0x0][0x1d8], RZ ;  /* 0x00007600490d6a24 */ /* 0x000fe200078e02ff */
[----:B0-----:R-:W0:Y:S03]  /*04f0*/  MUFU.RCP R5, R5 ;  /* 0x0000000500057308 */ /* 0x001e260000001000 */
[----:B------:R-:W-:Y:S01]  /*0500*/  @P6 IMAD R19, R68, c[0x0][0x1dc], R13 ;  /* 0x0000770044136a24 */ /* 0x000fe200078e020d */
[----:B0-----:R-:W-:-:S04]  /*0510*/  IADD3 R6, R5, 0xffffffe, RZ ;  /* 0x0ffffffe05067810 */ /* 0x001fc80007ffe0ff */
[----:B------:R0:W1:Y:S02]  /*0520*/  F2I.FTZ.U32.TRUNC.NTZ R7, R6 ;  /* 0x0000000600077305 */ /* 0x000064000021f000 */
[----:B0-----:R-:W-:Y:S02]  /*0530*/  MOV R6, RZ ;  /* 0x000000ff00067202 */ /* 0x001fe40000000f00 */
[----:B-1----:R-:W-:-:S05]  /*0540*/  IADD3 R9, RZ, -R7, RZ ;  /* 0x80000007ff097210 */ /* 0x002fca0007ffe0ff */
[----:B------:R-:W-:-:S04]  /*0550*/  IMAD R9, R9, R8, RZ ;  /* 0x0000000809097224 */ /* 0x000fc800078e02ff */
[----:B------:R-:W-:Y:S01]  /*0560*/  IMAD.HI.U32 R7, R7, R9, R6 ;  /* 0x0000000907077227 */ /* 0x000fe200078e0006 */
[----:B------:R-:W-:Y:S02]  /*0570*/  MOV R9, R10 ;  /* 0x0000000a00097202 */ /* 0x000fe40000000f00 */
[----:B------:R-:W-:-:S03]  /*0580*/  SHF.R.S32.HI R10, RZ, 0x1f, R57 ;  /* 0x0000001fff0a7819 */ /* 0x000fc60000011439 */
        /* <DEDUP_REMOVED lines=9> */
[----:B------:R-:W-:-:S13]  /*0620*/  ISETP.GE.U32.AND P0, PT, R5, R8, PT ;  /* 0x000000080500720c */ /* 0x000fda0003f06070 */
[----:B------:R-:W-:Y:S02]  /*0630*/  @P0 IADD3 R7, R7, 0x1, RZ ;  /* 0x0000000107070810 */ /* 0x000fe40007ffe0ff */
[----:B------:R-:W-:Y:S02]  /*0640*/  ISETP.LE.AND P0, PT, RZ, UR14, PT ;  /* 0x0000000eff007c0c */ /* 0x000fe4000bf03270 */
[----:B------:R-:W-:Y:S02]  /*0650*/  MOV R8, R7 ;  /* 0x0000000700087202 */ /* 0x000fe40000000f00 */
[----:B------:R-:W-:-:S09]  /*0660*/  LOP3.LUT R7, RZ, c[0x0][0x1f0], RZ, 0x33, !PT ;  /* 0x00007c00ff077a12 */ /* 0x000fd200078e33ff */
[----:B------:R-:W-:Y:S02]  /*0670*/  @!P0 IADD3 R6, -R6, RZ, RZ ;  /* 0x000000ff06068210 */ /* 0x000fe40007ffe1ff */
[----:B------:R-:W-:Y:S01]  /*0680*/  ISETP.LE.AND P0, PT, RZ, UR4, PT ;  /* 0x00000004ff007c0c */ /* 0x000fe2000bf03270 */
[----:B------:R-:W-:Y:S02]  /*0690*/  ULDC.64 UR4, c[0x0][0x198] ;  /* 0x0000660000047ab9 */ /* 0x000fe40000000a00 */
[----:B------:R-:W-:-:S06]  /*06a0*/  UIMAD.WIDE UR4, UR14, UR11, UR4 ;  /* 0x0000000b0e0472a5 */ /* 0x000fcc000f8e0204 */
[----:B------:R-:W-:Y:S02]  /*06b0*/  MOV R42, UR4 ;  /* 0x00000004002a7c02 */ /* 0x000fe40008000f00 */
[----:B------:R-:W-:Y:S02]  /*06c0*/  MOV R43, UR5 ;  /* 0x00000005002b7c02 */ /* 0x000fe40008000f00 */
[----:B------:R-:W-:Y:S02]  /*06d0*/  @!P0 IADD3 R8, -R8, RZ, RZ ;  /* 0x000000ff08088210 */ /* 0x000fe40007ffe1ff */
[----:B------:R-:W-:Y:S02]  /*06e0*/  ISETP.NE.AND P0, PT, RZ, c[0x0][0x1f0], PT ;  /* 0x00007c00ff007a0c */ /* 0x000fe40003f05270 */
[----:B------:R-:W2:Y:S02]  /*06f0*/  LDG.E.64 R42, [R42.64] ;  /* 0x0000000c2a2a7981 */ /* 0x000ea4000c1e1b00 */
[----:B------:R-:W-:-:S02]  /*0700*/  SEL R58, R7, R6, !P0 ;  /* 0x00000006073a7207 */ /* 0x000fc40004000000 */
[----:B------:R-:W-:-:S03]  /*0710*/  SEL R9, R7, R8, !P0 ;  /* 0x0000000807097207 */ /* 0x000fc60004000000 */
[----:B------:R-:W-:Y:S01]  /*0720*/  IMAD R5, R58, 0x30, RZ ;  /* 0x000000303a057824 */ /* 0x000fe200078e02ff */
[----:B------:R-:W-:-:S04]  /*0730*/  SHF.R.S32.HI R8, RZ, 0x1f, R9 ;  /* 0x0000001fff087819 */ /* 0x000fc80000011409 */
[----:B------:R-:W-:Y:S01]  /*0740*/  IADD3 R6, P0, R57, R5, RZ ;  /* 0x0000000539067210 */ /* 0x000fe20007f1e0ff */
[----:B------:R-:W-:-:S03]  /*0750*/  IMAD R8, R8, c[0x0][0x1e8], RZ ;  /* 0x00007a0008087a24 */ /* 0x000fc600078e02ff */
[----:B------:R-:W-:Y:S01]  /*0760*/  LEA.HI.X.SX32 R7, R5, R10, 0x1, P0 ;  /* 0x0000000a05077211 */ /* 0x000fe200000f0eff */
[----:B------:R-:W-:Y:S02]  /*0770*/  IMAD R11, R9, c[0x0][0x1ec], R8 ;  /* 0x00007b00090b7a24 */ /* 0x000fe400078e0208 */
[----:B------:R-:W-:Y:S02]  /*0780*/  @P5 IMAD R8, R75, c[0x0][0x1d8], RZ ;  /* 0x000076004b085a24 */ /* 0x000fe400078e02ff */
[----:B------:R-:W-:-:S04]  /*0790*/  IMAD.WIDE.U32 R6, R9, c[0x0][0x1e8], R6 ;  /* 0x00007a0009067a25 */ /* 0x000fc800078e0006 */
[----:B------:R-:W-:Y:S01]  /*07a0*/  @P5 IMAD R15, R3, c[0x0][0x1dc], R8 ;  /* 0x00007700030f5a24 */ /* 0x000fe200078e0208 */
[----:B------:R-:W-:Y:S02]  /*07b0*/  IADD3 R9, R7, R11, RZ ;  /* 0x0000000b07097210 */ /* 0x000fe40007ffe0ff */
[-C--:B------:R-:W-:Y:S02]  /*07c0*/  @P5 MOV R8, R6.reuse ;  /* 0x0000000600085202 */ /* 0x080fe40000000f00 */
[----:B------:R-:W-:Y:S02]  /*07d0*/  @P6 MOV R12, R6 ;  /* 0x00000006000c6202 */ /* 0x000fe40000000f00 */
[----:B------:R-:W-:Y:S01]  /*07e0*/  @P6 MOV R13, R9 ;  /* 0x00000009000d6202 */ /* 0x000fe20000000f00 */
[----:B------:R-:W-:-:S04]  /*07f0*/  @P5 IMAD.WIDE.U32 R10, R3, c[0x0][0x1d8], R8 ;  /* 0x00007600030a5a25 */ /* 0x000fc800078e0008 */
[----:B------:R-:W-:Y:S01]  /*0800*/  @P6 IMAD.WIDE.U32 R12, R68, c[0x0][0x1d8], R12 ;  /* 0x00007600440c6a25 */ /* 0x000fe200078e000c */
[----:B------:R-:W-:Y:S02]  /*0810*/  @P5 IADD3 R11, R11, R15, RZ ;  /* 0x0000000f0b0b5210 */ /* 0x000fe40007ffe0ff */
[C---:B------:R-:W-:Y:S02]  /*0820*/  @P5 SHF.L.U32 R40, R10.reuse, 0x2, RZ ;  /* 0x000000020a285819 */ /* 0x040fe400000006ff */
[----:B------:R-:W-:Y:S02]  /*0830*/  @P6 IADD3 R19, R13, R19, RZ ;  /* 0x000000130d136210 */ /* 0x000fe40007ffe0ff */
[----:B------:R-:W-:Y:S02]  /*0840*/  @P5 SHF.L.U64.HI R13, R10, 0x2, R11 ;  /* 0x000000020a0d5819 */ /* 0x000fe4000001020b */
[----:B------:R-:W-:Y:S02]  /*0850*/  @P5 IADD3 R14, P0, R40, c[0x0][0x180], RZ ;  /* 0x00006000280e5a10 */ /* 0x000fe40007f1e0ff */
[----:B------:R-:W-:-:S02]  /*0860*/  @P4 MOV R10, R6 ;  /* 0x00000006000a4202 */ /* 0x000fc40000000f00 */
[----:B------:R-:W-:Y:S02]  /*0870*/  @P4 MOV R11, R9 ;  /* 0x00000009000b4202 */ /* 0x000fe40000000f00 */
[----:B------:R-:W-:Y:S02]  /*0880*/  @P5 IADD3.X R15, R13, c[0x0][0x184], RZ, P0, !PT ;  /* 0x000061000d0f5a10 */ /* 0x000fe400007fe4ff */
[----:B------:R-:W-:Y:S01]  /*0890*/  @P5 IADD3 R40, P0, R40, c[0x0][0x178], RZ ;  /* 0x00005e0028285a10 */ /* 0x000fe20007f1e0ff */
[----:B------:R-:W-:Y:S01]  /*08a0*/  @P4 IMAD.WIDE.U32 R10, R67, c[0x0][0x1d8], R10 ;  /* 0x00007600430a4a25 */ /* 0x000fe200078e000a */
[C---:B------:R-:W-:Y:S02]  /*08b0*/  @P6 SHF.L.U32 R18, R12.reuse, 0x2, RZ ;  /* 0x000000020c126819 */ /* 0x040fe400000006ff */
[----:B------:R-:W-:Y:S02]  /*08c0*/  @P5 IADD3.X R41, R13, c[0x0][0x17c], RZ, P0, !PT ;  /* 0x00005f000d295a10 */ /* 0x000fe400007fe4ff */
[----:B------:R-:W-:Y:S01]  /*08d0*/  @P6 SHF.L.U64.HI R19, R12, 0x2, R19 ;  /* 0x000000020c136819 */ /* 0x000fe20000010213 */
[----:B------:R-:W-:Y:S01]  /*08e0*/  @P2 IMAD R12, R70, c[0x0][0x1d8], RZ ;  /* 0x00007600460c2a24 */ /* 0x000fe200078e02ff */
[----:B------:R-:W-:-:S02]  /*08f0*/  @P6 IADD3 R16, P0, R18, c[0x0][0x180], RZ ;  /* 0x0000600012106a10 */ /* 0x000fc40007f1e0ff */
[----:B------:R-:W-:Y:S01]  /*0900*/  @P4 IADD3 R21, R11, R21, RZ ;  /* 0x000000150b154210 */ /* 0x000fe20007ffe0ff */
[----:B------:R-:W-:Y:S01]  /*0910*/  @P2 IMAD R25, R65, c[0x0][0x1dc], R12 ;  /* 0x0000770041192a24 */ /* 0x000fe200078e020c */
[----:B------:R-:W-:Y:S02]  /*0920*/  @P6 IADD3.X R17, R19, c[0x0][0x184], RZ, P0, !PT ;  /* 0x0000610013116a10 */ /* 0x000fe400007fe4ff */
[----:B------:R-:W-:Y:S02]  /*0930*/  @P6 IADD3 R18, P0, R18, c[0x0][0x178], RZ ;  /* 0x00005e0012126a10 */ /* 0x000fe40007f1e0ff */
[C---:B------:R-:W-:Y:S02]  /*0940*/  @P4 SHF.L.U32 R20, R10.reuse, 0x2, RZ ;  /* 0x000000020a144819 */ /* 0x040fe400000006ff */
[----:B------:R-:W-:Y:S02]  /*0950*/  @P4 SHF.L.U64.HI R21, R10, 0x2, R21 ;  /* 0x000000020a154819 */ /* 0x000fe40000010215 */
[----:B------:R-:W-:-:S02]  /*0960*/  @P3 MOV R12, R6 ;  /* 0x00000006000c3202 */ /* 0x000fc40000000f00 */
[-C--:B------:R-:W-:Y:S02]  /*0970*/  @P3 MOV R13, R9.reuse ;  /* 0x00000009000d3202 */ /* 0x080fe40000000f00 */
[----:B------:R-:W-:Y:S02]  /*0980*/  @P2 MOV R10, R6 ;  /* 0x00000006000a2202 */ /* 0x000fe40000000f00 */
[----:B------:R-:W-:Y:S01]  /*0990*/  @P2 MOV R11, R9 ;  /* 0x00000009000b2202 */ /* 0x000fe20000000f00 */
[----:B------:R-:W-:Y:S01]  /*09a0*/  @P3 IMAD.WIDE.U32 R12, R66, c[0x0][0x1d8], R12 ;  /* 0x00007600420c3a25 */ /* 0x000fe200078e000c */
[----:B------:R-:W-:Y:S02]  /*09b0*/  @P6 IADD3.X R19, R19, c[0x0][0x17c], RZ, P0, !PT ;  /* 0x00005f0013136a10 */ /* 0x000fe400007fe4ff */
[----:B------:R-:W-:Y:S01]  /*09c0*/  @P4 IADD3 R38, P0, R20, c[0x0][0x180], RZ ;  /* 0x0000600014264a10 */ /* 0x000fe20007f1e0ff */
[----:B------:R-:W-:Y:S01]  /*09d0*/  @P2 IMAD.WIDE.U32 R10, R65, c[0x0][0x1d8], R10 ;  /* 0x00007600410a2a25 */ /* 0x000fe200078e000a */
[----:B------:R-:W-:-:S02]  /*09e0*/  @P3 IADD3 R13, R13, R23, RZ ;  /* 0x000000170d0d3210 */ /* 0x000fc40007ffe0ff */
[----:B------:R-:W-:Y:S02]  /*09f0*/  @P4 IADD3.X R39, R21, c[0x0][0x184], RZ, P0, !PT ;  /* 0x0000610015274a10 */ /* 0x000fe400007fe4ff */
[----:B------:R-:W-:Y:S02]  /*0a00*/  @P4 IADD3 R20, P0, R20, c[0x0][0x178], RZ ;  /* 0x00005e0014144a10 */ /* 0x000fe40007f1e0ff */
[C---:B------:R-:W-:Y:S02]  /*0a10*/  @P3 SHF.L.U32 R36, R12.reuse, 0x2, RZ ;  /* 0x000000020c243819 */ /* 0x040fe400000006ff */
[----:B------:R-:W-:Y:S01]  /*0a20*/  @P2 IADD3 R25, R11, R25, RZ ;  /* 0x000000190b192210 */ /* 0x000fe20007ffe0ff */
[----:B------:R-:W-:Y:S01]  /*0a30*/  @P1 IMAD R11, R69, c[0x0][0x1d8], RZ ;  /* 0x00007600450b1a24 */ /* 0x000fe200078e02ff */
[----:B------:R-:W-:Y:S02]  /*0a40*/  @P4 IADD3.X R21, R21, c[0x0][0x17c], RZ, P0, !PT ;  /* 0x00005f0015154a10 */ /* 0x000fe400007fe4ff */
[----:B------:R-:W-:Y:S01]  /*0a50*/  @P3 SHF.L.U64.HI R22, R12, 0x2, R13 ;  /* 0x000000020c163819 */ /* 0x000fe2000001020d */
[----:B------:R-:W-:Y:S01]  /*0a60*/  @P1 IMAD R23, R64, c[0x0][0x1dc], R11 ;  /* 0x0000770040171a24 */ /* 0x000fe200078e020b */
[----:B------:R-:W-:Y:S01]  /*0a70*/  @P3 IADD3 R34, P0, R36, c[0x0][0x180], RZ ;  /* 0x0000600024223a10 */ /* 0x000fe20007f1e0ff */
[----:B------:R-:W-:Y:S01]  /*0a80*/  IMAD.WIDE.U32 R12, R2, -0x55555555, RZ ;  /* 0xaaaaaaab020c7825 */ /* 0x000fe200078e00ff */
[----:B------:R-:W-:-:S02]  /*0a90*/  @P2 SHF.L.U32 R24, R10, 0x2, RZ ;  /* 0x000000020a182819 */ /* 0x000fc400000006ff */
[----:B------:R-:W-:Y:S02]  /*0aa0*/  @P2 SHF.L.U64.HI R25, R10, 0x2, R25 ;  /* 0x000000020a192819 */ /* 0x000fe40000010219 */
[----:B------:R-:W-:Y:S02]  /*0ab0*/  @P1 MOV R10, R6 ;  /* 0x00000006000a1202 */ /* 0x000fe40000000f00 */
[----:B------:R-:W-:Y:S02]  /*0ac0*/  @P1 MOV R11, R9 ;  /* 0x00000009000b1202 */ /* 0x000fe40000000f00 */
[----:B------:R-:W-:Y:S02]  /*0ad0*/  @P3 IADD3.X R35, R22, c[0x0][0x184], RZ, P0, !PT ;  /* 0x0000610016233a10 */ /* 0x000fe400007fe4ff */
[----:B------:R-:W-:Y:S01]  /*0ae0*/  @P3 IADD3 R36, P0, R36, c[0x0][0x178], RZ ;  /* 0x00005e0024243a10 */ /* 0x000fe20007f1e0ff */
[----:B------:R-:W-:Y:S01]  /*0af0*/  @P1 IMAD.WIDE.U32 R10, R64, c[0x0][0x1d8], R10 ;  /* 0x00007600400a1a25 */ /* 0x000fe200078e000a */
[----:B------:R-:W-:-:S02]  /*0b00*/  SHF.R.U32.HI R12, RZ, 0x4, R13 ;  /* 0x00000004ff0c7819 */ /* 0x000fc4000001160d */
[----:B------:R-:W-:Y:S02]  /*0b10*/  @P3 IADD3.X R37, R22, c[0x0][0x17c], RZ, P0, !PT ;  /* 0x00005f0016253a10 */ /* 0x000fe400007fe4ff */
[C---:B------:R-:W-:Y:S02]  /*0b20*/  @P2 IADD3 R22, P0, R24.reuse, c[0x0][0x180], RZ ;  /* 0x0000600018162a10 */ /* 0x040fe40007f1e0ff */
[----:B------:R-:W-:Y:S02]  /*0b30*/  @P1 IADD3 R11, R11, R23, RZ ;  /* 0x000000170b0b1210 */ /* 0x000fe40007ffe0ff */
[----:B------:R-:W-:Y:S02]  /*0b40*/  @P2 IADD3.X R23, R25, c[0x0][0x184], RZ, P0, !PT ;  /* 0x0000610019172a10 */ /* 0x000fe400007fe4ff */
[----:B------:R-:W-:Y:S02]  /*0b50*/  @P2 IADD3 R24, P0, R24, c[0x0][0x178], RZ ;  /* 0x00005e0018182a10 */ /* 0x000fe40007f1e0ff */
        /* <DEDUP_REMOVED lines=23> */
[----:B------:R-:W-:Y:S01]  /*0cd0*/  @P0 IADD3 R28, P6, R28, c[0x0][0x178], RZ ;  /* 0x00005e001c1c0a10 */ /* 0x000fe20007fde0ff */
[----:B------:R-:W-:-:S03]  /*0ce0*/  CS2R R32, SRZ ;  /* 0x0000000000207805 */ /* 0x000fc6000001ff00 */
[----:B------:R-:W-:Y:S02]  /*0cf0*/  @P0 IADD3.X R29, R10, c[0x0][0x17c], RZ, P6, !PT ;  /* 0x00005f000a1d0a10 */ /* 0x000fe400037fe4ff */
[----:B------:R-:W-:Y:S01]  /*0d00*/  CS2R R10, SRZ ;  /* 0x00000000000a7805 */ /* 0x000fe2000001ff00 */
[----:B------:R0:W5:Y:S05]  /*0d10*/  @P0 LDG.E.64 R32, [R12.64] ;  /* 0x0000000c0c200981 */ /* 0x00016a000c1e1b00 */
[----:B------:R1:W5:Y:S01]  /*0d20*/  @P0 LDG.E.64 R10, [R28.64] ;  /* 0x0000000c1c0a0981 */ /* 0x000362000c1e1b00 */
[----:B------:R-:W-:Y:S01]  /*0d30*/  UMOV UR11, 0x3f800000 ;  /* 0x3f800000000b7882 */ /* 0x000fe20000000000 */
[----:B------:R-:W-:Y:S01]  /*0d40*/  SHF.R.S32.HI R61, RZ, 0x1f, R60 ;  /* 0x0000001fff3d7819 */ /* 0x000fe2000001143c */
[----:B--2---:R-:W2:Y:S02]  /*0d50*/  R2UR UR4, R42 ;  /* 0x000000002a0473c2 */ /* 0x004ea400000e0000 */
[----:B--2---:R-:W-:-:S05]  /*0d60*/  MOV R44, UR4 ;  /* 0x00000004002c7c02 */ /* 0x004fca0008000f00 */
[----:B------:R-:W-:-:S05]  /*0d70*/  FFMA.FTZ R44, -R44, UR4, R43 ;  /* 0x000000042c2c7c23 */ /* 0x000fca000801012b */
[----:B------:R-:W-:-:S13]  /*0d80*/  FSETP.GTU.FTZ.AND P0, PT, R44, RZ, PT ;  /* 0x000000ff2c00720b */ /* 0x000fda0003f1c000 */
[----:B------:R-:W-:Y:S01]  /*0d90*/  VOTEU.ANY UP0, P0 ;  /* 0x00000000003f7886 */ /* 0x000fe20000000100 */
[----:B------:R-:W-:-:S13]  /*0da0*/  PLOP3.LUT P0, PT, PT, PT, UP0, 0x80, 0x0 ;  /* 0x000000000000781c */ /* 0x000fda0003f0f008 */
[----:B------:R-:W-:Y:S01]  /*0db0*/  @P0 FADD.FTZ R42, R44, c[0x0][0x1a0] ;  /* 0x000068002c2a0621 */ /* 0x000fe20000010000 */
[----:B------:R-:W-:-:S13]  /*0dc0*/  PLOP3.LUT P0, PT, PT, PT, UP0, 0x80, 0x0 ;  /* 0x000000000000781c */ /* 0x000fda0003f0f008 */
[----:B------:R-:W2:Y:S01]  /*0dd0*/  @P0 MUFU.RSQ R42, R42 ;  /* 0x0000002a002a0308 */ /* 0x000ea20000001400 */
[----:B------:R-:W-:-:S13]  /*0de0*/  PLOP3.LUT P0, PT, PT, PT, UP0, 0x80, 0x0 ;  /* 0x000000000000781c */ /* 0x000fda0003f0f008 */
[----:B--2---:R2:W3:Y:S01]  /*0df0*/  @P0 R2UR UR11, R42 ;  /* 0x000000002a0b03c2 */ /* 0x0044e200000e0000 */
[----:B------:R-:W-:-:S04]  /*0e00*/  ISETP.GE.U32.AND P0, PT, R60, c[0x0][0x1e0], PT ;  /* 0x000078003c007a0c */ /* 0x000fc80003f06070 */
[----:B------:R-:W-:-:S04]  /*0e10*/  ISETP.GE.AND.EX P0, PT, R61, c[0x0][0x1e4], PT, P0 ;  /* 0x000079003d007a0c */ /* 0x000fc80003f06300 */
[----:B------:R-:W-:-:S13]  /*0e20*/  ISETP.GT.U32.OR P0, PT, R2, 0x17f, P0 ;  /* 0x0000017f0200780c */ /* 0x000fda0000704470 */
[----:B0-----:R-:W-:Y:S01]  /*0e30*/  @!P0 IMAD R13, R61, c[0x0][0x1d8], RZ ;  /* 0x000076003d0d8a24 */ /* 0x001fe200078e02ff */
[----:B------:R-:W-:-:S03]  /*0e40*/  @!P0 MOV R12, R6 ;  /* 0x00000006000c8202 */ /* 0x000fc60000000f00 */
[----:B-1----:R-:W-:Y:S01]  /*0e50*/  @!P0 IMAD R29, R60, c[0x0][0x1dc], R13 ;  /* 0x000077003c1d8a24 */ /* 0x002fe200078e020d */
[----:B------:R-:W-:-:S05]  /*0e60*/  @!P0 MOV R13, R9 ;  /* 0x00000009000d8202 */ /* 0x000fca0000000f00 */
[----:B------:R-:W-:-:S05]  /*0e70*/  @!P0 IMAD.WIDE.U32 R12, R60, c[0x0][0x1d8], R12 ;  /* 0x000076003c0c8a25 */ /* 0x000fca00078e000c */
[----:B------:R-:W-:Y:S02]  /*0e80*/  @!P0 IADD3 R13, R13, R29, RZ ;  /* 0x0000001d0d0d8210 */ /* 0x000fe40007ffe0ff */
[C---:B------:R-:W-:Y:S02]  /*0e90*/  @!P0 SHF.L.U32 R46, R12.reuse, 0x2, RZ ;  /* 0x000000020c2e8819 */ /* 0x040fe400000006ff */
[----:B------:R-:W-:Y:S02]  /*0ea0*/  @!P0 SHF.L.U64.HI R12, R12, 0x2, R13 ;  /* 0x000000020c0c8819 */ /* 0x000fe4000001020d */
[----:B------:R-:W-:-:S04]  /*0eb0*/  @!P0 IADD3 R28, P6, R46, c[0x0][0x180], RZ ;  /* 0x000060002e1c8a10 */ /* 0x000fc80007fde0ff */
[----:B------:R-:W-:Y:S02]  /*0ec0*/  @!P0 IADD3.X R29, R12, c[0x0][0x184], RZ, P6, !PT ;  /* 0x000061000c1d8a10 */ /* 0x000fe400037fe4ff */
[----:B------:R-:W-:-:S04]  /*0ed0*/  @!P0 IADD3 R46, P6, R46, c[0x0][0x178], RZ ;  /* 0x00005e002e2e8a10 */ /* 0x000fc80007fde0ff */
[----:B------:R-:W-:Y:S02]  /*0ee0*/  @!P0 IADD3.X R47, R12, c[0x0][0x17c], RZ, P6, !PT ;  /* 0x00005f000c2f8a10 */ /* 0x000fe400037fe4ff */
[----:B------:R-:W-:Y:S01]  /*0ef0*/  LOP3.LUT P6, RZ, R4, 0x2, RZ, 0xc0, !PT ;  /* 0x0000000204ff7812 */ /* 0x000fe200078cc0ff */
[----:B------:R-:W-:Y:S01]  /*0f00*/  CS2R R12, SRZ ;  /* 0x00000000000c7805 */ /* 0x000fe2000001ff00 */
[----:B--2---:R-:W-:-:S05]  /*0f10*/  CS2R R42, SRZ ;  /* 0x00000000002a7805 */ /* 0x004fca000001ff00 */
[----:B------:R0:W5:Y:S01]  /*0f20*/  @P5 LDG.E.64 R12, [R40.64] ;  /* 0x0000000c280c5981 */ /* 0x000162000c1e1b00 */
[----:B------:R-:W-:-:S05]  /*0f30*/  CS2R R44, SRZ ;  /* 0x00000000002c7805 */ /* 0x000fca000001ff00 */
[----:B------:R1:W5:Y:S01]  /*0f40*/  @P6 LDG.E.64 R42, [R16.64] ;  /* 0x0000000c102a6981 */ /* 0x000362000c1e1b00 */
[----:B0-----:R-:W-:-:S03]  /*0f50*/  CS2R R40, SRZ ;  /* 0x0000000000287805 */ /* 0x001fc6000001ff00 */
[----:B------:R0:W5:Y:S04]  /*0f60*/  @P5 LDG.E.64 R44, [R14.64] ;  /* 0x0000000c0e2c5981 */ /* 0x000168000c1e1b00 */
[----:B------:R2:W5:Y:S01]  /*0f70*/  @P4 LDG.E.64 R40, [R38.64] ;  /* 0x0000000c26284981 */ /* 0x000562000c1e1b00 */
[----:B-1----:R-:W-:Y:S01]  /*0f80*/  CS2R R16, SRZ ;  /* 0x0000000000107805 */ /* 0x002fe2000001ff00 */
[----:B0-----:R-:W-:-:S05]  /*0f90*/  CS2R R14, SRZ ;  /* 0x00000000000e7805 */ /* 0x001fca000001ff00 */
[----:B------:R0:W5:Y:S01]  /*0fa0*/  @P4 LDG.E.64 R16, [R20.64] ;  /* 0x0000000c14104981 */ /* 0x000162000c1e1b00 */
[----:B--2---:R-:W-:-:S03]  /*0fb0*/  CS2R R38, SRZ ;  /* 0x0000000000267805 */ /* 0x004fc6000001ff00 */
[----:B------:R1:W5:Y:S04]  /*0fc0*/  @P6 LDG.E.64 R14, [R18.64] ;  /* 0x0000000c120e6981 */ /* 0x000368000c1e1b00 */
[----:B------:R2:W5:Y:S01]  /*0fd0*/  @P3 LDG.E.64 R38, [R34.64] ;  /* 0x0000000c22263981 */ /* 0x000562000c1e1b00 */
[----:B0-----:R-:W-:Y:S01]  /*0fe0*/  CS2R R20, SRZ ;  /* 0x0000000000147805 */ /* 0x001fe2000001ff00 */
[----:B-1----:R-:W-:-:S05]  /*0ff0*/  CS2R R18, SRZ ;  /* 0x0000000000127805 */ /* 0x002fca000001ff00 */
[----:B------:R0:W5:Y:S01]  /*1000*/  @P2 LDG.E.64 R20, [R24.64] ;  /* 0x0000000c18142981 */ /* 0x000162000c1e1b00 */
[----:B--2---:R-:W-:-:S03]  /*1010*/  CS2R R34, SRZ ;  /* 0x0000000000227805 */ /* 0x004fc6000001ff00 */
[----:B------:R1:W5:Y:S04]  /*1020*/  @P3 LDG.E.64 R18, [R36.64] ;  /* 0x0000000c24123981 */ /* 0x000368000c1e1b00 */
[----:B------:R2:W5:Y:S01]  /*1030*/  @P1 LDG.E.64 R34, [R30.64] ;  /* 0x0000000c1e221981 */ /* 0x000562000c1e1b00 */
[----:B0-----:R-:W-:Y:S01]  /*1040*/  CS2R R24, SRZ ;  /* 0x0000000000187805 */ /* 0x001fe2000001ff00 */
[----:B-1----:R-:W-:-:S05]  /*1050*/  CS2R R36, SRZ ;  /* 0x0000000000247805 */ /* 0x002fca000001ff00 */
[----:B------:R0:W5:Y:S01]  /*1060*/  @!P0 LDG.E.64 R24, [R46.64] ;  /* 0x0000000c2e188981 */ /* 0x000162000c1e1b00 */
[----:B--2---:R-:W-:-:S03]  /*1070*/  CS2R R30, SRZ ;  /* 0x00000000001e7805 */ /* 0x004fc6000001ff00 */
[----:B------:R1:W5:Y:S04]  /*1080*/  @P2 LDG.E.64 R36, [R22.64] ;  /* 0x0000000c16242981 */ /* 0x000368000c1e1b00 */
[----:B------:R2:W5:Y:S01]  /*1090*/  @!P0 LDG.E.64 R30, [R28.64] ;  /* 0x0000000c1c1e8981 */ /* 0x000562000c1e1b00 */
[----:B------:R-:W-:Y:S01]  /*10a0*/  ISETP.GT.U32.AND P0, PT, R2, 0x17f, PT ;  /* 0x0000017f0200780c */ /* 0x000fe20003f04070 */
[----:B-1----:R-:W-:Y:S01]  /*10b0*/  CS2R R22, SRZ ;  /* 0x0000000000167805 */ /* 0x002fe2000001ff00 */
[----:B------:R-:W-:Y:S01]  /*10c0*/  BSSY B0, `(.L_x_2108) ;  /* 0x000000e000007945 */ /* 0x000fe20003800000 */
[----:B--2---:R-:W-:-:S04]  /*10d0*/  CS2R R28, SRZ ;  /* 0x00000000001c7805 */ /* 0x004fc8000001ff00 */
[----:B------:R1:W5:Y:S02]  /*10e0*/  @P1 LDG.E.64 R22, [R26.64] ;  /* 0x0000000c1a161981 */ /* 0x000364000c1e1b00 */
[----:B-1----:R-:W-:-:S04]  /*10f0*/  CS2R R26, SRZ ;  /* 0x00000000001a7805 */ /* 0x002fc8000001ff00 */
[----:B------:R-:W-:Y:S05]  /*1100*/  @P0 BRA `(.L_x_2109) ;  /* 0x0000009000000947 */ /* 0x000fea0003800000 */
[----:B0--3--:R-:W-:Y:S02]  /*1110*/  ISETP.NE.AND P0, PT, RZ, UR16, PT ;  /* 0x00000010ff007c0c */ /* 0x009fe4000bf05270 */
        /* <DEDUP_REMOVED lines=8> */
.L_x_2109:
[----:B0--3--:R-:W-:Y:S05]  /*11a0*/  BSYNC B0 ;  /* 0x0000000000007941 */ /* 0x009fea0003800000 */
.L_x_2108:
[----:B------:R-:W-:Y:S01]  /*11b0*/  ISETP.NE.AND P0, PT, RZ, UR16, PT ;  /* 0x00000010ff007c0c */ /* 0x000fe2000bf05270 */
[----:B-----5:R-:W-:Y:S01]  /*11c0*/  FADD.FTZ R52, R44, -UR4 ;  /* 0x800000042c347e21 */ /* 0x020fe20008010000 */
[----:B------:R-:W-:Y:S01]  /*11d0*/  LOP3.LUT R4, R4, 0xfffffffb, RZ, 0xc0, !PT ;  /* 0xfffffffb04047812 */ /* 0x000fe200078ec0ff */
[----:B------:R-:W-:Y:S01]  /*11e0*/  FADD.FTZ R45, R45, -UR4 ;  /* 0x800000042d2d7e21 */ /* 0x000fe20008010000 */
[----:B------:R-:W-:Y:S01]  /*11f0*/  MOV R5, R12 ;  /* 0x0000000c00057202 */ /* 0x000fe20000000f00 */
[----:B------:R-:W-:Y:S01]  /*1200*/  FMUL.FTZ R52, R52, UR11 ;  /* 0x0000000b34347c20 */ /* 0x000fe20008410000 */
[----:B------:R-:W-:Y:S01]  /*1210*/  MOV R44, R13 ;  /* 0x0000000d002c7202 */ /* 0x000fe20000000f00 */
        /* <DEDUP_REMOVED lines=21> */
.L_x_2110:
[----:B------:R-:W-:Y:S02]  /*1370*/  FMUL.FTZ R45, R5, R26 ;  /* 0x0000001a052d7220 */ /* 0x000fe40000410000 */
[----:B------:R-:W-:Y:S02]  /*1380*/  FMUL.FTZ R47, R44, R27 ;  /* 0x0000001b2c2f7220 */ /* 0x000fe40000410000 */
[----:B------:R-:W-:Y:S02]  /*1390*/  FFMA.FTZ R46, R52, R45, RZ ;  /* 0x0000002d342e7223 */ /* 0x000fe400000100ff */
[----:B------:R-:W-:Y:S02]  /*13a0*/  FADD.FTZ R48, RZ, R45 ;  /* 0x0000002dff307221 */ /* 0x000fe40000010000 */
[----:B------:R-:W-:-:S02]  /*13b0*/  FADD.FTZ R42, R42, -UR4 ;  /* 0x800000042a2a7e21 */ /* 0x000fc40008010000 */
[----:B------:R-:W-:Y:S02]  /*13c0*/  FADD.FTZ R49, R43, -UR4 ;  /* 0x800000042b317e21 */ /* 0x000fe40008010000 */
[----:B------:R-:W-:Y:S01]  /*13d0*/  FFMA.FTZ R45, R51, R47, R46 ;  /* 0x0000002f332d7223 */ /* 0x000fe2000001002e */
[----:B------:R-:W-:Y:S01]  /*13e0*/  MOV R46, R15 ;  /* 0x0000000f002e7202 */ /* 0x000fe20000000f00 */
        /* <DEDUP_REMOVED lines=17> */
[----:B------:R-:W-:-:S04]  /*1500*/  FFMA.FTZ R42, R42, R77, 1 ;  /* 0x3f8000002a2a7423 */ /* 0x000fc8000001004d */
[----:B------:R-:W-:Y:S02]  /*1510*/  FMUL.FTZ R47, R47, R42 ;  /* 0x0000002a2f2f7220 */ /* 0x000fe40000410000 */
[----:B-1----:R-:W-:-:S04]  /*1520*/  FADD.FTZ R77, -R48, 1 ;  /* 0x3f800000304d7421 */ /* 0x002fc80000010100 */
[----:B------:R-:W-:Y:S02]  /*1530*/  FFMA.FTZ R77, R46, R77, 1 ;  /* 0x3f8000002e4d7423 */ /* 0x000fe4000001004d */
[----:B------:R-:W-:-:S04]  /*1540*/  FMUL.FTZ R46, R15, R48 ;  /* 0x000000300f2e7220 */ /* 0x000fc80000410000 */
[----:B------:R-:W-:Y:S02]  /*1550*/  FMUL.FTZ R46, R46, R77 ;  /* 0x0000004d2e2e7220 */ /* 0x000fe40000410000 */
.L_x_2111:
[----:B------:R-:W-:Y:S01]  /*1560*/  FFMA.FTZ R48, R52, R5, RZ ;  /* 0x0000000534307223 */ /* 0x000fe200000100ff */
[----:B------:R-:W-:Y:S01]  /*1570*/  MOV R53, R16 ;  /* 0x0000001000357202 */ /* 0x000fe20000000f00 */
[----:B------:R-:W-:Y:S02]  /*1580*/  FMUL.FTZ R54, R47, R26 ;  /* 0x0000001a2f367220 */ /* 0x000fe40000410000 */
[----:B------:R-:W-:Y:S02]  /*1590*/  FADD.FTZ R42, RZ, R5 ;  /* 0x00000005ff2a7221 */ /* 0x000fe40000010000 */
[C---:B------:R-:W-:Y:S02]  /*15a0*/  FFMA.FTZ R5, R50.reuse, R47, R48 ;  /* 0x0000002f32057223 */ /* 0x040fe40000010030 */
[----:B------:R-:W-:Y:S02]  /*15b0*/  FFMA.FTZ R48, R50, R54, R45 ;  /* 0x0000003632307223 */ /* 0x000fe4000001002d */
[----:B------:R-:W-:-:S02]  /*15c0*/  FADD.FTZ R54, R43, R54 ;  /* 0x000000362b367221 */ /* 0x000fc40000010000 */
[----:B------:R-:W-:Y:S02]  /*15d0*/  FADD.FTZ R42, R42, R47 ;  /* 0x0000002f2a2a7221 */ /* 0x000fe40000010000 */
[----:B------:R-:W-:Y:S02]  /*15e0*/  FFMA.FTZ R45, R51, R44, RZ ;  /* 0x0000002c332d7223 */ /* 0x000fe400000100ff */
[----:B------:R-:W-:Y:S02]  /*15f0*/  FADD.FTZ R43, RZ, R44 ;  /* 0x0000002cff2b7221 */ /* 0x000fe40000010000 */
[----:B------:R-:W-:Y:S02]  /*1600*/  FMUL.FTZ R47, R46, R27 ;  /* 0x0000001b2e2f7220 */ /* 0x000fe40000410000 */
[----:B------:R-:W-:Y:S02]  /*1610*/  FADD.FTZ R40, R40, -UR4 ;  /* 0x8000000428287e21 */ /* 0x000fe40008010000 */
[----:B------:R-:W-:-:S02]  /*1620*/  FADD.FTZ R41, R41, -UR4 ;  /* 0x8000000429297e21 */ /* 0x000fc40008010000 */
        /* <DEDUP_REMOVED lines=26> */
.L_x_2112:
[----:B------:R-:W-:Y:S02]  /*17d0*/  FMUL.FTZ R41, R53, R26 ;  /* 0x0000001a35297220 */ /* 0x000fe40000410000 */
[----:B------:R-:W-:Y:S02]  /*17e0*/  FADD.FTZ R40, R42, R53 ;  /* 0x000000352a287221 */ /* 0x000fe40000010000 */
[----:B------:R-:W-:Y:S02]  /*17f0*/  FFMA.FTZ R42, R48, R41, R45 ;  /* 0x00000029302a7223 */ /* 0x000fe4000001002d */
[----:B------:R-:W-:Y:S02]  /*1800*/  FMUL.FTZ R45, R54, R27 ;  /* 0x0000001b362d7220 */ /* 0x000fe40000410000 */
[----:B------:R-:W-:Y:S02]  /*1810*/  FADD.FTZ R46, R46, R41 ;  /* 0x000000292e2e7221 */ /* 0x000fe40000010000 */
[----:B------:R-:W-:-:S02]  /*1820*/  FADD.FTZ R38, R38, -UR4 ;  /* 0x8000000426267e21 */ /* 0x000fc40008010000 */
[----:B------:R-:W-:Y:S02]  /*1830*/  FADD.FTZ R39, R39, -UR4 ;  /* 0x8000000427277e21 */ /* 0x000fe40008010000 */
[----:B------:R-:W-:Y:S02]  /*1840*/  FFMA.FTZ R41, R47, R45, R42 ;  /* 0x0000002d2f297223 */ /* 0x000fe4000001002a */
[----:B------:R-:W-:Y:S01]  /*1850*/  FFMA.FTZ R5, R48, R53, R5 ;  /* 0x0000003530057223 */ /* 0x000fe20000010005 */
[----:B------:R-:W-:Y:S01]  /*1860*/  MOV R53, R18 ;  /* 0x0000001200357202 */ /* 0x000fe20000000f00 */
[----:B------:R-:W-:Y:S02]  /*1870*/  FADD.FTZ R43, R43, R54 ;  /* 0x000000362b2b7221 */ /* 0x000fe40000010000 */
[----:B------:R-:W-:Y:S01]  /*1880*/  FFMA.FTZ R44, R47, R54, R44 ;  /* 0x000000362f2c7223 */ /* 0x000fe2000001002c */
[----:B------:R-:W-:Y:S01]  /*1890*/  MOV R54, R19 ;  /* 0x0000001300367202 */ /* 0x000fe20000000f00 */
[----:B------:R-:W-:-:S02]  /*18a0*/  FADD.FTZ R42, R45, R46 ;  /* 0x0000002e2d2a7221 */ /* 0x000fc40000010000 */
        /* <DEDUP_REMOVED lines=21> */
.L_x_2113:
[----:B------:R-:W-:Y:S02]  /*1a00*/  FMUL.FTZ R39, R53, R26 ;  /* 0x0000001a35277220 */ /* 0x000fe40000410000 */
[----:B------:R-:W-:Y:S02]  /*1a10*/  FADD.FTZ R40, R40, R53 ;  /* 0x0000003528287221 */ /* 0x000fe40000010000 */
[C---:B------:R-:W-:Y:S02]  /*1a20*/  FFMA.FTZ R56, R46.reuse, R39, R41 ;  /* 0x000000272e387223 */ /* 0x040fe40000010029 */
[----:B------:R-:W-:Y:S02]  /*1a30*/  FFMA.FTZ R5, R46, R53, R5 ;  /* 0x000000352e057223 */ /* 0x000fe40000010005 */
[----:B------:R-:W-:Y:S02]  /*1a40*/  FMUL.FTZ R41, R54, R27 ;  /* 0x0000001b36297220 */ /* 0x000fe40000410000 */
[----:B------:R-:W-:-:S02]  /*1a50*/  FADD.FTZ R53, R42, R39 ;  /* 0x000000272a357221 */ /* 0x000fc40000010000 */
[----:B------:R-:W-:Y:S02]  /*1a60*/  FADD.FTZ R36, R36, -UR4 ;  /* 0x8000000424247e21 */ /* 0x000fe40008010000 */
[----:B------:R-:W-:Y:S02]  /*1a70*/  FADD.FTZ R37, R37, -UR4 ;  /* 0x8000000425257e21 */ /* 0x000fe40008010000 */
[C---:B------:R-:W-:Y:S02]  /*1a80*/  FFMA.FTZ R42, R45.reuse, R54, R44 ;  /* 0x000000362d2a7223 */ /* 0x040fe4000001002c */
[----:B------:R-:W-:Y:S02]  /*1a90*/  FFMA.FTZ R39, R45, R41, R56 ;  /* 0x000000292d277223 */ /* 0x000fe40000010038 */
[----:B------:R-:W-:Y:S02]  /*1aa0*/  FADD.FTZ R38, R43, R54 ;  /* 0x000000362b267221 */ /* 0x000fe40000010000 */
[----:B------:R-:W-:Y:S01]  /*1ab0*/  FADD.FTZ R41, R41, R53 ;  /* 0x0000003529297221 */ /* 0x000fe20000010000 */
[----:B------:R-:W-:Y:S01]  /*1ac0*/  MOV R53, R20 ;  /* 0x0000001400357202 */ /* 0x000fe20000000f00 */
[----:B------:R-:W-:Y:S01]  /*1ad0*/  FMUL.FTZ R44, R36, UR11 ;  /* 0x0000000b242c7c20 */ /* 0x000fe20008410000 */
[----:B------:R-:W-:Y:S01]  /*1ae0*/  MOV R36, R21 ;  /* 0x0000001500247202 */ /* 0x000fe20000000f00 */
        /* <DEDUP_REMOVED lines=20> */
.L_x_2114:
[----:B------:R-:W-:Y:S02]  /*1c30*/  FMUL.FTZ R54, R53, R26 ;  /* 0x0000001a35367220 */ /* 0x000fe40000410000 */
[----:B------:R-:W-:Y:S02]  /*1c40*/  FADD.FTZ R34, R34, -UR4 ;  /* 0x8000000422227e21 */ /* 0x000fe40008010000 */
[----:B------:R-:W-:Y:S02]  /*1c50*/  FFMA.FTZ R56, R44, R54, R39 ;  /* 0x000000362c387223 */ /* 0x000fe40000010027 */
[----:B------:R-:W-:Y:S02]  /*1c60*/  FMUL.FTZ R39, R36, R27 ;  /* 0x0000001b24277220 */ /* 0x000fe40000410000 */
[----:B------:R-:W-:Y:S02]  /*1c70*/  FADD.FTZ R54, R41, R54 ;  /* 0x0000003629367221 */ /* 0x000fe40000010000 */
[----:B------:R-:W-:-:S02]  /*1c80*/  FADD.FTZ R35, R35, -UR4 ;  /* 0x8000000423237e21 */ /* 0x000fc40008010000 */
[----:B------:R-:W-:Y:S02]  /*1c90*/  FADD.FTZ R38, R38, R36 ;  /* 0x0000002426267221 */ /* 0x000fe40000010000 */
[C---:B------:R-:W-:Y:S02]  /*1ca0*/  FFMA.FTZ R37, R43.reuse, R39, R56 ;  /* 0x000000272b257223 */ /* 0x040fe40000010038 */
[----:B------:R-:W-:Y:S02]  /*1cb0*/  FADD.FTZ R40, R40, R53 ;  /* 0x0000003528287221 */ /* 0x000fe40000010000 */
[----:B------:R-:W-:Y:S01]  /*1cc0*/  FFMA.FTZ R5, R44, R53, R5 ;  /* 0x000000352c057223 */ /* 0x000fe20000010005 */
[----:B------:R-:W-:Y:S01]  /*1cd0*/  MOV R53, R22 ;  /* 0x0000001600357202 */ /* 0x000fe20000000f00 */
[----:B------:R-:W-:Y:S02]  /*1ce0*/  FFMA.FTZ R36, R43, R36, R42 ;  /* 0x000000242b247223 */ /* 0x000fe4000001002a */
[----:B------:R-:W-:Y:S01]  /*1cf0*/  FADD.FTZ R39, R39, R54 ;  /* 0x0000003627277221 */ /* 0x000fe20000010000 */
[----:B------:R-:W-:Y:S01]  /*1d00*/  MOV R54, R23 ;  /* 0x0000001700367202 */ /* 0x000fe20000000f00 */
[----:B------:R-:W-:-:S02]  /*1d10*/  FMUL.FTZ R42, R34, UR11 ;  /* 0x0000000b222a7c20 */ /* 0x000fc40008410000 */
        /* <DEDUP_REMOVED lines=20> */
.L_x_2115:
[----:B------:R-:W-:Y:S02]  /*1e60*/  FMUL.FTZ R56, R53, R26 ;  /* 0x0000001a35387220 */ /* 0x000fe40000410000 */
[----:B------:R-:W-:Y:S02]  /*1e70*/  FADD.FTZ R34, R40, R53 ;  /* 0x0000003528227221 */ /* 0x000fe40000010000 */
[----:B------:R-:W-:Y:S02]  /*1e80*/  FFMA.FTZ R40, R42, R56, R37 ;  /* 0x000000382a287223 */ /* 0x000fe40000010025 */
[----:B------:R-:W-:Y:S02]  /*1e90*/  FADD.FTZ R56, R39, R56 ;  /* 0x0000003827387221 */ /* 0x000fe40000010000 */
[----:B------:R-:W-:Y:S02]  /*1ea0*/  FMUL.FTZ R39, R54, R27 ;  /* 0x0000001b36277220 */ /* 0x000fe40000410000 */
[----:B------:R-:W-:Y:S01]  /*1eb0*/  FFMA.FTZ R35, R42, R53, R5 ;  /* 0x000000352a237223 */ /* 0x000fe20000010005 */
[----:B------:R-:W-:Y:S01]  /*1ec0*/  MOV R53, R10 ;  /* 0x0000000a00357202 */ /* 0x000fe20000000f00 */
[----:B------:R-:W-:-:S02]  /*1ed0*/  FADD.FTZ R32, R32, -UR4 ;  /* 0x8000000420207e21 */ /* 0x000fc40008010000 */
[----:B------:R-:W-:Y:S02]  /*1ee0*/  FADD.FTZ R5, R33, -UR4 ;  /* 0x8000000421057e21 */ /* 0x000fe40008010000 */
[C---:B------:R-:W-:Y:S02]  /*1ef0*/  FFMA.FTZ R37, R41.reuse, R39, R40 ;  /* 0x0000002729257223 */ /* 0x040fe40000010028 */
[----:B------:R-:W-:Y:S01]  /*1f00*/  FMUL.FTZ R40, R32, UR11 ;  /* 0x0000000b20287c20 */ /* 0x000fe20008410000 */
[----:B------:R-:W-:Y:S01]  /*1f10*/  MOV R32, R11 ;  /* 0x0000000b00207202 */ /* 0x000fe20000000f00 */
[----:B------:R-:W-:Y:S02]  /*1f20*/  FADD.FTZ R38, R38, R54 ;  /* 0x0000003626267221 */ /* 0x000fe40000010000 */
[----:B------:R-:W-:Y:S02]  /*1f30*/  FFMA.FTZ R36, R41, R54, R36 ;  /* 0x0000003629247223 */ /* 0x000fe40000010024 */
[----:B------:R-:W-:-:S02]  /*1f40*/  FADD.FTZ R39, R39, R56 ;  /* 0x0000003827277221 */ /* 0x000fc40000010000 */
        /* <DEDUP_REMOVED lines=20> */
.L_x_2116:
[----:B------:R-:W-:Y:S02]  /*2090*/  FMUL.FTZ R54, R53, R26 ;  /* 0x0000001a35367220 */ /* 0x000fe40000410000 */
[----:B------:R-:W-:Y:S02]  /*20a0*/  FADD.FTZ R30, R30, -UR4 ;  /* 0x800000041e1e7e21 */ /* 0x000fe40008010000 */
[----:B------:R-:W-:Y:S02]  /*20b0*/  FFMA.FTZ R56, R40, R54, R37 ;  /* 0x0000003628387223 */ /* 0x000fe40000010025 */
[----:B------:R-:W-:Y:S02]  /*20c0*/  FADD.FTZ R54, R39, R54 ;  /* 0x0000003627367221 */ /* 0x000fe40000010000 */
[----:B------:R-:W-:Y:S02]  /*20d0*/  FMUL.FTZ R39, R32, R27 ;  /* 0x0000001b20277220 */ /* 0x000fe40000410000 */
[----:B------:R-:W-:-:S02]  /*20e0*/  FADD.FTZ R31, R31, -UR4 ;  /* 0x800000041f1f7e21 */ /* 0x000fc40008010000 */
[----:B------:R-:W-:Y:S02]  /*20f0*/  FFMA.FTZ R33, R40, R53, R35 ;  /* 0x0000003528217223 */ /* 0x000fe40000010023 */
[----:B------:R-:W-:Y:S02]  /*2100*/  FADD.FTZ R35, R38, R32 ;  /* 0x0000002026237221 */ /* 0x000fe40000010000 */
[----:B------:R-:W-:Y:S02]  /*2110*/  FFMA.FTZ R36, R5, R32, R36 ;  /* 0x0000002005247223 */ /* 0x000fe40000010024 */
[----:B------:R-:W-:Y:S02]  /*2120*/  FADD.FTZ R34, R34, R53 ;  /* 0x0000003522227221 */ /* 0x000fe40000010000 */
[----:B------:R-:W-:Y:S02]  /*2130*/  FADD.FTZ R32, R39, R54 ;  /* 0x0000003627207221 */ /* 0x000fe40000010000 */
[----:B------:R-:W-:Y:S01]  /*2140*/  FMUL.FTZ R54, R30, UR11 ;  /* 0x0000000b1e367c20 */ /* 0x000fe20008410000 */
[----:B------:R-:W-:Y:S01]  /*2150*/  MOV R30, R25 ;  /* 0x00000019001e7202 */ /* 0x000fe20000000f00 */
[----:B------:R-:W-:Y:S01]  /*2160*/  FMUL.FTZ R53, R31, UR11 ;  /* 0x0000000b1f357c20 */ /* 0x000fe20008410000 */
[----:B------:R-:W-:Y:S01]  /*2170*/  MOV R31, R24 ;  /* 0x00000018001f7202 */ /* 0x000fe20000000f00 */
[----:B------:R-:W-:Y:S01]  /*2180*/  FFMA.FTZ R37, R5, R39, R56 ;  /* 0x0000002705257223 */ /* 0x000fe20000010038 */
        /* <DEDUP_REMOVED lines=11> */
[----:B------:R-:W-:-:S04]  /*2240*/  FMUL.FTZ R39, R30, -1.4426950216293334961 ;  /* 0xbfb8aa3b1e277820 */ /* 0x000fc80000410000 */
[----:B------:R-:W0:Y:S02]  /*2250*/  MUFU.EX2 R56, R39 ;  /* 0x0000002700387308 */ /* 0x000e240000000800 */
[----:B0-----:R-:W-:-:S06]  /*2260*/  FADD.FTZ R56, R56, 1 ;  /* 0x3f80000038387421 */ /* 0x001fcc0000010000 */
[----:B------:R-:W0:Y:S02]  /*2270*/  MUFU.RCP R56, R56 ;  /* 0x0000003800387308 */ /* 0x000e240000001000 */
[----:B0-----:R-:W-:-:S04]  /*2280*/  FADD.FTZ R38, -R56, 1 ;  /* 0x3f80000038267421 */ /* 0x001fc80000010100 */
[----:B------:R-:W-:Y:S02]  /*2290*/  FFMA.FTZ R77, R30, R38, 1 ;  /* 0x3f8000001e4d7423 */ /* 0x000fe40000010026 */
[----:B------:R-:W-:-:S04]  /*22a0*/  FMUL.FTZ R30, R25, R56 ;  /* 0x00000038191e7220 */ /* 0x000fc80000410000 */
[----:B------:R-:W-:Y:S02]  /*22b0*/  FMUL.FTZ R30, R30, R77 ;  /* 0x0000004d1e1e7220 */ /* 0x000fe40000410000 */
.L_x_2117:
        /* <DEDUP_REMOVED lines=8> */
[----:B------:R-:W-:Y:S02]  /*2340*/  FADD.FTZ R37, R37, R32 ;  /* 0x0000002025257221 */ /* 0x000fe40000010000 */
[----:B------:R-:W-:Y:S01]  /*2350*/  FADD.FTZ R35, R35, R30 ;  /* 0x0000001e23237221 */ /* 0x000fe20000010000 */
        /* <DEDUP_REMOVED lines=24> */
[----:B------:R-:W-:Y:S01]  /*24e0*/  ISETP.NE.AND P0, PT, R76, RZ, PT ;  /* 0x000000ff4c00720c */ /* 0x000fe20003f05270 */
[----:B------:R-:W-:Y:S02]  /*24f0*/  FFMA.FTZ R32, R54, R31, R33 ;  /* 0x0000001f36207223 */ /* 0x000fe40000010021 */
[----:B------:R-:W-:Y:S01]  /*2500*/  FFMA.FTZ R33, R53, R30, R36 ;  /* 0x0000001e35217223 */ /* 0x000fe20000010024 */
[----:B------:R-:W-:Y:S02]  /*2510*/  MOV R30, R38 ;  /* 0x00000026001e7202 */ /* 0x000fe40000000f00 */
[----:B------:R-:W-:Y:S02]  /*2520*/  MOV R31, R37 ;  /* 0x00000025001f7202 */ /* 0x000fe40000000f00 */
[----:B------:R0:W-:Y:S05]  /*2530*/  STS.128 [R2.X16+0x80], R32 ;  /* 0x0000802002007388 */ /* 0x0001ea000000cc00 */
[----:B------:R0:W-:Y:S04]  /*2540*/  @!P0 STS.64 [R62.X8+0x10], R30 ;  /* 0x0000101e3e008388 */ /* 0x0001e80000008a00 */
[----:B------:R-:W-:Y:S01]  /*2550*/  BAR.SYNC.DEFER_BLOCKING 0x0 ;  /* 0x0000000000007b1d */ /* 0x000fe20000010000 */
[----:B------:R-:W-:-:S13]  /*2560*/  ISETP.NE.AND P0, PT, R2, RZ, PT ;  /* 0x000000ff0200720c */ /* 0x000fda0003f05270 */
[----:B------:R-:W-:Y:S05]  /*2570*/  @P0 BRA `(.L_x_2119) ;  /* 0x000001c000000947 */ /* 0x000fea0003800000 */
[----:B0-----:R-:W0:Y:S02]  /*2580*/  LDS.64 R36, [0x18] ;  /* 0x00001800ff247984 */ /* 0x001e240000000a00 */
[----:B0-----:R-:W-:Y:S02]  /*2590*/  FADD.FTZ R77, R30, R36 ;  /* 0x000000241e4d7221 */ /* 0x001fe40000010000 */
[----:B------:R-:W-:Y:S02]  /*25a0*/  FADD.FTZ R30, R31, R37 ;  /* 0x000000251f1e7221 */ /* 0x000fe40000010000 */
[----:B------:R-:W0:Y:S02]  /*25b0*/  LDS.128 R36, [0x20] ;  /* 0x00002000ff247984 */ /* 0x000e240000000c00 */
[----:B0-----:R-:W-:Y:S02]  /*25c0*/  FADD.FTZ R77, R77, R36 ;  /* 0x000000244d4d7221 */ /* 0x001fe40000010000 */
[----:B------:R-:W-:-:S02]  /*25d0*/  FADD.FTZ R30, R30, R37 ;  /* 0x000000251e1e7221 */ /* 0x000fc40000010000 */
[----:B------:R-:W-:Y:S02]  /*25e0*/  FADD.FTZ R77, R77, R38 ;  /* 0x000000264d4d7221 */ /* 0x000fe40000010000 */
[----:B------:R-:W-:Y:S02]  /*25f0*/  FADD.FTZ R30, R30, R39 ;  /* 0x000000271e1e7221 */ /* 0x000fe40000010000 */
[----:B------:R-:W0:Y:S02]  /*2600*/  LDS.128 R36, [0x30] ;  /* 0x00003000ff247984 */ /* 0x000e240000000c00 */
[----:B0-----:R-:W-:Y:S02]  /*2610*/  FADD.FTZ R77, R77, R36 ;  /* 0x000000244d4d7221 */ /* 0x001fe40000010000 */
[----:B------:R-:W-:Y:S02]  /*2620*/  FADD.FTZ R30, R30, R37 ;  /* 0x000000251e1e7221 */ /* 0x000fe40000010000 */
[----:B------:R-:W-:-:S02]  /*2630*/  FADD.FTZ R77, R77, R38 ;  /* 0x000000264d4d7221 */ /* 0x000fc40000010000 */
[----:B------:R-:W-:Y:S02]  /*2640*/  FADD.FTZ R30, R30, R39 ;  /* 0x000000271e1e7221 */ /* 0x000fe40000010000 */
[----:B------:R-:W0:Y:S02]  /*2650*/  LDS.128 R36, [0x40] ;  /* 0x00004000ff247984 */ /* 0x000e240000000c00 */
[----:B0-----:R-:W-:Y:S02]  /*2660*/  FADD.FTZ R77, R77, R36 ;  /* 0x000000244d4d7221 */ /* 0x001fe40000010000 */
[----:B------:R-:W-:Y:S02]  /*2670*/  FADD.FTZ R30, R30, R37 ;  /* 0x000000251e1e7221 */ /* 0x000fe40000010000 */
[----:B------:R-:W-:Y:S02]  /*2680*/  FADD.FTZ R77, R77, R38 ;  /* 0x000000264d4d7221 */ /* 0x000fe40000010000 */
[----:B------:R-:W-:-:S02]  /*2690*/  FADD.FTZ R30, R30, R39 ;  /* 0x000000271e1e7221 */ /* 0x000fc40000010000 */
[----:B------:R-:W0:Y:S02]  /*26a0*/  LDS.128 R36, [0x50] ;  /* 0x00005000ff247984 */ /* 0x000e240000000c00 */
[----:B0-----:R-:W-:Y:S02]  /*26b0*/  FADD.FTZ R77, R77, R36 ;  /* 0x000000244d4d7221 */ /* 0x001fe40000010000 */
[----:B------:R-:W-:Y:S02]  /*26c0*/  FADD.FTZ R30, R30, R37 ;  /* 0x000000251e1e7221 */ /* 0x000fe40000010000 */
[----:B------:R-:W-:Y:S02]  /*26d0*/  FADD.FTZ R77, R77, R38 ;  /* 0x000000264d4d7221 */ /* 0x000fe40000010000 */
[----:B------:R-:W-:Y:S02]  /*26e0*/  FADD.FTZ R30, R30, R39 ;  /* 0x000000271e1e7221 */ /* 0x000fe40000010000 */
[----:B------:R-:W0:Y:S02]  /*26f0*/  LDS.128 R36, [0x60] ;  /* 0x00006000ff247984 */ /* 0x000e240000000c00 */
[----:B0-----:R-:W-:-:S02]  /*2700*/  FADD.FTZ R77, R77, R36 ;  /* 0x000000244d4d7221 */ /* 0x001fc40000010000 */
[----:B------:R-:W-:Y:S02]  /*2710*/  FADD.FTZ R36, R30, R37 ;  /* 0x000000251e247221 */ /* 0x000fe40000010000 */
[----:B------:R-:W-:Y:S02]  /*2720*/  FADD.FTZ R30, R77, R38 ;  /* 0x000000264d1e7221 */ /* 0x000fe40000010000 */
[----:B------:R-:W-:Y:S02]  /*2730*/  FADD.FTZ R31, R36, R39 ;  /* 0x00000027241f7221 */ /* 0x000fe40000010000 */
.L_x_2119:
[----:B0-----:R-:W-:Y:S05]  /*2740*/  BSYNC B0 ;  /* 0x0000000000007941 */ /* 0x001fea0003800000 */
.L_x_2118:
[----:B------:R-:W-:Y:S01]  /*2750*/  BAR.SYNC.DEFER_BLOCKING 0x0 ;  /* 0x0000000000007b1d */ /* 0x000fe20000010000 */
[----:B------:R-:W-:Y:S02]  /*2760*/  ISETP.GT.U32.AND P6, PT, R2, 0x17, PT ;  /* 0x000000170200780c */ /* 0x000fe40003fc4070 */
[----:B------:R-:W-:Y:S02]  /*2770*/  LOP3.LUT R4, R4, 0xfffffffe, RZ, 0xc0, !PT ;  /* 0xfffffffe04047812 */ /* 0x000fe400078ec0ff */
[----:B------:R-:W-:Y:S01]  /*2780*/  SHF.L.U32 R56, R2, 0x4, RZ ;  /* 0x0000000402387819 */ /* 0x000fe200000006ff */
[----:B------:R-:W-:Y:S08]  /*2790*/  BSSY B0, `(.L_x_2120) ;  /* 0x000004e000007945 */ /* 0x000ff00003800000 */
[----:B------:R-:W-:Y:S01]  /*27a0*/  @P6 LOP3.LUT R4, R4, 0x1, RZ, 0xfc, !PT ;  /* 0x0000000104046812 */ /* 0x000fe200078efcff */
[----:B------:R-:W-:Y:S05]  /*27b0*/  @P6 BRA `(.L_x_2121) ;  /* 0x000004b000006947 */ /* 0x000fea0003800000 */
[----:B------:R-:W0:Y:S02]  /*27c0*/  LDS.128 R36, [R56+0x200] ;  /* 0x0002000038247984 */ /* 0x000e240000000c00 */
[----:B0-----:R-:W-:-:S02]  /*27d0*/  FADD.FTZ R36, R32, R36 ;  /* 0x0000002420247221 */ /* 0x001fc40000010000 */
[----:B------:R-:W-:Y:S02]  /*27e0*/  FADD.FTZ R37, R33, R37 ;  /* 0x0000002521257221 */ /* 0x000fe40000010000 */
[----:B------:R-:W-:Y:S02]  /*27f0*/  FADD.FTZ R38, R34, R38 ;  /* 0x0000002622267221 */ /* 0x000fe40000010000 */
[----:B------:R-:W-:Y:S02]  /*2800*/  FADD.FTZ R39, R35, R39 ;  /* 0x0000002723277221 */ /* 0x000fe40000010000 */
[----:B------:R-:W0:Y:S02]  /*2810*/  LDS.128 R32, [R56+0x380] ;  /* 0x0003800038207984 */ /* 0x000e240000000c00 */
[----:B0-----:R-:W-:Y:S02]  /*2820*/  FADD.FTZ R36, R36, R32 ;  /* 0x0000002024247221 */ /* 0x001fe40000010000 */
[----:B------:R-:W-:-:S02]  /*2830*/  FADD.FTZ R37, R37, R33 ;  /* 0x0000002125257221 */ /* 0x000fc40000010000 */
[----:B------:R-:W-:Y:S02]  /*2840*/  FADD.FTZ R38, R38, R34 ;  /* 0x0000002226267221 */ /* 0x000fe40000010000 */
[----:B------:R-:W-:Y:S02]  /*2850*/  FADD.FTZ R39, R39, R35 ;  /* 0x0000002327277221 */ /* 0x000fe40000010000 */
[----:B------:R-:W0:Y:S02]  /*2860*/  LDS.128 R32, [R56+0x500] ;  /* 0x0005000038207984 */ /* 0x000e240000000c00 */
[----:B0-----:R-:W-:Y:S02]  /*2870*/  FADD.FTZ R36, R36, R32 ;  /* 0x0000002024247221 */ /* 0x001fe40000010000 */
[----:B------:R-:W-:Y:S02]  /*2880*/  FADD.FTZ R37, R37, R33 ;  /* 0x0000002125257221 */ /* 0x000fe40000010000 */
[----:B------:R-:W-:-:S02]  /*2890*/  FADD.FTZ R38, R38, R34 ;  /* 0x0000002226267221 */ /* 0x000fc40000010000 */
[----:B------:R-:W-:Y:S02]  /*28a0*/  FADD.FTZ R39, R39, R35 ;  /* 0x0000002327277221 */ /* 0x000fe40000010000 */
[----:B------:R-:W0:Y:S02]  /*28b0*/  LDS.128 R32, [R56+0x680] ;  /* 0x0006800038207984 */ /* 0x000e240000000c00 */
[----:B0-----:R-:W-:Y:S02]  /*28c0*/  FADD.FTZ R36, R36, R32 ;  /* 0x0000002024247221 */ /* 0x001fe40000010000 */
[----:B------:R-:W-:Y:S02]  /*28d0*/  FADD.FTZ R37, R37, R33 ;  /* 0x0000002125257221 */ /* 0x000fe40000010000 */
[----:B------:R-:W-:Y:S02]  /*28e0*/  FADD.FTZ R38, R38, R34 ;  /* 0x0000002226267221 */ /* 0x000fe40000010000 */
[----:B------:R-:W-:-:S02]  /*28f0*/  FADD.FTZ R39, R39, R35 ;  /* 0x0000002327277221 */ /* 0x000fc40000010000 */
[----:B------:R-:W0:Y:S02]  /*2900*/  LDS.128 R32, [R56+0x800] ;  /* 0x0008000038207984 */ /* 0x000e240000000c00 */
[----:B0-----:R-:W-:Y:S02]  /*2910*/  FADD.FTZ R36, R36, R32 ;  /* 0x0000002024247221 */ /* 0x001fe40000010000 */
[----:B------:R-:W-:Y:S02]  /*2920*/  FADD.FTZ R37, R37, R33 ;  /* 0x0000002125257221 */ /* 0x000fe40000010000 */
[----:B------:R-:W-:Y:S02]  /*2930*/  FADD.FTZ R38, R38, R34 ;  /* 0x0000002226267221 */ /* 0x000fe40000010000 */
[----:B------:R-:W-:Y:S02]  /*2940*/  FADD.FTZ R39, R39, R35 ;  /* 0x0000002327277221 */ /* 0x000fe40000010000 */
        /* <DEDUP_REMOVED lines=50> */
.L_x_2121:
[----:B------:R-:W-:Y:S05]  /*2c70*/  BSYNC B0 ;  /* 0x0000000000007941 */ /* 0x000fea0003800000 */
.L_x_2120:
[----:B------:R-:W-:Y:S01]  /*2c80*/  BSSY B0, `(.L_x_2122) ;  /* 0x0000013000007945 */ /* 0x000fe20003800000 */
[----:B------:R-:W-:Y:S01]  /*2c90*/  HFMA2.MMA R56, -RZ, RZ, 0, 2.384185791015625e-07 ;  /* 0x00000004ff387435 */ /* 0x000fe200000001ff */
[----:B------:R-:W-:Y:S05]  /*2ca0*/  @P6 BRA `(.L_x_2123) ;  /* 0x0000010000006947 */ /* 0x000fea0003800000 */
[----:B------:R-:W-:Y:S01]  /*2cb0*/  IMAD R37, R58, 0x18, R2 ;  /* 0x000000183a257824 */ /* 0x000fe200078e0202 */
[----:B------:R-:W-:-:S03]  /*2cc0*/  MOV R39, UR10 ;  /* 0x0000000a00277c02 */ /* 0x000fc60008000f00 */
[----:B------:R-:W-:Y:S01]  /*2cd0*/  IMAD.WIDE R36, R37, R56, c[0x0][0x1b8] ;  /* 0x00006e0025247625 */ /* 0x000fe200078e0238 */
[----:B------:R-:W-:-:S04]  /*2ce0*/  MOV R77, c[0x0][0x1d8] ;  /* 0x00007600004d7a02 */ /* 0x000fc80000000f00 */
[----:B------:R-:W-:Y:S01]  /*2cf0*/  LEA R38, P6, R39, R36, 0x2 ;  /* 0x0000002427267211 */ /* 0x000fe200078c10ff */
[----:B------:R0:W-:Y:S01]  /*2d00*/  RED.E.ADD.F32.FTZ.RN.STRONG.GPU [R36.64], R32 ;  /* 0x000000202400798e */ /* 0x0001e2000c10e78c */
[----:B------:R-:W-:Y:S02]  /*2d10*/  MOV R58, c[0x0][0x1dc] ;  /* 0x00007700003a7a02 */ /* 0x000fe40000000f00 */
[----:B------:R-:W-:-:S05]  /*2d20*/  IADD3.X R39, R37, UR8, RZ, P6, !PT ;  /* 0x0000000825277c10 */ /* 0x000fca000b7fe4ff */
[----:B------:R1:W-:Y:S01]  /*2d30*/  RED.E.ADD.F32.FTZ.RN.STRONG.GPU [R38.64], R33 ;  /* 0x000000212600798e */ /* 0x0003e2000c10e78c */
[----:B0-----:R-:W-:-:S04]  /*2d40*/  LEA R32, P6, R77, R36, 0x2 ;  /* 0x000000244d207211 */ /* 0x001fc800078c10ff */
[----:B-1----:R-:W-:Y:S02]  /*2d50*/  LEA.HI.X R33, R77, R37, R58, 0x2, P6 ;  /* 0x000000254d217211 */ /* 0x002fe400030f143a */
[----:B------:R-:W-:-:S03]  /*2d60*/  MOV R77, UR9 ;  /* 0x00000009004d7c02 */ /* 0x000fc60008000f00 */
[----:B------:R0:W-:Y:S01]  /*2d70*/  RED.E.ADD.F32.FTZ.RN.STRONG.GPU [R32.64], R34 ;  /* 0x000000222000798e */ /* 0x0001e2000c10e78c */
[----:B------:R-:W-:-:S04]  /*2d80*/  LEA R36, P6, R77, R36, 0x2 ;  /* 0x000000244d247211 */ /* 0x000fc800078c10ff */
[----:B------:R-:W-:-:S05]  /*2d90*/  IADD3.X R37, R37, UR7, RZ, P6, !PT ;  /* 0x0000000725257c10 */ /* 0x000fca000b7fe4ff */
[----:B------:R0:W-:Y:S04]  /*2da0*/  RED.E.ADD.F32.FTZ.RN.STRONG.GPU [R36.64], R35 ;  /* 0x000000232400798e */ /* 0x0001e8000c10e78c */
.L_x_2123:
[----:B------:R-:W-:Y:S05]  /*2db0*/  BSYNC B0 ;  /* 0x0000000000007941 */ /* 0x000fea0003800000 */
.L_x_2122:
[----:B------:R-:W-:Y:S02]  /*2dc0*/  ULDC UR5, c[0x0][0xc] ;  /* 0x0000030000057ab9 */ /* 0x000fe40000000800 */
[----:B------:R-:W-:-:S06]  /*2dd0*/  UISETP.GE.U32.AND UP0, UPT, UR5, 0x2, UPT ;  /* 0x000000020500788c */ /* 0x000fcc000bf06070 */
[----:B------:R-:W-:-:S13]  /*2de0*/  PLOP3.LUT P6, PT, PT, PT, UP0, 0x40, 0x0 ;  /* 0x000000000000781c */ /* 0x000fda0003fce808 */
[----:B------:R-:W-:Y:S05]  /*2df0*/  @P6 BRA `(.L_x_2124) ;  /* 0x0000131000006947 */ /* 0x000fea0003800000 */
        /* <DEDUP_REMOVED lines=8> */
[----:B------:R-:W0:Y:S01]  /*2e80*/  S2UR UR4, SR_CTAID.Y ;  /* 0x00000000000479c3 */ /* 0x000e220000002600 */
[----:B------:R-:W1:Y:S01]  /*2e90*/  S2R R76, SR_LANEID ;  /* 0x00000000004c7919 */ /* 0x000e620000000000 */
[----:B0-----:R-:W-:-:S05]  /*2ea0*/  MOV R0, UR4 ;  /* 0x0000000400007c02 */ /* 0x001fca0008000f00 */
[----:B------:R-:W-:-:S04]  /*2eb0*/  IMAD R37, R59, c[0x0][0x10], R0 ;  /* 0x000004003b257a24 */ /* 0x000fc800078e0200 */
[----:B------:R-:W-:-:S05]  /*2ec0*/  IMAD.WIDE.U32 R36, R37, 0x8, R34 ;  /* 0x0000000825247825 */ /* 0x000fca00078e0022 */
[----:B------:R0:W-:Y:S01]  /*2ed0*/  STG.E.64 [R36.64], R30 ;  /* 0x0000001e24007986 */ /* 0x0001e2000c101b0c */
[----:B------:R-:W-:Y:S06]  /*2ee0*/  MEMBAR.ALL.GPU ;  /* 0x0000000000007992 */ /* 0x000fec000000a000 */
[----:B01----:R-:W-:Y:S01]  /*2ef0*/  HFMA2.MMA R36, -RZ, RZ, 0, 5.9604644775390625e-08 ;  /* 0x00000001ff247435 */ /* 0x003fe200000001ff */
        /* <DEDUP_REMOVED lines=8> */
[----:B------:R-:W-:Y:S02]  /*2f80*/  ISETP.EQ.U32.AND P0, PT, R76, UR4, PT ;  /* 0x000000044c007c0c */ /* 0x000fe4000bf02070 */
[----:B------:R-:W-:Y:S01]  /*2f90*/  ISETP.NE.AND P6, PT, R39, -0x1, PT ;  /* 0xffffffff2700780c */ /* 0x000fe20003fc5270 */
[----:B------:R-:W-:-:S10]  /*2fa0*/  IMAD R37, R36, UR15, RZ ;  /* 0x0000000f24257c24 */ /* 0x000fd4000f8e02ff */
[----:B------:R0:W-:Y:S01]  /*2fb0*/  @P0 RED.E.ADD.S32.STRONG.GPU [R32.64], R37 ;  /* 0x000000252000098e */ /* 0x0001e2000c10e38c */
[----:B------:R-:W-:Y:S01]  /*2fc0*/  ISETP.NE.AND P0, PT, R38, RZ, PT ;  /* 0x000000ff2600720c */ /* 0x000fe20003f05270 */
[----:B------:R-:W-:Y:S05]  /*2fd0*/  @!P6 BRA `(.L_x_2125) ;  /* 0x000000500000e947 */ /* 0x000fea0003800000 */
.L_x_2126:
[----:B------:R-:W2:Y:S01]  /*2fe0*/  LDG.E.STRONG.GPU R36, [R32.64] ;  /* 0x0000000c20247981 */ /* 0x000ea2000c1ef900 */
[----:B------:R-:W-:Y:S01]  /*2ff0*/  YIELD ;  /* 0x0000000000007946 */ /* 0x000fe20003800000 */
[----:B--2---:R-:W-:Y:S01]  /*3000*/  ISETP.NE.AND P6, PT, R36, R39, PT ;  /* 0x000000272400720c */ /* 0x004fe20003fc5270 */
[----:B------:R-:W-:-:S12]  /*3010*/  CCTL.IVALL ;  /* 0x00000000ff00798f */ /* 0x000fd80002000000 */
[----:B------:R-:W-:Y:S05]  /*3020*/  @P6 BRA `(.L_x_2126) ;  /* 0xffffffb000006947 */ /* 0x000fea000383ffff */
.L_x_2125:
[----:B------:R-:W-:Y:S01]  /*3030*/  ISETP.NE.AND P6, PT, RZ, c[0x0][0xc], PT ;  /* 0x00000300ff007a0c */ /* 0x000fe20003fc5270 */
[----:B------:R-:W-:Y:S01]  /*3040*/  WARPSYNC 0xffffffff ;  /* 0xffffffff00007948 */ /* 0x000fe20003800000 */
[----:B------:R-:W-:Y:S11]  /*3050*/  BAR.SYNC.DEFER_BLOCKING 0x0 ;  /* 0x0000000000007b1d */ /* 0x000ff60000010000 */
[----:B------:R-:W-:Y:S05]  /*3060*/  @!P6 BRA `(.L_x_2124) ;  /* 0x000010a00000e947 */ /* 0x000fea0003800000 */
[----:B------:R-:W-:Y:S01]  /*3070*/  UIADD3 UR4, UR5, -0x1, URZ ;  /* 0xffffffff05047890 */ /* 0x000fe2000fffe03f */
[----:B0-----:R-:W-:-:S03]  /*3080*/  MOV R32, RZ ;  /* 0x000000ff00207202 */ /* 0x001fc60000000f00 */
[----:B------:R-:W-:-:S06]  /*3090*/  UISETP.GE.U32.AND UP0, UPT, UR4, 0x3, UPT ;  /* 0x000000030400788c */ /* 0x000fcc000bf06070 */
[----:B------:R-:W-:-:S13]  /*30a0*/  PLOP3.LUT P6, PT, PT, PT, UP0, 0x40, 0x0 ;  /* 0x000000000000781c */ /* 0x000fda0003fce808 */
[----:B------:R-:W-:Y:S05]  /*30b0*/  @P6 BRA `(.L_x_2127) ;  /* 0x00000e8000006947 */ /* 0x000fea0003800000 */
[----:B------:R-:W-:Y:S01]  /*30c0*/  ULOP3.LUT UR4, UR5, 0x3, URZ, 0xc0, !UPT ;  /* 0x0000000305047892 */ /* 0x000fe2000f8ec03f */
[----:B------:R-:W-:Y:S02]  /*30d0*/  HFMA2.MMA R32, -RZ, RZ, 0, 0 ;  /* 0x00000000ff207435 */ /* 0x000fe400000001ff */
[----:B------:R-:W-:Y:S02]  /*30e0*/  ULDC UR5, c[0x0][0xc] ;  /* 0x0000030000057ab9 */ /* 0x000fe40000000800 */
[----:B------:R-:W-:-:S06]  /*30f0*/  UIADD3 UR4, -UR4, UR5, URZ ;  /* 0x0000000504047290 */ /* 0x000fcc000fffe13f */
[----:B------:R-:W-:-:S13]  /*3100*/  ISETP.LT.AND P6, PT, RZ, UR4, PT ;  /* 0x00000004ff007c0c */ /* 0x000fda000bfc1270 */
[----:B------:R-:W-:Y:S05]  /*3110*/  @!P6 BRA `(.L_x_2128) ;  /* 0x00000c200000e947 */ /* 0x000fea0003800000 */
[----:B------:R-:W-:Y:S01]  /*3120*/  UISETP.GT.AND UP0, UPT, UR4, 0xc, UPT ;  /* 0x0000000c0400788c */ /* 0x000fe2000bf04270 */
[----:B------:R-:W-:Y:S02]  /*3130*/  P2R R33, PR, RZ, 0x1 ;  /* 0x00000001ff217803 */ /* 0x000fe40000000000 */
[----:B------:R-:W-:Y:S02]  /*3140*/  PLOP3.LUT P0, PT, PT, PT, PT, 0x80, 0x0 ;  /* 0x000000000000781c */ /* 0x000fe40003f0f070 */
[----:B------:R-:W-:Y:S02]  /*3150*/  LOP3.LUT R4, R4, 0xfffffffe, RZ, 0xc0, !PT ;  /* 0xfffffffe04047812 */ /* 0x000fe400078ec0ff */
[----:B------:R-:W-:-:S09]  /*3160*/  PLOP3.LUT P6, PT, PT, PT, UP0, 0x40, 0x0 ;  /* 0x000000000000781c */ /* 0x000fd20003fce808 */
[----:B------:R-:W-:Y:S02]  /*3170*/  @P0 LOP3.LUT R4, R4, 0x1, RZ, 0xfc, !PT ;  /* 0x0000000104040812 */ /* 0x000fe400078efcff */
[----:B------:R-:W-:Y:S02]  /*3180*/  ISETP.NE.AND P0, PT, R33, RZ, PT ;  /* 0x000000ff2100720c */ /* 0x000fe40003f05270 */
[----:B------:R-:W-:Y:S05]  /*3190*/  @P6 BRA `(.L_x_2129) ;  /* 0x0000077000006947 */ /* 0x000fea0003800000 */
[----:B------:R-:W-:Y:S02]  /*31a0*/  PLOP3.LUT P6, PT, PT, PT, PT, 0x8, 0x0 ;  /* 0x000000000000781c */ /* 0x000fe40003fce170 */
[----:B------:R-:W-:-:S11]  /*31b0*/  LOP3.LUT R4, R4, 0xfffffffe, RZ, 0xc0, !PT ;  /* 0xfffffffe04047812 */ /* 0x000fd600078ec0ff */
[----:B------:R-:W-:Y:S02]  /*31c0*/  @P6 LOP3.LUT R4, R4, 0x1, RZ, 0xfc, !PT ;  /* 0x0000000104046812 */ /* 0x000fe400078efcff */
.L_x_2130:
        /* <DEDUP_REMOVED lines=109> */
[----:B------:R-:W-:Y:S01]  /*38a0*/  UIADD3 UR4, UR4, -0x10, URZ ;  /* 0xfffffff004047890 */ /* 0x000fe2000fffe03f */
[----:B------:R-:W-:-:S03]  /*38b0*/  IADD3 R32, R32, 0x10, RZ ;  /* 0x0000001020207810 */ /* 0x000fc60007ffe0ff */
[----:B------:R-:W-:Y:S01]  /*38c0*/  UISETP.GT.AND UP0, UPT, UR4, 0xc, UPT ;  /* 0x0000000c0400788c */ /* 0x000fe2000bf04270 */
[----:B--2---:R-:W-:Y:S02]  /*38d0*/  @!P6 FADD.FTZ R30, R30, R36 ;  /* 0x000000241e1ee221 */ /* 0x004fe40000010000 */
[----:B------:R-:W-:-:S03]  /*38e0*/  @!P6 FADD.FTZ R31, R31, R37 ;  /* 0x000000251f1fe221 */ /* 0x000fc60000010000 */
[----:B------:R-:W-:-:S13]  /*38f0*/  PLOP3.LUT P6, PT, PT, PT, UP0, 0x80, 0x0 ;  /* 0x000000000000781c */ /* 0x000fda0003fcf008 */
[----:B------:R-:W-:Y:S05]  /*3900*/  @P6 BRA `(.L_x_2130) ;  /* 0xfffff8c000006947 */ /* 0x000fea000383ffff */
.L_x_2129:
[----:B------:R-:W-:-:S06]  /*3910*/  UISETP.GT.AND UP0, UPT, UR4, 0x4, UPT ;  /* 0x000000040400788c */ /* 0x000fcc000bf04270 */
[----:B------:R-:W-:-:S13]  /*3920*/  PLOP3.LUT P6, PT, PT, PT, UP0, 0x40, 0x0 ;  /* 0x000000000000781c */ /* 0x000fda0003fce808 */
[----:B------:R-:W-:Y:S05]  /*3930*/  @P6 BRA `(.L_x_2131) ;  /* 0x000003d000006947 */ /* 0x000fea0003800000 */
        /* <DEDUP_REMOVED lines=53> */
[----:B------:R-:W-:Y:S01]  /*3c90*/  LOP3.LUT R4, R4, 0xfffffffe, RZ, 0xc0, !PT ;  /* 0xfffffffe04047812 */ /* 0x000fe200078ec0ff */
[----:B------:R-:W-:-:S04]  /*3ca0*/  UIADD3 UR4, UR4, -0x4, URZ ;  /* 0xfffffffc04047890 */ /* 0x000fc8000fffe03f */
[----:B------:R-:W-:Y:S01]  /*3cb0*/  UIADD3 UR4, UR4, -0x4, URZ ;  /* 0xfffffffc04047890 */ /* 0x000fe2000fffe03f */
[----:B--2---:R-:W-:Y:S01]  /*3cc0*/  @!P6 FADD.FTZ R30, R30, R32 ;  /* 0x000000201e1ee221 */ /* 0x004fe20000010000 */
[----:B------:R-:W-:Y:S01]  /*3cd0*/  IADD3 R32, R36, 0x4, RZ ;  /* 0x0000000424207810 */ /* 0x000fe20007ffe0ff */
[----:B------:R-:W-:Y:S01]  /*3ce0*/  @!P6 FADD.FTZ R31, R31, R33 ;  /* 0x000000211f1fe221 */ /* 0x000fe20000010000 */
[----:B------:R-:W-:-:S13]  /*3cf0*/  PLOP3.LUT P6, PT, PT, PT, PT, 0x8, 0x0 ;  /* 0x000000000000781c */ /* 0x000fda0003fce170 */
[----:B------:R-:W-:-:S04]  /*3d00*/  @P6 LOP3.LUT R4, R4, 0x1, RZ, 0xfc, !PT ;  /* 0x0000000104046812 */ /* 0x000fc800078efcff */
.L_x_2131:
[----:B------:R-:W-:-:S04]  /*3d10*/  LOP3.LUT P6, RZ, R4, 0x1, RZ, 0xc0, !PT ;  /* 0x0000000104ff7812 */ /* 0x000fc800078cc0ff */
[----:B------:R-:W-:-:S13]  /*3d20*/  ISETP.NE.OR P6, PT, RZ, UR4, P6 ;  /* 0x00000004ff007c0c */ /* 0x000fda000b7c5670 */
[----:B------:R-:W-:Y:S05]  /*3d30*/  @!P6 BRA `(.L_x_2127) ;  /* 0x000002000000e947 */ /* 0x000fea0003800000 */
.L_x_2128:
        /* <DEDUP_REMOVED lines=27> */
[----:B------:R-:W-:Y:S01]  /*3ef0*/  UISETP.NE.AND UP0, UPT, UR4, URZ, UPT ;  /* 0x0000003f0400728c */ /* 0x000fe2000bf05270 */
[----:B--2---:R-:W-:Y:S02]  /*3f00*/  @!P6 FADD.FTZ R30, R30, R36 ;  /* 0x000000241e1ee221 */ /* 0x004fe40000010000 */
[----:B------:R-:W-:-:S03]  /*3f10*/  @!P6 FADD.FTZ R31, R31, R37 ;  /* 0x000000251f1fe221 */ /* 0x000fc60000010000 */
[----:B------:R-:W-:-:S13]  /*3f20*/  PLOP3.LUT P6, PT, PT, PT, UP0, 0x80, 0x0 ;  /* 0x000000000000781c */ /* 0x000fda0003fcf008 */
[----:B------:R-:W-:Y:S05]  /*3f30*/  @P6 BRA `(.L_x_2128) ;  /* 0xfffffe0000006947 */ /* 0x000fea000383ffff */
.L_x_2127:
        /* <DEDUP_REMOVED lines=11> */
.L_x_2133:
[----:B------:R-:W-:Y:S05]  /*3ff0*/  BSYNC B0 ;  /* 0x0000000000007941 */ /* 0x000fea0003800000 */
.L_x_2132:
        /* <DEDUP_REMOVED lines=17> */
.L_x_2124:
[----:B------:R-:W-:Y:S01]  /*4110*/  @!P0 STS.64 [0x78], R30 ;  /* 0x0000781eff008388 */ /* 0x000fe20000000a00 */
[----:B0-----:R-:W-:-:S03]  /*4120*/  IMAD.WIDE.U32 R32, R2, -0x55555555, RZ ;  /* 0xaaaaaaab02207825 */ /* 0x001fc600078e00ff */
[----:B------:R-:W-:Y:S01]  /*4130*/  BAR.SYNC.DEFER_BLOCKING 0x0 ;  /* 0x0000000000007b1d */ /* 0x000fe20000010000 */
[----:B------:R-:W-:Y:S02]  /*4140*/  ISETP.NE.AND P6, PT, RZ, UR16, PT ;  /* 0x00000010ff007c0c */ /* 0x000fe4000bfc5270 */
[----:B------:R-:W-:-:S05]  /*4150*/  SHF.R.U32.HI R32, RZ, 0x4, R33 ;  /* 0x00000004ff207819 */ /* 0x000fca0000011621 */
[----:B------:R-:W-:-:S05]  /*4160*/  IMAD R32, R59, c[0x0][0x1fc], R32 ;  /* 0x00007f003b207a24 */ /* 0x000fca00078e0220 */
[----:B------:R-:W-:-:S04]  /*4170*/  IADD3 R34, R32, 0x60, RZ ;  /* 0x0000006020227810 */ /* 0x000fc80007ffe0ff */
[----:B------:R-:W-:Y:S01]  /*4180*/  SHF.R.S32.HI R37, RZ, 0x1f, R34 ;  /* 0x0000001fff257819 */ /* 0x000fe20000011422 */
[----:B------:R-:W0:Y:S02]  /*4190*/  LDS.64 R30, [0x78] ;  /* 0x00007800ff1e7984 */ /* 0x000e240000000a00 */
[----:B0-----:R-:W-:Y:S02]  /*41a0*/  FMUL.FTZ R35, R30, c[0x0][0x20c] ;  /* 0x000083001e237a20 */ /* 0x001fe40000410000 */
[----:B------:R-:W-:Y:S01]  /*41b0*/  FMUL.FTZ R36, R31, c[0x0][0x20c] ;  /* 0x000083001f247a20 */ /* 0x000fe20000410000 */
        /* <DEDUP_REMOVED lines=19> */
.L_x_2134:
        /* <DEDUP_REMOVED lines=13> */
[----:B------:R-:W-:Y:S02]  /*43c0*/  FMUL.FTZ R12, R12, UR11 ;  /* 0x0000000b0c0c7c20 */ /* 0x000fe40008410000 */
[----:B------:R-:W-:-:S04]  /*43d0*/  FFMA.FTZ R13, R27, R13, -R30 ;  /* 0x0000000d1b0d7223 */ /* 0x000fc8000001081e */
[----:B------:R-:W-:-:S05]  /*43e0*/  FMUL.FTZ R13, R13, UR11 ;  /* 0x0000000b0d0d7c20 */ /* 0x000fca0008410000 */
[----:B------:R0:W-:Y:S02]  /*43f0*/  STG.E.64 [R32.64], R12 ;  /* 0x0000000c20007986 */ /* 0x0001e4000c101b0c */
.L_x_2136:
[----:B------:R-:W-:Y:S05]  /*4400*/  BSYNC B0 ;  /* 0x0000000000007941 */ /* 0x000fea0003800000 */
.L_x_2135:
        /* <DEDUP_REMOVED lines=19> */
.L_x_2137:
[----:B------:R-:W-:Y:S01]  /*4540*/  LOP3.LUT P0, RZ, R4, 0x2, RZ, 0xc0, !PT ;  /* 0x0000000204ff7812 */ /* 0x000fe2000780c0ff */
[----:B------:R-:W-:-:S12]  /*4550*/  BSSY B0, `(.L_x_2138) ;  /* 0x0000011000007945 */ /* 0x000fd80003800000 */
[----:B------:R-:W-:Y:S05]  /*4560*/  @!P0 BRA `(.L_x_2139) ;  /* 0x000000f000008947 */ /* 0x000fea0003800000 */
[----:B0-----:R-:W-:Y:S01]  /*4570*/  MOV R12, R6 ;  /* 0x00000006000c7202 */ /* 0x001fe20000000f00 */
[----:B------:R-:W-:Y:S01]  /*4580*/  IMAD R31, R73, c[0x0][0x1d8], RZ ;  /* 0x00007600491f7a24 */ /* 0x000fe200078e02ff */
[----:B------:R-:W-:Y:S01]  /*4590*/  MOV R13, R9 ;  /* 0x00000009000d7202 */ /* 0x000fe20000000f00 */
[----:B------:R-:W-:Y:S02]  /*45a0*/  FFMA.FTZ R32, R49, R35, R36 ;  /* 0x0000002331207223 */ /* 0x000fe40000010024 */
[C---:B------:R-:W-:Y:S02]  /*45b0*/  IMAD R31, R68.reuse, c[0x0][0x1dc], R31 ;  /* 0x00007700441f7a24 */ /* 0x040fe400078e021f */
[----:B------:R-:W-:-:S05]  /*45c0*/  IMAD.WIDE.U32 R12, R68, c[0x0][0x1d8], R12 ;  /* 0x00007600440c7a25 */ /* 0x000fca00078e000c */
[----:B------:R-:W-:Y:S01]  /*45d0*/  IADD3 R31, R13, R31, RZ ;  /* 0x0000001f0d1f7210 */ /* 0x000fe20007ffe0ff */
[----:B------:R-:W-:Y:S01]  /*45e0*/  FFMA.FTZ R13, R50, R35, R36 ;  /* 0x00000023320d7223 */ /* 0x000fe20000010024 */
[----:B------:R-:W-:-:S04]  /*45f0*/  LEA R30, P0, R12, c[0x0][0x160], 0x2 ;  /* 0x000058000c1e7a11 */ /* 0x000fc800078010ff */
[----:B------:R-:W-:Y:S01]  /*4600*/  LEA.HI.X R31, R12, c[0x0][0x164], R31, 0x2, P0 ;  /* 0x000059000c1f7a11 */ /* 0x000fe200000f141f */
[----:B------:R-:W-:Y:S02]  /*4610*/  FFMA.FTZ R12, R26, R14, -R13 ;  /* 0x0000000e1a0c7223 */ /* 0x000fe4000001080d */
[----:B------:R-:W-:Y:S02]  /*4620*/  FFMA.FTZ R13, R27, R15, -R32 ;  /* 0x0000000f1b0d7223 */ /* 0x000fe40000010820 */
[----:B------:R-:W-:Y:S02]  /*4630*/  FMUL.FTZ R12, R12, UR11 ;  /* 0x0000000b0c0c7c20 */ /* 0x000fe40008410000 */
[----:B------:R-:W-:-:S05]  /*4640*/  FMUL.FTZ R13, R13, UR11 ;  /* 0x0000000b0d0d7c20 */ /* 0x000fca0008410000 */
[----:B------:R0:W-:Y:S02]  /*4650*/  STG.E.64 [R30.64], R12 ;  /* 0x0000000c1e007986 */ /* 0x0001e4000c101b0c */
.L_x_2139:
[----:B------:R-:W-:Y:S05]  /*4660*/  BSYNC B0 ;  /* 0x0000000000007941 */ /* 0x000fea0003800000 */
.L_x_2138:
[----:B------:R-:W-:-:S13]  /*4670*/  ISETP.NE.AND P6, PT, RZ, UR16, PT ;  /* 0x00000010ff007c0c */ /* 0x000fda000bfc5270 */
        /* <DEDUP_REMOVED lines=19> */
.L_x_2140:
[----:B------:R-:W-:Y:S01]  /*47b0*/  BSSY B0, `(.L_x_2141) ;  /* 0x0000011000007945 */ /* 0x000fe20003800000 */
        /* <DEDUP_REMOVED lines=16> */
.L_x_2142:
[----:B------:R-:W-:Y:S05]  /*48c0*/  BSYNC B0 ;  /* 0x0000000000007941 */ /* 0x000fea0003800000 */
.L_x_2141:
        /* <DEDUP_REMOVED lines=19> */
.L_x_2143:
        /* <DEDUP_REMOVED lines=17> */
.L_x_2145:
[----:B------:R-:W-:Y:S05]  /*4b10*/  BSYNC B0 ;  /* 0x0000000000007941 */ /* 0x000fea0003800000 */
.L_x_2144:
        /* <DEDUP_REMOVED lines=19> */
.L_x_2146:
        /* <DEDUP_REMOVED lines=17> */
.L_x_2148:
[----:B------:R-:W-:Y:S05]  /*4d60*/  BSYNC B0 ;  /* 0x0000000000007941 */ /* 0x000fea0003800000 */
.L_x_2147:
        /* <DEDUP_REMOVED lines=19> */
.L_x_2149:
        /* <DEDUP_REMOVED lines=17> */
.L_x_2151:
[----:B------:R-:W-:Y:S05]  /*4fb0*/  BSYNC B0 ;  /* 0x0000000000007941 */ /* 0x000fea0003800000 */
.L_x_2150:
        /* <DEDUP_REMOVED lines=19> */
.L_x_2152:
[----:B------:R-:W-:Y:S01]  /*50f0*/  ISETP.GE.U32.AND P0, PT, R34, c[0x0][0x1e0], PT ;  /* 0x0000780022007a0c */ /* 0x000fe20003f06070 */
[----:B------:R-:W-:Y:S03]  /*5100*/  BSSY B0, `(.L_x_2153) ;  /* 0x0000013000007945 */ /* 0x000fe60003800000 */
[----:B------:R-:W-:-:S04]  /*5110*/  ISETP.GE.AND.EX P0, PT, R37, c[0x0][0x1e4], PT, P0 ;  /* 0x0000790025007a0c */ /* 0x000fc80003f06300 */
[----:B------:R-:W-:-:S13]  /*5120*/  ISETP.LT.U32.AND P0, PT, R2, 0x180, !P0 ;  /* 0x000001800200780c */ /* 0x000fda0004701070 */
[----:B------:R-:W-:Y:S05]  /*5130*/  @!P0 BRA `(.L_x_2154) ;  /* 0x000000f000008947 */ /* 0x000fea0003800000 */
[----:B0-----:R-:W-:Y:S01]  /*5140*/  MOV R14, R6 ;  /* 0x00000006000e7202 */ /* 0x001fe20000000f00 */
        /* <DEDUP_REMOVED lines=14> */
.L_x_2154:
[----:B------:R-:W-:Y:S05]  /*5230*/  BSYNC B0 ;  /* 0x0000000000007941 */ /* 0x000fea0003800000 */
.L_x_2153:
[----:B------:R-:W-:-:S04]  /*5240*/  ISETP.GE.U32.AND P0, PT, R60, c[0x0][0x1e0], PT ;  /* 0x000078003c007a0c */ /* 0x000fc80003f06070 */
[----:B------:R-:W-:-:S04]  /*5250*/  ISETP.GE.AND.EX P0, PT, R61, c[0x0][0x1e4], PT, P0 ;  /* 0x000079003d007a0c */ /* 0x000fc80003f06300 */
[----:B------:R-:W-:Y:S01]  /*5260*/  ISETP.GT.U32.OR P0, PT, R2, 0x17f, P0 ;  /* 0x0000017f0200780c */ /* 0x000fe20000704470 */
[----:B------:R-:W-:Y:S11]  /*5270*/  @!P6 BRA `(.L_x_2155) ;  /* 0x000001200000e947 */ /* 0x000ff60003800000 */
[----:B------:R-:W-:Y:S02]  /*5280*/  FFMA.FTZ R28, R54, R26, R28 ;  /* 0x0000001a361c7223 */ /* 0x000fe4000001001c */
[----:B------:R-:W-:Y:S02]  /*5290*/  FFMA.FTZ R29, R53, R27, R29 ;  /* 0x0000001b351d7223 */ /* 0x000fe4000001001d */
        /* <DEDUP_REMOVED lines=16> */
.L_x_2155:
        /* <DEDUP_REMOVED lines=16> */
.L_x_2157:
[----:B------:R-:W-:Y:S05]  /*54a0*/  BSYNC B0 ;  /* 0x0000000000007941 */ /* 0x000fea0003800000 */
.L_x_2156:
[----:B------:R-:W-:Y:S01]  /*54b0*/  ULDC UR4, c[0x0][0x10] ;  /* 0x0000040000047ab9 */ /* 0x000fe20000000800 */
[----:B------:R-:W-:Y:S01]  /*54c0*/  IADD3 R55, R55, 0x1, RZ ;  /* 0x0000000137377810 */ /* 0x000fe20007ffe0ff */
[----:B------:R-:W-:-:S04]  /*54d0*/  UIADD3 UR14, UR14, UR4, URZ ;  /* 0x000000040e0e7290 */ /* 0x000fc8000fffe03f */
[----:B------:R-:W-:-:S06]  /*54e0*/  UISETP.GE.AND UP0, UPT, UR14, UR6, UPT ;  /* 0x000000060e00728c */ /* 0x000fcc000bf06270 */
[----:B------:R-:W-:-:S13]  /*54f0*/  PLOP3.LUT P0, PT, PT, PT, UP0, 0x80, 0x0 ;  /* 0x000000000000781c */ /* 0x000fda0003f0f008 */
[----:B------:R-:W-:Y:S01]  /*5500*/  @P0 CALL.REL.NOINC `(.L_x_2107) ;  /* 0x0000001000000944 */ /* 0x000fe20003c00000 */
[----:B------:R-:W-:Y:S05]  /*5510*/  BRA `(.L_x_2158) ;  /* 0xffffaf1000007947 */ /* 0x000fea000383ffff */
.L_x_2107:
[----:B-12---:R-:W-:Y:S01]  /*5520*/  ISETP.NE.AND P2, PT, R2, RZ, PT ;  /* 0x000000ff0200720c */ /* 0x006fe20003f45270 */
[----:B------:R-:W-:Y:S01]  /*5530*/  HFMA2.MMA R25, -RZ, RZ, 0, 2.384185791015625e-07 ;  /* 0x00000004ff197435 */ /* 0x000fe200000001ff */
[----:B------:R-:W-:Y:S01]  /*5540*/  MOV R3, c[0x0][0x10] ;  /* 0x0000040000037a02 */ /* 0x000fe20000000f00 */
[----:B------:R-:W-:Y:S01]  /*5550*/  BSSY B0, `(.L_x_2159) ;  /* 0x0000013000007945 */ /* 0x000fe20003800000 */
[----:B0-----:R-:W-:Y:S02]  /*5560*/  MOV R6, c[0x0][0xc] ;  /* 0x0000030000067a02 */ /* 0x001fe40000000f00 */
        /* <DEDUP_REMOVED lines=17> */
.L_x_2160:
[----:B------:R-:W-:Y:S05]  /*5680*/  BSYNC B0 ;  /* 0x0000000000007941 */ /* 0x000fea0003800000 */
.L_x_2159:
[----:B------:R-:W-:Y:S05]  /*5690*/  @P0 EXIT ;  /* 0x000000000000094d */ /* 0x000fea0003800000 */
[----:B------:R-:W-:Y:S05]  /*56a0*/  @P2 BRA `(.L_x_2161) ;  /* 0x0000008000002947 */ /* 0x000fea0003800000 */
[----:B------:R-:W-:-:S05]  /*56b0*/  IMAD R0, R6, c[0x0][0x10], RZ ;  /* 0x0000040006007a24 */ /* 0x000fca00078e02ff */
[----:B------:R-:W-:-:S13]  /*56c0*/  ISETP.NE.AND P0, PT, R0, -0x1, PT ;  /* 0xffffffff0000780c */ /* 0x000fda0003f05270 */
[----:B------:R-:W-:Y:S05]  /*56d0*/  @!P0 BRA `(.L_x_2161) ;  /* 0x0000005000008947 */ /* 0x000fea0003800000 */
.L_x_2162:
[----:B0-----:R-:W2:Y:S01]  /*56e0*/  LDG.E.STRONG.GPU R3, [R4.64] ;  /* 0x0000000c04037981 */ /* 0x001ea2000c1ef900 */
[----:B------:R-:W-:Y:S01]  /*56f0*/  YIELD ;  /* 0x0000000000007946 */ /* 0x000fe20003800000 */
[----:B--2---:R-:W-:Y:S01]  /*5700*/  ISETP.NE.AND P0, PT, R3, R0, PT ;  /* 0x000000000300720c */ /* 0x004fe20003f05270 */
[----:B------:R-:W-:-:S12]  /*5710*/  CCTL.IVALL ;  /* 0x00000000ff00798f */ /* 0x000fd80002000000 */
[----:B------:R-:W-:Y:S05]  /*5720*/  @P0 BRA `(.L_x_2162) ;  /* 0xffffffb000000947 */ /* 0x000fea000383ffff */
.L_x_2161:
[----:B------:R-:W-:Y:S02]  /*5730*/  WARPSYNC 0xffffffff ;  /* 0xffffffff00007948 */ /* 0x000fe40003800000 */
[----:B0-----:R-:W-:Y:S01]  /*5740*/  MOV R3, c[0x0][0x1dc] ;  /* 0x0000770000037a02 */ /* 0x001fe20000000f00 */
        /* <DEDUP_REMOVED lines=23> */
.L_x_2163:
        /* <DEDUP_REMOVED lines=23> */
.L_x_2164:
        /* <DEDUP_REMOVED lines=13> */
.L_x_5193:


//--------------------- .text._Z35group_norm_nhwc_bwd_one_pass_kernelI11Fp32IOFp32WLi256ELi48ELi384EEv26Group_norm_nhwc_bwd_params --------------------------
	.section	.text._Z35group_norm_nhwc_bwd_one_pass_kernelI11Fp32IOFp32WLi256ELi48ELi384EEv26Group_norm_nhwc_bwd_params,"ax",@progbits
	.sectioninfo	@"SHI_REGISTERS=168"
	.align	128
        .global         _Z35group_norm_nhwc_bwd_one_pass_kernelI11Fp32IOFp32WLi256ELi48ELi384EEv26Group_norm_nhwc_bwd_params
        .type           _Z35group_norm_nhwc_bwd_one_pass_kernelI11Fp32IOFp32WLi256ELi48ELi384EEv26Group_norm_nhwc_bwd_params,@function
        .size           _Z35group_norm_nhwc_bwd_one_pass_kernelI11Fp32IOFp32WLi256ELi48ELi384EEv26Group_norm_nhwc_bwd_params,(.L_x_5194 - _Z35group_norm_nhwc_bwd_one_pass_kernelI11Fp32IOFp32WLi256ELi48ELi384EEv26Group_norm_nhwc_bwd_params)
        .other          _Z35group_norm_nhwc_bwd_one_pass_kernelI11Fp32IOFp32WLi256ELi48ELi384EEv26Group_norm_nhwc_bwd_params,@"STO_CUDA_ENTRY STV_DEFAULT"
_Z35group_norm_nhwc_bwd_one_pass_kernelI11Fp32IOFp32WLi256ELi48ELi384EEv26Group_norm_nhwc_bwd_params:
.text._Z35group_norm_nhwc_bwd_one_pass_kernelI11Fp32IOFp32WLi256ELi48ELi384EEv26Group_norm_nhwc_bwd_params:
        /* <DEDUP_REMOVED lines=18> */
[----:B------:R-:W-:Y:S01]  /*0120*/  IMAD R118, R98, c[0x0][0x10], R99 ;  /* 0x0000040062767a24 */ /* 0x000fe200078e0263 */
        /* <DEDUP_REMOVED lines=69> */
[----:B------:R-:W-:Y:S02]  /*0580*/  LOP3.LUT R101, R101, c[0x0][0xc], RZ, 0xc0, !PT ;  /* 0x0000030065657a12 */ /* 0x000fe400078ec0ff */
[----:B------:R-:W-:-:S02]  /*0590*/  SHF.R.S32.HI R111, RZ, 0x1, R111 ;  /* 0x00000001ff6f7819 */ /* 0x000fc4000001146f */
[C---:B------:R-:W-:Y:S02]  /*05a0*/  IADD3 R107, R119.reuse, 0xc0, RZ ;  /* 0x000000c0776b7810 */ /* 0x040fe40007ffe0ff */
[C---:B------:R-:W-:Y:S02]  /*05b0*/  IADD3 R108, R119.reuse, 0xd0, RZ ;  /* 0x000000d0776c7810 */ /* 0x040fe40007ffe0ff */
[C---:B------:R-:W-:Y:S02]  /*05c0*/  IADD3 R109, R119.reuse, 0xe0, RZ ;  /* 0x000000e0776d7810 */ /* 0x040fe40007ffe0ff */
[----:B------:R-:W-:Y:S02]  /*05d0*/  IADD3 R110, R119, 0xf0, RZ ;  /* 0x000000f0776e7810 */ /* 0x000fe40007ffe0ff */
[----:B------:R-:W-:Y:S02]  /*05e0*/  SHF.R.S32.HI R22, RZ, 0x1, R22 ;  /* 0x00000001ff167819 */ /* 0x000fe40000011416 */
[----:B------:R-:W-:-:S02]  /*05f0*/  ISETP.LT.AND.EX P5, PT, R5, c[0x0][0x1e4], !P1, P5 ;  /* 0x0000790005007a0c */ /* 0x000fc40004fa1350 */
[----:B------:R-:W-:Y:S02]  /*0600*/  ISETP.LT.AND.EX P4, PT, R4, c[0x0][0x1e4], !P1, P4 ;  /* 0x0000790004007a0c */ /* 0x000fe40004f81340 */
[----:B------:R-:W-:Y:S02]  /*0610*/  ISETP.LT.AND.EX P3, PT, R3, c[0x0][0x1e4], !P1, P3 ;  /* 0x0000790003007a0c */ /* 0x000fe40004f61330 */
[----:B------:R-:W-:Y:S02]  /*0620*/  ISETP.LT.AND.EX P2, PT, R2, c[0x0][0x1e4], !P1, P2 ;  /* 0x0000790002007a0c */ /* 0x000fe40004f41320 */
[----:B------:R-:W-:Y:S02]  /*0630*/  ISETP.LT.AND.EX P1, PT, R0, c[0x0][0x1e4], !P1, P0 ;  /* 0x0000790000007a0c */ /* 0x000fe40004f21300 */
[----:B------:R-:W-:Y:S02]  /*0640*/  MOV R103, R99 ;  /* 0x0000006300677202 */ /* 0x000fe40000000f00 */
[----:B------:R-:W-:-:S02]  /*0650*/  SHF.R.S32.HI R104, RZ, 0x5, R23 ;  /* 0x00000005ff687819 */ /* 0x000fc40000011417 */
[----:B------:R-:W-:Y:S02]  /*0660*/  IADD3 R105, -R101, c[0x0][0xc], RZ ;  /* 0x0000030065697a10 */ /* 0x000fe40007ffe1ff */
[----:B------:R-:W-:Y:S02]  /*0670*/  SHF.L.U32 R121, R121, 0x1, RZ ;  /* 0x0000000179797819 */ /* 0x000fe400000006ff */
[----:B------:R-:W-:Y:S02]  /*0680*/  SHF.L.U64.HI R111, R106, 0x2, R111 ;  /* 0x000000026a6f7819 */ /* 0x000fe4000001026f */
[----:B------:R-:W-:Y:S02]  /*0690*/  SHF.R.S32.HI R112, RZ, 0x1f, R107 ;  /* 0x0000001fff707819 */ /* 0x000fe4000001146b */
[----:B------:R-:W-:Y:S02]  /*06a0*/  SHF.R.S32.HI R114, RZ, 0x1f, R108 ;  /* 0x0000001fff727819 */ /* 0x000fe4000001146c */
[----:B------:R-:W-:-:S02]  /*06b0*/  SHF.R.S32.HI R115, RZ, 0x1f, R109 ;  /* 0x0000001fff737819 */ /* 0x000fc4000001146d */
[----:B------:R-:W-:Y:S02]  /*06c0*/  SHF.R.S32.HI R116, RZ, 0x1f, R110 ;  /* 0x0000001fff747819 */ /* 0x000fe4000001146e */
[----:B0-----:R-:W-:Y:S02]  /*06d0*/  SHF.L.U64.HI R117, R113, 0x2, R22 ;  /* 0x0000000271757819 */ /* 0x001fe40000010216 */
.L_x_2248:
[----:B------:R-:W-:Y:S02]  /*06e0*/  MOV R76, 0x8 ;  /* 0x00000008004c7802 */ /* 0x000fe40000000f00 */
[----:B------:R-:W-:Y:S02]  /*06f0*/  P2R R42, PR, RZ, 0x8 ;  /* 0x00000008ff2a7803 */ /* 0x000fe40000000000 */
[----:B0-----:R-:W-:Y:S01]  /*0700*/  IABS R27, c[0x0][0x1f0] ;  /* 0x00007c00001b7a13 */ /* 0x001fe20000000000 */
[----:B------:R-:W-:Y:S01]  /*0710*/  IMAD.WIDE R76, R103, R76, c[0x0][0x198] ;  /* 0x00006600674c7625 */ /* 0x000fe200078e024c */
[----:B------:R-:W-:Y:S01]  /*0720*/  MOV R123, 0x3f800000 ;  /* 0x3f800000007b7802 */ /* 0x000fe20000000f00 */
[----:B------:R-:W-:Y:S01]  /*0730*/  CS2R R44, SRZ ;  /* 0x00000000002c7805 */ /* 0x000fe2000001ff00 */
[----:B------:R-:W-:Y:S01]  /*0740*/  CS2R R46, SRZ ;  /* 0x00000000002e7805 */ /* 0x000fe2000001ff00 */
[----:B------:R-:W-:Y:S01]  /*0750*/  CS2R R48, SRZ ;  /* 0x0000000000307805 */ /* 0x000fe2000001ff00 */
[C---:B------:R-:W-:Y:S01]  /*0760*/  LOP3.LUT P3, RZ, R122.reuse, 0x80, RZ, 0xc0, !PT ;  /* 0x000000807aff7812 */ /* 0x040fe2000786c0ff */
[----:B------:R-:W2:Y:S01]  /*0770*/  LDG.E.64 R76, [R76.64] ;  /* 0x000000064c4c7981 */ /* 0x000ea2000c1e1b00 */
[----:B------:R-:W0:Y:S01]  /*0780*/  I2F.RP R24, R27 ;  /* 0x0000001b00187306 */ /* 0x000e220000209400 */
[----:B------:R-:W-:Y:S01]  /*0790*/  P2R R53, PR, RZ, 0x4 ;  /* 0x00000004ff357803 */ /* 0x000fe20000000000 */
[----:B------:R-:W-:Y:S01]  /*07a0*/  CS2R R50, SRZ ;  /* 0x0000000000327805 */ /* 0x000fe2000001ff00 */
[----:B------:R-:W-:-:S02]  /*07b0*/  LOP3.LUT P2, RZ, R122, 0x40, RZ, 0xc0, !PT ;  /* 0x000000407aff7812 */ /* 0x000fc4000784c0ff */
[----:B------:R-:W-:Y:S02]  /*07c0*/  P2R R52, PR, RZ, 0x2 ;  /* 0x00000002ff347803 */ /* 0x000fe40000000000 */
[----:B------:R-:W-:Y:S01]  /*07d0*/  LOP3.LUT P1, RZ, R122, 0x20, RZ, 0xc0, !PT ;  /* 0x000000207aff7812 */ /* 0x000fe2000782c0ff */
[----:B0-----:R-:W0:Y:S02]  /*07e0*/  MUFU.RCP R24, R24 ;  /* 0x0000001800187308 */ /* 0x001e240000001000 */
[----:B0-----:R-:W-:-:S06]  /*07f0*/  IADD3 R22, R24, 0xffffffe, RZ ;  /* 0x0ffffffe18167810 */ /* 0x001fcc0007ffe0ff */
        /* <DEDUP_REMOVED lines=8> */
[----:B------:R-:W-:Y:S01]  /*0880*/  IMAD R24, R27, R24, R26 ;  /* 0x000000181b187224 */ /* 0x000fe200078e021a */
[----:B------:R-:W-:Y:S01]  /*0890*/  LOP3.LUT R22, R103, c[0x0][0x1f0], RZ, 0x3c, !PT ;  /* 0x00007c0067167a12 */ /* 0x000fe200078e3cff */
[----:B--2---:R-:W-:-:S05]  /*08a0*/  FFMA.FTZ R25, -R76, R76, R77 ;  /* 0x0000004c4c197223 */ /* 0x004fca000001014d */
[----:B------:R-:W-:-:S13]  /*08b0*/  FSETP.GTU.FTZ.AND P0, PT, R25, RZ, PT ;  /* 0x000000ff1900720b */ /* 0x000fda0003f1c000 */
[----:B------:R-:W-:-:S04]  /*08c0*/  @P0 FADD.FTZ R25, R25, c[0x0][0x1a0] ;  /* 0x0000680019190621 */ /* 0x000fc80000010000 */
[----:B------:R0:W1:Y:S01]  /*08d0*/  @P0 MUFU.RSQ R123, R25 ;  /* 0x00000019007b0308 */ /* 0x0000620000001400 */
[----:B------:R-:W-:-:S13]  /*08e0*/  ISETP.GT.U32.AND P0, PT, R27, R24, PT ;  /* 0x000000181b00720c */ /* 0x000fda0003f04070 */
[-C--:B------:R-:W-:Y:S02]  /*08f0*/  @!P0 IADD3 R24, R24, -R27.reuse, RZ ;  /* 0x8000001b18188210 */ /* 0x080fe40007ffe0ff */
[----:B------:R-:W-:Y:S02]  /*0900*/  @!P0 IADD3 R23, R23, 0x1, RZ ;  /* 0x0000000117178810 */ /* 0x000fe40007ffe0ff */
[----:B0-----:R-:W-:Y:S02]  /*0910*/  IADD3 R25, R24, -R27, RZ ;  /* 0x8000001b18197210 */ /* 0x001fe40007ffe0ff */
[----:B------:R-:W-:-:S04]  /*0920*/  ISETP.GT.U32.AND P0, PT, R27, R24, PT ;  /* 0x000000181b00720c */ /* 0x000fc80003f04070 */
[----:B------:R-:W-:Y:S02]  /*0930*/  SEL R25, R25, R24, !P0 ;  /* 0x0000001819197207 */ /* 0x000fe40004000000 */
[----:B------:R-:W-:-:S13]  /*0940*/  ISETP.GE.U32.AND P0, PT, R24, R27, PT ;  /* 0x0000001b1800720c */ /* 0x000fda0003f06070 */
[----:B------:R-:W-:Y:S02]  /*0950*/  @P0 IADD3 R23, R23, 0x1, RZ ;  /* 0x0000000117170810 */ /* 0x000fe40007ffe0ff */
[----:B------:R-:W-:-:S13]  /*0960*/  ISETP.GE.AND P0, PT, R103, RZ, PT ;  /* 0x000000ff6700720c */ /* 0x000fda0003f06270 */
[----:B------:R-:W-:Y:S02]  /*0970*/  @!P0 IADD3 R25, -R25, RZ, RZ ;  /* 0x000000ff19198210 */ /* 0x000fe40007ffe1ff */
[----:B------:R-:W-:Y:S02]  /*0980*/  ISETP.GE.AND P0, PT, R22, RZ, PT ;  /* 0x000000ff1600720c */ /* 0x000fe40003f06270 */
[----:B------:R-:W-:-:S11]  /*0990*/  LOP3.LUT R22, RZ, c[0x0][0x1f0], RZ, 0x33, !PT ;  /* 0x00007c00ff167a12 */ /* 0x000fd600078e33ff */
[----:B------:R-:W-:Y:S02]  /*09a0*/  @!P0 IADD3 R23, -R23, RZ, RZ ;  /* 0x000000ff17178210 */ /* 0x000fe40007ffe1ff */
[----:B------:R-:W-:-:S04]  /*09b0*/  ISETP.NE.AND P0, PT, RZ, c[0x0][0x1f0], PT ;  /* 0x00007c00ff007a0c */ /* 0x000fc80003f05270 */
[----:B------:R-:W-:-:S05]  /*09c0*/  SEL R157, R22, R25, !P0 ;  /* 0x00000019169d7207 */ /* 0x000fca0004000000 */
[----:B------:R-:W-:Y:S01]  /*09d0*/  IMAD R128, R157, 0x30, RZ ;  /* 0x000000309d807824 */ /* 0x000fe200078e02ff */
[----:B------:R-:W-:-:S04]  /*09e0*/  SEL R25, R22, R23, !P0 ;  /* 0x0000001716197207 */ /* 0x000fc80004000000 */
[----:B------:R-:W-:Y:S02]  /*09f0*/  SHF.R.S32.HI R22, RZ, 0x1f, R128 ;  /* 0x0000001fff167819 */ /* 0x000fe40000011480 */
[----:B------:R-:W-:-:S04]  /*0a00*/  IADD3 R162, P0, R121, R128, RZ ;  /* 0x0000008079a27210 */ /* 0x000fc80007f1e0ff */
[----:B------:R-:W-:Y:S01]  /*0a10*/  LEA.HI.X.SX32 R163, R121, R22, 0x1, P0 ;  /* 0x0000001679a37211 */ /* 0x000fe200000f0eff */
[----:B------:R-:W-:-:S05]  /*0a20*/  IMAD.WIDE.U32 R22, R120, -0x55555555, RZ ;  /* 0xaaaaaaab78167825 */ /* 0x000fca00078e00ff */
[----:B------:R-:W-:-:S05]  /*0a30*/  SHF.R.U32.HI R23, RZ, 0x4, R23 ;  /* 0x00000004ff177819 */ /* 0x000fca0000011617 */
[----:B------:R-:W-:-:S05]  /*0a40*/  IMAD R32, R98, c[0x0][0x1fc], R23 ;  /* 0x00007f0062207a24 */ /* 0x000fca00078e0217 */
[----:B------:R-:W-:-:S04]  /*0a50*/  IADD3 R22, R32, 0xc0, RZ ;  /* 0x000000c020167810 */ /* 0x000fc80007ffe0ff */
[----:B------:R-:W-:Y:S02]  /*0a60*/  SHF.R.S32.HI R23, RZ, 0x1f, R22 ;  /* 0x0000001fff177819 */ /* 0x000fe40000011416 */
[----:B------:R-:W-:-:S04]  /*0a70*/  ISETP.GE.U32.AND P0, PT, R22, c[0x0][0x1e0], PT ;  /* 0x0000780016007a0c */ /* 0x000fc80003f06070 */
[----:B------:R-:W-:Y:S02]  /*0a80*/  ISETP.GE.AND.EX P0, PT, R23, c[0x0][0x1e4], PT, P0 ;  /* 0x0000790017007a0c */ /* 0x000fe40003f06300 */
[----:B------:R-:W-:Y:S02]  /*0a90*/  SHF.R.S32.HI R22, RZ, 0x1f, R25 ;  /* 0x0000001fff167819 */ /* 0x000fe40000011419 */
[----:B------:R-:W-:-:S03]  /*0aa0*/  ISETP.LT.U32.AND P0, PT, R120, 0x180, !P0 ;  /* 0x000001807800780c */ /* 0x000fc60004701070 */
[----:B------:R-:W-:Y:S02]  /*0ab0*/  IMAD R22, R22, c[0x0][0x1e8], RZ ;  /* 0x00007a0016167a24 */ /* 0x000fe400078e02ff */
[----:B------:R-:W-:-:S04]  /*0ac0*/  IMAD.WIDE.U32 R162, R25, c[0x0][0x1e8], R162 ;  /* 0x00007a0019a27a25 */ /* 0x000fc800078e00a2 */
[----:B------:R-:W-:-:S04]  /*0ad0*/  IMAD R161, R25, c[0x0][0x1ec], R22 ;  /* 0x00007b0019a17a24 */ /* 0x000fc800078e0216 */
[----:B------:R-:W-:Y:S01]  /*0ae0*/  @P0 IMAD R22, R112, c[0x0][0x1d8], RZ ;  /* 0x0000760070160a24 */ /* 0x000fe200078e02ff */
[----:B------:R-:W-:Y:S02]  /*0af0*/  IADD3 R161, R163, R161, RZ ;  /* 0x000000a1a3a17210 */ /* 0x000fe40007ffe0ff */
[----:B------:R-:W-:Y:S01]  /*0b00*/  @P0 MOV R160, R162 ;  /* 0x000000a200a00202 */ /* 0x000fe20000000f00 */
[----:B------:R-:W-:-:S04]  /*0b10*/  @P0 IMAD R25, R107, c[0x0][0x1dc], R22 ;  /* 0x000077006b190a24 */ /* 0x000fc800078e0216 */
[----:B------:R-:W-:-:S05]  /*0b20*/  @P0 IMAD.WIDE.U32 R22, R107, c[0x0][0x1d8], R160 ;  /* 0x000076006b160a25 */ /* 0x000fca00078e00a0 */
[----:B------:R-:W-:Y:S02]  /*0b30*/  @P0 IADD3 R23, R23, R25, RZ ;  /* 0x0000001917170210 */ /* 0x000fe40007ffe0ff */
[C---:B------:R-:W-:Y:S02]  /*0b40*/  @P0 SHF.L.U32 R26, R22.reuse, 0x2, RZ ;  /* 0x00000002161a0819 */ /* 0x040fe400000006ff */
[----:B------:R-:W-:Y:S02]  /*0b50*/  @P0 SHF.L.U64.HI R22, R22, 0x2, R23 ;  /* 0x0000000216160819 */ /* 0x000fe40000010217 */
[----:B------:R-:W-:-:S04]  /*0b60*/  @P0 IADD3 R24, P6, R26, c[0x0][0x180], RZ ;  /* 0x000060001a180a10 */ /* 0x000fc80007fde0ff */
[----:B------:R-:W-:Y:S02]  /*0b70*/  @P0 IADD3.X R25, R22, c[0x0][0x184], RZ, P6, !PT ;  /* 0x0000610016190a10 */ /* 0x000fe400037fe4ff */
[----:B------:R-:W-:Y:S02]  /*0b80*/  @P0 IADD3 R26, P6, R26, c[0x0][0x178], RZ ;  /* 0x00005e001a1a0a10 */ /* 0x000fe40007fde0ff */
[----:B------:R-:W-:Y:S01]  /*0b90*/  MOV R23, RZ ;  /* 0x000000ff00177202 */ /* 0x000fe20000000f00 */
[----:B------:R0:W5:Y:S01]  /*0ba0*/  @P0 LDG.E.64 R44, [R24.64] ;  /* 0x00000006182c0981 */ /* 0x000162000c1e1b00 */
[----:B------:R-:W-:Y:S02]  /*0bb0*/  @P0 IADD3.X R27, R22, c[0x0][0x17c], RZ, P6, !PT ;  /* 0x00005f00161b0a10 */ /* 0x000fe400037fe4ff */
[----:B------:R-:W-:Y:S02]  /*0bc0*/  MOV R22, RZ ;  /* 0x000000ff00167202 */ /* 0x000fe40000000f00 */
[----:B------:R-:W-:-:S04]  /*0bd0*/  IADD3 R28, R32, 0xd0, RZ ;  /* 0x000000d0201c7810 */ /* 0x000fc80007ffe0ff */
[----:B------:R2:W5:Y:S01]  /*0be0*/  @P0 LDG.E.64 R22, [R26.64] ;  /* 0x000000061a160981 */ /* 0x000562000c1e1b00 */
        /* <DEDUP_REMOVED lines=9> */
[----:B0-----:R-:W-:Y:S02]  /*0c80*/  @P0 IADD3 R25, R29, R31, RZ ;  /* 0x0000001f1d190210 */ /* 0x001fe40007ffe0ff */
[C---:B------:R-:W-:Y:S02]  /*0c90*/  @P0 SHF.L.U32 R29, R28.reuse, 0x2, RZ ;  /* 0x000000021c1d0819 */ /* 0x040fe400000006ff */
[----:B------:R-:W-:Y:S02]  /*0ca0*/  @P0 SHF.L.U64.HI R24, R28, 0x2, R25 ;  /* 0x000000021c180819 */ /* 0x000fe40000010219 */
[----:B--2---:R-:W-:-:S04]  /*0cb0*/  @P0 IADD3 R26, P6, R29, c[0x0][0x180], RZ ;  /* 0x000060001d1a0a10 */ /* 0x004fc80007fde0ff */
[----:B------:R-:W-:Y:S02]  /*0cc0*/  @P0 IADD3.X R27, R24, c[0x0][0x184], RZ, P6, !PT ;  /* 0x00006100181b0a10 */ /* 0x000fe400037fe4ff */
[----:B------:R-:W-:Y:S02]  /*0cd0*/  @P0 IADD3 R28, P6, R29, c[0x0][0x178], RZ ;  /* 0x00005e001d1c0a10 */ /* 0x000fe40007fde0ff */
[----:B------:R-:W-:Y:S01]  /*0ce0*/  IADD3 R30, R32, 0xe0, RZ ;  /* 0x000000e0201e7810 */ /* 0x000fe20007ffe0ff */
[----:B------:R0:W5:Y:S01]  /*0cf0*/  @P0 LDG.E.64 R46, [R26.64] ;  /* 0x000000061a2e0981 */ /* 0x000162000c1e1b00 */
[----:B------:R-:W-:Y:S02]  /*0d00*/  @P0 IADD3.X R29, R24, c[0x0][0x17c], RZ, P6, !PT ;  /* 0x00005f00181d0a10 */ /* 0x000fe400037fe4ff */
[----:B------:R-:W-:Y:S01]  /*0d10*/  CS2R R24, SRZ ;  /* 0x0000000000187805 */ /* 0x000fe2000001ff00 */
[----:B------:R-:W-:-:S05]  /*0d20*/  SHF.R.S32.HI R31, RZ, 0x1f, R30 ;  /* 0x0000001fff1f7819 */ /* 0x000fca000001141e */
[----:B------:R2:W5:Y:S01]  /*0d30*/  @P0 LDG.E.64 R24, [R28.64] ;  /* 0x000000061c180981 */ /* 0x000562000c1e1b00 */
        /* <DEDUP_REMOVED lines=29> */
[C---:B------:R-:W-:Y:S01]  /*0f10*/  @P0 SHF.L.U32 R34, R32.reuse, 0x2, RZ ;  /* 0x0000000220220819 */ /* 0x040fe200000006ff */
[----:B--2---:R-:W-:Y:S01]  /*0f20*/  @P3 IMAD R30, R97, c[0x0][0x1d8], RZ ;  /* 0x00007600611e3a24 */ /* 0x004fe200078e02ff */
[----:B------:R-:W-:Y:S02]  /*0f30*/  @P0 SHF.L.U64.HI R28, R32, 0x2, R29 ;  /* 0x00000002201c0819 */ /* 0x000fe4000001021d */
[----:B------:R-:W-:Y:S01]  /*0f40*/  @P0 IADD3 R32, P6, R34, c[0x0][0x180], RZ ;  /* 0x0000600022200a10 */ /* 0x000fe20007fde0ff */
[----:B------:R-:W-:Y:S01]  /*0f50*/  @P3 IMAD R37, R119, c[0x0][0x1dc], R30 ;  /* 0x0000770077253a24 */ /* 0x000fe200078e021e */
[----:B------:R-:W-:Y:S02]  /*0f60*/  @P3 MOV R30, R162 ;  /* 0x000000a2001e3202 */ /* 0x000fe40000000f00 */
[----:B------:R-:W-:-:S02]  /*0f70*/  @P3 MOV R31, R161 ;  /* 0x000000a1001f3202 */ /* 0x000fc40000000f00 */
[----:B------:R-:W-:Y:S02]  /*0f80*/  @P0 IADD3.X R33, R28, c[0x0][0x184], RZ, P6, !PT ;  /* 0x000061001c210a10 */ /* 0x000fe400037fe4ff */
[----:B------:R-:W-:Y:S01]  /*0f90*/  @P0 IADD3 R34, P6, R34, c[0x0][0x178], RZ ;  /* 0x00005e0022220a10 */ /* 0x000fe20007fde0ff */
[----:B------:R-:W-:Y:S02]  /*0fa0*/  @P3 IMAD.WIDE.U32 R30, R119, c[0x0][0x1d8], R30 ;  /* 0x00007600771e3a25 */ /* 0x000fe400078e001e */
[----:B------:R0:W5:Y:S01]  /*0fb0*/  @P0 LDG.E.64 R50, [R32.64] ;  /* 0x0000000620320981 */ /* 0x000162000c1e1b00 */
[----:B------:R-:W-:Y:S02]  /*0fc0*/  @P0 IADD3.X R35, R28, c[0x0][0x17c], RZ, P6, !PT ;  /* 0x00005f001c230a10 */ /* 0x000fe400037fe4ff */
[----:B------:R-:W-:Y:S01]  /*0fd0*/  CS2R R28, SRZ ;  /* 0x00000000001c7805 */ /* 0x000fe2000001ff00 */
[----:B------:R-:W-:Y:S02]  /*0fe0*/  @P3 IADD3 R31, R31, R37, RZ ;  /* 0x000000251f1f3210 */ /* 0x000fe40007ffe0ff */
[----:B------:R-:W-:-:S02]  /*0ff0*/  @P3 SHF.L.U32 R58, R30, 0x2, RZ ;  /* 0x000000021e3a3819 */ /* 0x000fc400000006ff */
[----:B------:R-:W-:Y:S01]  /*1000*/  @P3 SHF.L.U64.HI R30, R30, 0x2, R31 ;  /* 0x000000021e1e3819 */ /* 0x000fe2000001021f */
[----:B------:R2:W5:Y:S01]  /*1010*/  @P0 LDG.E.64 R28, [R34.64] ;  /* 0x00000006221c0981 */ /* 0x000562000c1e1b00 */
[----:B------:R-:W-:Y:S01]  /*1020*/  @P3 IADD3 R60, P0, R58, c[0x0][0x180], RZ ;  /* 0x000060003a3c3a10 */ /* 0x000fe20007f1e0ff */
[----:B------:R-:W-:-:S03]  /*1030*/  @P2 IMAD R31, R11, c[0x0][0x1d8], RZ ;  /* 0x000076000b1f2a24 */ /* 0x000fc600078e02ff */
[----:B------:R-:W-:Y:S02]  /*1040*/  @P3 IADD3.X R61, R30, c[0x0][0x184], RZ, P0, !PT ;  /* 0x000061001e3d3a10 */ /* 0x000fe400007fe4ff */
[----:B------:R-:W-:Y:S01]  /*1050*/  @P3 IADD3 R58, P0, R58, c[0x0][0x178], RZ ;  /* 0x00005e003a3a3a10 */ /* 0x000fe20007f1e0ff */
[----:B0-----:R-:W-:Y:S01]  /*1060*/  @P2 IMAD R33, R96, c[0x0][0x1dc], R31 ;  /* 0x0000770060212a24 */ /* 0x001fe200078e021f */
        /* <DEDUP_REMOVED lines=42> */
[----:B------:R-:W-:Y:S01]  /*1310*/  @P2 IMAD.WIDE.U32 R30, R19, c[0x0][0x1d8], R30 ;  /* 0x00007600131e2a25 */ /* 0x000fe200078e001e */
[----:B------:R-:W-:-:S04]  /*1320*/  ISETP.NE.AND P3, PT, R42, RZ, PT ;  /* 0x000000ff2a00720c */ /* 0x000fc80003f65270 */
        /* <DEDUP_REMOVED lines=61> */
[----:B------:R-:W-:-:S04]  /*1700*/  ISETP.NE.AND P2, PT, R53, RZ, PT ;  /* 0x000000ff3500720c */ /* 0x000fc80003f45270 */
        /* <DEDUP_REMOVED lines=17> */
[----:B------:R-:W-:Y:S01]  /*1820*/  @P1 IMAD R31, R0, c[0x0][0x1d8], RZ ;  /* 0x00007600001f1a24 */ /* 0x000fe200078e02ff */
[----:B------:R-:W-:Y:S02]  /*1830*/  P2R R77, PR, RZ, 0x40 ;  /* 0x00000040ff4d7803 */ /* 0x000fe40000000000 */
[----:B------:R-:W-:-:S02]  /*1840*/  @P2 IADD3.X R91, R30, c[0x0][0x184], RZ, P0, !PT ;  /* 0x000061001e5b2a10 */ /* 0x000fc400007fe4ff */
[----:B------:R-:W-:Y:S02]  /*1850*/  @P2 IADD3 R124, P0, R124, c[0x0][0x178], RZ ;  /* 0x00005e007c7c2a10 */ /* 0x000fe40007f1e0ff */
[----:B------:R-:W-:Y:S01]  /*1860*/  LOP3.LUT P6, RZ, R122, 0x8, RZ, 0xc0, !PT ;  /* 0x000000087aff7812 */ /* 0x000fe200078cc0ff */
[----:B------:R-:W-:Y:S01]  /*1870*/  @P1 IMAD R33, R12, c[0x0][0x1dc], R31 ;  /* 0x000077000c211a24 */ /* 0x000fe200078e021f */
[----:B------:R-:W-:Y:S02]  /*1880*/  @P2 IADD3.X R125, R30, c[0x0][0x17c], RZ, P0, !PT ;  /* 0x00005f001e7d2a10 */ /* 0x000fe400007fe4ff */
[----:B------:R-:W-:Y:S02]  /*1890*/  @P1 MOV R30, R162 ;  /* 0x000000a2001e1202 */ /* 0x000fe40000000f00 */
[----:B------:R-:W-:Y:S02]  /*18a0*/  @P1 MOV R31, R161 ;  /* 0x000000a1001f1202 */ /* 0x000fe40000000f00 */
[----:B------:R-:W-:-:S02]  /*18b0*/  P2R R129, PR, RZ, 0x40 ;  /* 0x00000040ff817803 */ /* 0x000fc40000000000 */
[----:B------:R-:W-:Y:S01]  /*18c0*/  LOP3.LUT P6, RZ, R122, 0x10, RZ, 0xc0, !PT ;  /* 0x000000107aff7812 */ /* 0x000fe200078cc0ff */
[----:B------:R-:W-:-:S03]  /*18d0*/  @P1 IMAD.WIDE.U32 R30, R12, c[0x0][0x1d8], R30 ;  /* 0x000076000c1e1a25 */ /* 0x000fc600078e001e */
[----:B------:R-:W-:Y:S02]  /*18e0*/  P2R R130, PR, RZ, 0x40 ;  /* 0x00000040ff827803 */ /* 0x000fe40000000000 */
        /* <DEDUP_REMOVED lines=8> */
[----:B------:R-:W-:Y:S02]  /*1970*/  LOP3.LUT P6, RZ, R122, 0x80, RZ, 0xc0, !PT ;  /* 0x000000807aff7812 */ /* 0x000fe400078cc0ff */
[----:B------:R-:W-:Y:S02]  /*1980*/  @P1 IADD3.X R95, R30, c[0x0][0x184], RZ, P0, !PT ;  /* 0x000061001e5f1a10 */ /* 0x000fe400007fe4ff */
[----:B------:R-:W-:Y:S01]  /*1990*/  @P1 IADD3 R78, P0, R78, c[0x0][0x178], RZ ;  /* 0x00005e004e4e1a10 */ /* 0x000fe20007f1e0ff */
[----:B------:R-:W-:-:S03]  /*19a0*/  CS2R R52, SRZ ;  /* 0x0000000000347805 */ /* 0x000fc6000001ff00 */
[----:B------:R-:W-:Y:S02]  /*19b0*/  @P1 IADD3.X R79, R30, c[0x0][0x17c], RZ, P0, !PT ;  /* 0x00005f001e4f1a10 */ /* 0x000fe400007fe4ff */
[----:B------:R-:W-:-:S03]  /*19c0*/  CS2R R30, SRZ ;  /* 0x00000000001e7805 */ /* 0x000fc6000001ff00 */
[----:B------:R0:W5:Y:S04]  /*19d0*/  @P6 LDG.E.64 R52, [R60.64] ;  /* 0x000000063c346981 */ /* 0x000168000c1e1b00 */
[----:B------:R3:W5:Y:S01]  /*19e0*/  @P6 LDG.E.64 R30, [R58.64] ;  /* 0x000000063a1e6981 */ /* 0x000762000c1e1b00 */
[----:B------:R-:W-:Y:S01]  /*19f0*/  ISETP.NE.AND P6, PT, R32, RZ, PT ;  /* 0x000000ff2000720c */ /* 0x000fe20003fc5270 */
[----:B------:R-:W-:Y:S01]  /*1a00*/  CS2R R54, SRZ ;  /* 0x0000000000367805 */ /* 0x000fe2000001ff00 */
[----:B------:R-:W-:Y:S01]  /*1a10*/  CS2R R32, SRZ ;  /* 0x0000000000207805 */ /* 0x000fe2000001ff00 */
[----:B------:R-:W-:Y:S01]  /*1a20*/  CS2R R56, SRZ ;  /* 0x0000000000387805 */ /* 0x000fe2000001ff00 */
[----:B--2---:R-:W-:-:S09]  /*1a30*/  CS2R R34, SRZ ;  /* 0x0000000000227805 */ /* 0x004fd2000001ff00 */
[----:B------:R2:W5:Y:S04]  /*1a40*/  @P6 LDG.E.64 R54, [R36.64] ;  /* 0x0000000624366981 */ /* 0x000568000c1e1b00 */
[----:B------:R4:W5:Y:S01]  /*1a50*/  @P6 LDG.E.64 R32, [R62.64] ;  /* 0x000000063e206981 */ /* 0x000962000c1e1b00 */
[----:B------:R-:W-:Y:S01]  /*1a60*/  ISETP.NE.AND P6, PT, R131, RZ, PT ;  /* 0x000000ff8300720c */ /* 0x000fe20003fc5270 */
[----:B---3--:R-:W-:Y:S01]  /*1a70*/  CS2R R58, SRZ ;  /* 0x00000000003a7805 */ /* 0x008fe2000001ff00 */
[----:B--2---:R-:W-:-:S11]  /*1a80*/  CS2R R36, SRZ ;  /* 0x0000000000247805 */ /* 0x004fd6000001ff00 */
[----:B------:R2:W5:Y:S04]  /*1a90*/  @P6 LDG.E.64 R56, [R38.64] ;  /* 0x0000000626386981 */ /* 0x000568000c1e1b00 */
[----:B------:R3:W5:Y:S01]  /*1aa0*/  @P6 LDG.E.64 R34, [R40.64] ;  /* 0x0000000628226981 */ /* 0x000762000c1e1b00 */
[----:B------:R-:W-:Y:S01]  /*1ab0*/  ISETP.NE.AND P6, PT, R130, RZ, PT ;  /* 0x000000ff8200720c */ /* 0x000fe20003fc5270 */
[----:B0-----:R-:W-:Y:S01]  /*1ac0*/  CS2R R60, SRZ ;  /* 0x00000000003c7805 */ /* 0x001fe2000001ff00 */
[----:B------:R-:W-:Y:S01]  /*1ad0*/  LOP3.LUT P0, RZ, R122, 0x4, RZ, 0xc0, !PT ;  /* 0x000000047aff7812 */ /* 0x000fe2000780c0ff */
[----:B--2---:R-:W-:-:S10]  /*1ae0*/  CS2R R38, SRZ ;  /* 0x0000000000267805 */ /* 0x004fd4000001ff00 */
[----:B------:R0:W5:Y:S04]  /*1af0*/  @P6 LDG.E.64 R58, [R66.64] ;  /* 0x00000006423a6981 */ /* 0x000168000c1e1b00 */
[----:B------:R2:W5:Y:S01]  /*1b00*/  @P6 LDG.E.64 R36, [R64.64] ;  /* 0x0000000640246981 */ /* 0x000562000c1e1b00 */
[----:B------:R-:W-:Y:S01]  /*1b10*/  ISETP.NE.AND P6, PT, R129, RZ, PT ;  /* 0x000000ff8100720c */ /* 0x000fe20003fc5270 */
[----:B----4-:R-:W-:Y:S01]  /*1b20*/  CS2R R62, SRZ ;  /* 0x00000000003e7805 */ /* 0x010fe2000001ff00 */
[----:B---3--:R-:W-:-:S05]  /*1b30*/  CS2R R40, SRZ ;  /* 0x0000000000287805 */ /* 0x008fca000001ff00 */
[----:B------:R3:W5:Y:S04]  /*1b40*/  @P0 LDG.E.64 R62, [R80.64] ;  /* 0x00000006503e0981 */ /* 0x000768000c1e1b00 */
[----:B------:R4:W5:Y:S04]  /*1b50*/  @P0 LDG.E.64 R40, [R68.64] ;  /* 0x0000000644280981 */ /* 0x000968000c1e1b00 */
[----:B------:R0:W5:Y:S04]  /*1b60*/  @P6 LDG.E.64 R60, [R42.64] ;  /* 0x000000062a3c6981 */ /* 0x000168000c1e1b00 */
[----:B------:R1:W5:Y:S01]  /*1b70*/  @P6 LDG.E.64 R38, [R82.64] ;  /* 0x0000000652266981 */ /* 0x000362000c1e1b00 */
[----:B------:R-:W-:Y:S01]  /*1b80*/  ISETP.NE.AND P6, PT, R77, RZ, PT ;  /* 0x000000ff4d00720c */ /* 0x000fe20003fc5270 */
[----:B---3--:R-:W-:Y:S01]  /*1b90*/  CS2R R80, SRZ ;  /* 0x0000000000507805 */ /* 0x008fe2000001ff00 */
[----:B----4-:R-:W-:Y:S01]  /*1ba0*/  CS2R R68, SRZ ;  /* 0x0000000000447805 */ /* 0x010fe2000001ff00 */
[----:B0-----:R-:W-:-:S04]  /*1bb0*/  CS2R R42, SRZ ;  /* 0x00000000002a7805 */ /* 0x001fc8000001ff00 */
[----:B------:R0:W5:Y:S01]  /*1bc0*/  @P5 LDG.E.64 R80, [R88.64] ;  /* 0x0000000658505981 */ /* 0x000162000c1e1b00 */
[----:B-1----:R-:W-:-:S03]  /*1bd0*/  CS2R R82, SRZ ;  /* 0x0000000000527805 */ /* 0x002fc6000001ff00 */
[----:B------:R1:W5:Y:S04]  /*1be0*/  @P4 LDG.E.64 R68, [R86.64] ;  /* 0x0000000656444981 */ /* 0x000368000c1e1b00 */
[----:B------:R3:W5:Y:S01]  /*1bf0*/  @P6 LDG.E.64 R42, [R70.64] ;  /* 0x00000006462a6981 */ /* 0x000762000c1e1b00 */
[----:B0-----:R-:W-:-:S03]  /*1c00*/  CS2R R88, SRZ ;  /* 0x0000000000587805 */ /* 0x001fc6000001ff00 */
[----:B------:R0:W5:Y:S01]  /*1c10*/  @P4 LDG.E.64 R82, [R74.64] ;  /* 0x000000064a524981 */ /* 0x000162000c1e1b00 */
[----:B-1----:R-:W-:-:S03]  /*1c20*/  CS2R R86, SRZ ;  /* 0x0000000000567805 */ /* 0x002fc6000001ff00 */
[----:B------:R1:W5:Y:S01]  /*1c30*/  @P1 LDG.E.64 R88, [R78.64] ;  /* 0x000000064e581981 */ /* 0x000362000c1e1b00 */
[----:B---3--:R-:W-:-:S03]  /*1c40*/  CS2R R70, SRZ ;  /* 0x0000000000467805 */ /* 0x008fc6000001ff00 */
[----:B------:R1:W5:Y:S01]  /*1c50*/  @P2 LDG.E.64 R86, [R124.64] ;  /* 0x000000067c562981 */ /* 0x000362000c1e1b00 */
[----:B0-----:R-:W-:-:S03]  /*1c60*/  CS2R R74, SRZ ;  /* 0x00000000004a7805 */ /* 0x001fc6000001ff00 */
[----:B------:R1:W5:Y:S04]  /*1c70*/  @P3 LDG.E.64 R70, [R126.64] ;  /* 0x000000067e463981 */ /* 0x000368000c1e1b00 */
[----:B------:R1:W5:Y:S01]  /*1c80*/  @P1 LDG.E.64 R74, [R94.64] ;  /* 0x000000065e4a1981 */ /* 0x000362000c1e1b00 */
[----:B------:R-:W-:Y:S01]  /*1c90*/  ISETP.GT.U32.AND P0, PT, R120, 0x17f, PT ;  /* 0x0000017f7800780c */ /* 0x000fe20003f04070 */
[----:B--2---:R-:W-:Y:S01]  /*1ca0*/  CS2R R64, SRZ ;  /* 0x0000000000407805 */ /* 0x004fe2000001ff00 */
[----:B------:R-:W-:-:S05]  /*1cb0*/  CS2R R66, SRZ ;  /* 0x0000000000427805 */ /* 0x000fca000001ff00 */
[----:B------:R0:W5:Y:S04]  /*1cc0*/  @P6 LDG.E.64 R64, [R84.64] ;  /* 0x0000000654406981 */ /* 0x000168000c1e1b00 */
[----:B------:R2:W5:Y:S01]  /*1cd0*/  @P5 LDG.E.64 R66, [R72.64] ;  /* 0x0000000648425981 */ /* 0x000562000c1e1b00 */
[----:B------:R-:W-:Y:S01]  /*1ce0*/  BSSY B0, `(.L_x_2166) ;  /* 0x0000011000007945 */ /* 0x000fe20003800000 */
[----:B0-----:R-:W-:Y:S01]  /*1cf0*/  CS2R R84, SRZ ;  /* 0x0000000000547805 */ /* 0x001fe2000001ff00 */
[----:B--2---:R-:W-:-:S05]  /*1d00*/  CS2R R72, SRZ ;  /* 0x0000000000487805 */ /* 0x004fca000001ff00 */
[----:B------:R0:W5:Y:S04]  /*1d10*/  @P3 LDG.E.64 R84, [R92.64] ;  /* 0x000000065c543981 */ /* 0x000168000c1e1b00 */
[----:B------:R2:W5:Y:S01]  /*1d20*/  @P2 LDG.E.64 R72, [R90.64] ;  /* 0x000000065a482981 */ /* 0x000562000c1e1b00 */
[----:B0-----:R-:W-:Y:S01]  /*1d30*/  CS2R R92, SRZ ;  /* 0x00000000005c7805 */ /* 0x001fe2000001ff00 */
[----:B--2---:R-:W-:Y:S01]  /*1d40*/  CS2R R90, SRZ ;  /* 0x00000000005a7805 */ /* 0x004fe2000001ff00 */
[----:B------:R-:W-:Y:S05]  /*1d50*/  @P0 BRA `(.L_x_2167) ;  /* 0x0000009000000947 */ /* 0x000fea0003800000 */
[----:B-1----:R-:W-:Y:S02]  /*1d60*/  ISETP.NE.AND P0, PT, RZ, UR9, PT ;  /* 0x00000009ff007c0c */ /* 0x002fe4000bf05270 */
        /* <DEDUP_REMOVED lines=8> */
.L_x_2167:
[----:B01----:R-:W-:Y:S05]  /*1df0*/  BSYNC B0 ;  /* 0x0000000000007941 */ /* 0x003fea0003800000 */
.L_x_2166:
[----:B------:R-:W-:Y:S01]  /*1e00*/  ISETP.NE.AND P0, PT, RZ, UR9, PT ;  /* 0x00000009ff007c0c */ /* 0x000fe2000bf05270 */
[----:B-----5:R-:W-:Y:S01]  /*1e10*/  FADD.FTZ R52, -R76, R52 ;  /* 0x000000344c347221 */ /* 0x020fe20000010100 */
[----:B------:R-:W-:Y:S01]  /*1e20*/  LOP3.LUT R122, R122, 0xfffffeff, RZ, 0xc0, !PT ;  /* 0xfffffeff7a7a7812 */ /* 0x000fe200078ec0ff */
[C---:B------:R-:W-:Y:S01]  /*1e30*/  FADD.FTZ R126, -R76.reuse, R53 ;  /* 0x000000354c7e7221 */ /* 0x040fe20000010100 */
[----:B------:R-:W-:Y:S01]  /*1e40*/  MOV R53, R32 ;  /* 0x0000002000357202 */ /* 0x000fe20000000f00 */
[C---:B------:R-:W-:Y:S01]  /*1e50*/  FADD.FTZ R124, -R76.reuse, R54 ;  /* 0x000000364c7c7221 */ /* 0x040fe20000010100 */
[----:B------:R-:W-:Y:S01]  /*1e60*/  MOV R54, R31 ;  /* 0x0000001f00367202 */ /* 0x000fe20000000f00 */
[----:B------:R-:W-:Y:S01]  /*1e70*/  FADD.FTZ R128, -R76, R55 ;  /* 0x000000374c807221 */ /* 0x000fe20000010100 */
[----:B------:R-:W-:Y:S01]  /*1e80*/  MOV R55, R30 ;  /* 0x0000001e00377202 */ /* 0x000fe20000000f00 */
[-C--:B------:R-:W-:Y:S02]  /*1e90*/  FMUL.FTZ R127, R52, R123.reuse ;  /* 0x0000007b347f7220 */ /* 0x080fe40000410000 */
[----:B------:R-:W-:-:S02]  /*1ea0*/  FMUL.FTZ R126, R126, R123 ;  /* 0x0000007b7e7e7220 */ /* 0x000fc40000410000 */
        /* <DEDUP_REMOVED lines=18> */
[----:B------:R-:W-:-:S04]  /*1fd0*/  FMUL.FTZ R54, R31, R94 ;  /* 0x0000005e1f367220 */ /* 0x000fc80000410000 */
[----:B------:R-:W-:Y:S02]  /*1fe0*/  FMUL.FTZ R54, R54, R129 ;  /* 0x0000008136367220 */ /* 0x000fe40000410000 */
.L_x_2168:
[----:B------:R-:W-:Y:S01]  /*1ff0*/  FMUL.FTZ R78, R55, R92 ;  /* 0x0000005c374e7220 */ /* 0x000fe20000410000 */
[----:B------:R-:W-:Y:S01]  /*2000*/  MOV R52, R33 ;  /* 0x0000002100347202 */ /* 0x000fe20000000f00 */
[----:B------:R-:W-:Y:S02]  /*2010*/  FMUL.FTZ R125, R124, R123 ;  /* 0x0000007b7c7d7220 */ /* 0x000fe40000410000 */
        /* <DEDUP_REMOVED lines=23> */
.L_x_2169:
[----:B------:R-:W-:Y:S02]  /*2190*/  FFMA.FTZ R77, R126, R79, R77 ;  /* 0x0000004f7e4d7223 */ /* 0x000fe4000001004d */
[----:B------:R-:W-:Y:S02]  /*21a0*/  FADD.FTZ R79, R79, R78 ;  /* 0x0000004e4f4f7221 */ /* 0x000fe40000010000 */
[C---:B------:R-:W-:Y:S01]  /*21b0*/  FADD.FTZ R78, -R76.reuse, R56 ;  /* 0x000000384c4e7221 */ /* 0x040fe20000010100 */
[----:B------:R-:W-:Y:S01]  /*21c0*/  MOV R56, R35 ;  /* 0x0000002300387202 */ /* 0x000fe20000000f00 */
[----:B------:R-:W-:Y:S02]  /*21d0*/  FMUL.FTZ R94, R53, R92 ;  /* 0x0000005c355e7220 */ /* 0x000fe40000410000 */
[----:B------:R-:W-:Y:S01]  /*21e0*/  FADD.FTZ R128, -R76, R57 ;  /* 0x000000394c807221 */ /* 0x000fe20000010100 */
[----:B------:R-:W-:Y:S01]  /*21f0*/  MOV R57, R34 ;  /* 0x0000002200397202 */ /* 0x000fe20000000f00 */
[----:B------:R-:W-:-:S02]  /*2200*/  FMUL.FTZ R129, R78, R123 ;  /* 0x0000007b4e817220 */ /* 0x000fc40000410000 */
[----:B------:R-:W-:Y:S02]  /*2210*/  FFMA.FTZ R77, R125, R94, R77 ;  /* 0x0000005e7d4d7223 */ /* 0x000fe4000001004d */
[----:B------:R-:W-:Y:S02]  /*2220*/  FADD.FTZ R79, R79, R94 ;  /* 0x0000005e4f4f7221 */ /* 0x000fe40000010000 */
        /* <DEDUP_REMOVED lines=21> */
.L_x_2170:
        /* <DEDUP_REMOVED lines=31> */
.L_x_2171:
        /* <DEDUP_REMOVED lines=31> */
.L_x_2172:
        /* <DEDUP_REMOVED lines=31> */
.L_x_2173:
        /* <DEDUP_REMOVED lines=31> */
.L_x_2174:
        /* <DEDUP_REMOVED lines=31> */
.L_x_2175:
[----:B------:R-:W-:Y:S02]  /*2d30*/  FFMA.FTZ R77, R136, R78, R77 ;  /* 0x0000004e884d7223 */ /* 0x000fe4000001004d */
[----:B------:R-:W-:Y:S02]  /*2d40*/  FMUL.FTZ R94, R67, R92 ;  /* 0x0000005c435e7220 */ /* 0x000fe40000410000 */
[----:B------:R-:W-:Y:S02]  /*2d50*/  FADD.FTZ R79, R78, R79 ;  /* 0x0000004f4e4f7221 */ /* 0x000fe40000010000 */
[----:B------:R-:W-:Y:S02]  /*2d60*/  FFMA.FTZ R77, R139, R94, R77 ;  /* 0x0000005e8b4d7223 */ /* 0x000fe4000001004d */
[----:B------:R-:W-:-:S02]  /*2d70*/  FADD.FTZ R78, R79, R94 ;  /* 0x0000005e4f4e7221 */ /* 0x000fc40000010000 */
[C---:B------:R-:W-:Y:S01]  /*2d80*/  FADD.FTZ R94, -R76.reuse, R68 ;  /* 0x000000444c5e7221 */ /* 0x040fe20000010100 */
[----:B------:R-:W-:Y:S01]  /*2d90*/  MOV R68, R83 ;  /* 0x0000005300447202 */ /* 0x000fe20000000f00 */
[----:B------:R-:W-:Y:S01]  /*2da0*/  FADD.FTZ R140, -R76, R69 ;  /* 0x000000454c8c7221 */ /* 0x000fe20000010100 */
[----:B------:R-:W-:Y:S01]  /*2db0*/  MOV R69, R82 ;  /* 0x0000005200457202 */ /* 0x000fe20000000f00 */
        /* <DEDUP_REMOVED lines=22> */
.L_x_2176:
        /* <DEDUP_REMOVED lines=31> */
.L_x_2177:
        /* <DEDUP_REMOVED lines=31> */
.L_x_2178:
        /* <DEDUP_REMOVED lines=25> */
[----:B------:R-:W-:Y:S02]  /*3490*/  FMUL.FTZ R74, R88, R95 ;  /* 0x0000005f584a7220 */ /* 0x000fe40000410000 */
[----:B-1----:R-:W-:Y:S02]  /*34a0*/  FADD.FTZ R152, -R150, 1 ;  /* 0x3f80000096987421 */ /* 0x002fe40000010100 */
[----:B------:R-:W-:Y:S02]  /*34b0*/  FMUL.FTZ R150, R89, R150 ;  /* 0x0000009659967220 */ /* 0x000fe40000410000 */
[----:B------:R-:W-:Y:S02]  /*34c0*/  FFMA.FTZ R153, R75, R152, 1 ;  /* 0x3f8000004b997423 */ /* 0x000fe40000010098 */
[----:B------:R-:W-:-:S02]  /*34d0*/  FMUL.FTZ R75, R74, R151 ;  /* 0x000000974a4b7220 */ /* 0x000fc40000410000 */
[----:B------:R-:W-:Y:S02]  /*34e0*/  FMUL.FTZ R74, R150, R153 ;  /* 0x00000099964a7220 */ /* 0x000fe40000410000 */
.L_x_2179:
[----:B------:R-:W-:Y:S02]  /*34f0*/  FFMA.FTZ R77, R144, R79, R77 ;  /* 0x0000004f904d7223 */ /* 0x000fe4000001004d */
[----:B------:R-:W-:Y:S02]  /*3500*/  FMUL.FTZ R94, R75, R92 ;  /* 0x0000005c4b5e7220 */ /* 0x000fe40000410000 */
[----:B------:R-:W-:Y:S02]  /*3510*/  FADD.FTZ R79, R79, R78 ;  /* 0x0000004e4f4f7221 */ /* 0x000fe40000010000 */
[----:B------:R-:W-:Y:S02]  /*3520*/  FFMA.FTZ R77, R147, R94, R77 ;  /* 0x0000005e934d7223 */ /* 0x000fe4000001004d */
[----:B------:R-:W-:Y:S02]  /*3530*/  FADD.FTZ R78, R79, R94 ;  /* 0x0000005e4f4e7221 */ /* 0x000fe40000010000 */
[C---:B------:R-:W-:Y:S01]  /*3540*/  FADD.FTZ R94, -R76.reuse, R44 ;  /* 0x0000002c4c5e7221 */ /* 0x040fe20000010100 */
[----:B------:R-:W-:Y:S01]  /*3550*/  MOV R44, R23 ;  /* 0x00000017002c7202 */ /* 0x000fe20000000f00 */
[----:B------:R-:W-:Y:S01]  /*3560*/  FADD.FTZ R148, -R76, R45 ;  /* 0x0000002d4c947221 */ /* 0x000fe20000010100 */
[----:B------:R-:W-:Y:S01]  /*3570*/  MOV R45, R22 ;  /* 0x00000016002d7202 */ /* 0x000fe20000000f00 */
        /* <DEDUP_REMOVED lines=19> */
[----:B------:R-:W-:-:S04]  /*36b0*/  FMUL.FTZ R45, R22, R95 ;  /* 0x0000005f162d7220 */ /* 0x000fc80000410000 */
[----:B------:R-:W-:Y:S02]  /*36c0*/  FMUL.FTZ R45, R45, R44 ;  /* 0x0000002c2d2d7220 */ /* 0x000fe40000410000 */
[----:B------:R-:W-:Y:S02]  /*36d0*/  FMUL.FTZ R44, R152, R153 ;  /* 0x00000099982c7220 */ /* 0x000fe40000410000 */
.L_x_2180:
[----:B------:R-:W-:Y:S02]  /*36e0*/  FFMA.FTZ R77, R146, R79, R77 ;  /* 0x0000004f924d7223 */ /* 0x000fe4000001004d */
[----:B------:R-:W-:Y:S02]  /*36f0*/  FMUL.FTZ R94, R45, R92 ;  /* 0x0000005c2d5e7220 */ /* 0x000fe40000410000 */
[----:B------:R-:W-:Y:S02]  /*3700*/  FADD.FTZ R95, R79, R78 ;  /* 0x0000004e4f5f7221 */ /* 0x000fe40000010000 */
[----:B------:R-:W-:Y:S02]  /*3710*/  FMUL.FTZ R79, R44, R93 ;  /* 0x0000005d2c4f7220 */ /* 0x000fe40000410000 */
[----:B------:R-:W-:-:S02]  /*3720*/  FFMA.FTZ R77, R149, R94, R77 ;  /* 0x0000005e954d7223 */ /* 0x000fc4000001004d */
        /* <DEDUP_REMOVED lines=28> */
.L_x_2181:
[----:B------:R-:W-:Y:S02]  /*38f0*/  FMUL.FTZ R94, R46, R92 ;  /* 0x0000005c2e5e7220 */ /* 0x000fe40000410000 */
[----:B------:R-:W-:-:S02]  /*3900*/  FADD.FTZ R154, -R76, R49 ;  /* 0x000000314c9a7221 */ /* 0x000fc40000010100 */
[----:B------:R-:W-:Y:S02]  /*3910*/  FFMA.FTZ R79, R151, R94, R78 ;  /* 0x0000005e974f7223 */ /* 0x000fe4000001004e */
[C---:B------:R-:W-:Y:S02]  /*3920*/  FADD.FTZ R78, -R76.reuse, R48 ;  /* 0x000000304c4e7221 */ /* 0x040fe40000010100 */
[----:B------:R-:W-:Y:S02]  /*3930*/  FADD.FTZ R77, R77, R94 ;  /* 0x0000005e4d4d7221 */ /* 0x000fe40000010000 */
[----:B------:R-:W-:Y:S02]  /*3940*/  FMUL.FTZ R48, R47, R93 ;  /* 0x0000005d2f307220 */ /* 0x000fe40000410000 */
[C---:B------:R-:W-:Y:S02]  /*3950*/  FADD.FTZ R50, -R76.reuse, R50 ;  /* 0x000000324c327221 */ /* 0x040fe40000010100 */
[----:B------:R-:W-:Y:S01]  /*3960*/  FADD.FTZ R152, -R76, R51 ;  /* 0x000000334c987221 */ /* 0x000fe20000010100 */
[----:B------:R-:W-:Y:S01]  /*3970*/  MOV R51, R27 ;  /* 0x0000001b00337202 */ /* 0x000fe20000000f00 */
[----:B------:R-:W-:-:S02]  /*3980*/  FFMA.FTZ R76, R150, R48, R79 ;  /* 0x00000030964c7223 */ /* 0x000fc4000001004f */
[----:B------:R-:W-:Y:S01]  /*3990*/  FADD.FTZ R49, R48, R77 ;  /* 0x0000004d30317221 */ /* 0x000fe20000010000 */
[----:B------:R-:W-:Y:S01]  /*39a0*/  MOV R48, R26 ;  /* 0x0000001a00307202 */ /* 0x000fe20000000f00 */
        /* <DEDUP_REMOVED lines=21> */
.L_x_2182:
[----:B------:R-:W-:Y:S01]  /*3b00*/  FMUL.FTZ R78, R48, R92 ;  /* 0x0000005c304e7220 */ /* 0x000fe20000410000 */
[----:B------:R-:W-:Y:S01]  /*3b10*/  MOV R79, R29 ;  /* 0x0000001d004f7202 */ /* 0x000fe20000000f00 */
[----:B------:R-:W-:Y:S01]  /*3b20*/  FMUL.FTZ R153, R50, R123 ;  /* 0x0000007b32997220 */ /* 0x000fe20000410000 */
[----:B------:R-:W-:Y:S01]  /*3b30*/  MOV R50, R28 ;  /* 0x0000001c00327202 */ /* 0x000fe20000000f00 */
[----:B------:R-:W-:-:S02]  /*3b40*/  FFMA.FTZ R77, R155, R78, R76 ;  /* 0x0000004e9b4d7223 */ /* 0x000fc4000001004c */
[----:B------:R-:W-:Y:S02]  /*3b50*/  FADD.FTZ R78, R49, R78 ;  /* 0x0000004e314e7221 */ /* 0x000fe40000010000 */
[----:B------:R-:W-:Y:S02]  /*3b60*/  FMUL.FTZ R49, R51, R93 ;  /* 0x0000005d33317220 */ /* 0x000fe40000410000 */
[----:B------:R-:W-:Y:S02]  /*3b70*/  FMUL.FTZ R152, R152, R123 ;  /* 0x0000007b98987220 */ /* 0x000fe40000410000 */
[----:B------:R-:W-:Y:S02]  /*3b80*/  FFMA.FTZ R76, R154, R49, R77 ;  /* 0x000000319a4c7223 */ /* 0x000fe4000001004d */
        /* <DEDUP_REMOVED lines=19> */
[----:B------:R-:W-:Y:S02]  /*3cc0*/  FMUL.FTZ R79, R79, R78 ;  /* 0x0000004e4f4f7220 */ /* 0x000fe40000410000 */
.L_x_2183:
[----:B------:R-:W-:Y:S01]  /*3cd0*/  FMUL.FTZ R78, R50, R92 ;  /* 0x0000005c324e7220 */ /* 0x000fe20000410000 */
[----:B------:R-:W-:Y:S01]  /*3ce0*/  ISETP.GT.AND P0, PT, R100, 0x1e, PT ;  /* 0x0000001e6400780c */ /* 0x000fe20003f04270 */
[----:B------:R-:W-:Y:S01]  /*3cf0*/  FMUL.FTZ R95, R79, R93 ;  /* 0x0000005d4f5f7220 */ /* 0x000fe20000410000 */
[----:B------:R-:W-:Y:S01]  /*3d00*/  BSSY B0, `(.L_x_2184) ;  /* 0x0000082000007945 */ /* 0x000fe20003800000 */
[----:B------:R-:W-:Y:S01]  /*3d10*/  FFMA.FTZ R77, R153, R78, R76 ;  /* 0x0000004e994d7223 */ /* 0x000fe2000001004c */
[----:B------:R-:W-:Y:S01]  /*3d20*/  HFMA2.MMA R156, -RZ, RZ, 0, 2.384185791015625e-07 ;  /* 0x00000004ff9c7435 */ /* 0x000fe200000001ff */
[----:B------:R-:W-:Y:S01]  /*3d30*/  FADD.FTZ R78, R49, R78 ;  /* 0x0000004e314e7221 */ /* 0x000fe20000010000 */
[----:B------:R-:W-:Y:S01]  /*3d40*/  SHF.L.U32 R159, R120, 0x4, RZ ;  /* 0x00000004789f7819 */ /* 0x000fe200000006ff */
[----:B------:R-:W-:Y:S01]  /*3d50*/  FFMA.FTZ R94, R152, R95, R77 ;  /* 0x0000005f985e7223 */ /* 0x000fe2000001004d */
[----:B------:R-:W-:Y:S01]  /*3d60*/  MOV R158, c[0x0][0xc] ;  /* 0x00000300009e7a02 */ /* 0x000fe20000000f00 */
[----:B------:R-:W-:-:S02]  /*3d70*/  FADD.FTZ R95, R95, R78 ;  /* 0x0000004e5f5f7221 */ /* 0x000fc40000010000 */
[----:B------:R-:W-:Y:S01]  /*3d80*/  FFMA.FTZ R78, R127, R55, RZ ;  /* 0x000000377f4e7223 */ /* 0x000fe200000100ff */
[----:B------:R-:W0:Y:S03]  /*3d90*/  SHFL.DOWN PT, R49, R94, 0x1, 0x1f ;  /* 0x08201f005e317f89 */ /* 0x000e2600000e0000 */
[----:B------:R-:W-:Y:S01]  /*3da0*/  FFMA.FTZ R78, R125, R53, R78 ;  /* 0x000000357d4e7223 */ /* 0x000fe2000001004e */
[----:B------:R-:W1:Y:S03]  /*3db0*/  SHFL.DOWN PT, R76, R95, 0x1, 0x1f ;  /* 0x08201f005f4c7f89 */ /* 0x000e6600000e0000 */
[----:B------:R-:W-:-:S04]  /*3dc0*/  FFMA.FTZ R78, R129, R57, R78 ;  /* 0x00000039814e7223 */ /* 0x000fc8000001004e */
[----:B------:R-:W-:-:S04]  /*3dd0*/  FFMA.FTZ R78, R131, R59, R78 ;  /* 0x0000003b834e7223 */ /* 0x000fc8000001004e */
[----:B------:R-:W-:-:S04]  /*3de0*/  FFMA.FTZ R78, R133, R61, R78 ;  /* 0x0000003d854e7223 */ /* 0x000fc8000001004e */
[----:B------:R-:W-:-:S04]  /*3df0*/  FFMA.FTZ R78, R135, R63, R78 ;  /* 0x0000003f874e7223 */ /* 0x000fc8000001004e */
[----:B------:R-:W-:Y:S02]  /*3e00*/  FFMA.FTZ R78, R137, R65, R78 ;  /* 0x00000041894e7223 */ /* 0x000fe4000001004e */
[----:B0-----:R-:W-:Y:S02]  /*3e10*/  @!P0 FADD.FTZ R94, R94, R49 ;  /* 0x000000315e5e8221 */ /* 0x001fe40000010000 */
[----:B------:R-:W-:Y:S02]  /*3e20*/  FFMA.FTZ R78, R139, R67, R78 ;  /* 0x000000438b4e7223 */ /* 0x000fe4000001004e */
[----:B-1----:R-:W-:Y:S01]  /*3e30*/  @!P0 FADD.FTZ R95, R95, R76 ;  /* 0x0000004c5f5f8221 */ /* 0x002fe20000010000 */
[----:B------:R-:W0:Y:S01]  /*3e40*/  SHFL.DOWN PT, R49, R94, 0x2, 0x1f ;  /* 0x08401f005e317f89 */ /* 0x000e2200000e0000 */
[----:B------:R-:W-:Y:S01]  /*3e50*/  ISETP.GT.AND P0, PT, R100, 0x1d, PT ;  /* 0x0000001d6400780c */ /* 0x000fe20003f04270 */
[----:B------:R-:W-:Y:S02]  /*3e60*/  FFMA.FTZ R78, R141, R69, R78 ;  /* 0x000000458d4e7223 */ /* 0x000fe4000001004e */
[----:B------:R-:W1:Y:S02]  /*3e70*/  SHFL.DOWN PT, R76, R95, 0x2, 0x1f ;  /* 0x08401f005f4c7f89 */ /* 0x000e6400000e0000 */
        /* <DEDUP_REMOVED lines=24> */
[----:B------:R-:W-:Y:S01]  /*4000*/  ISETP.NE.AND P0, PT, R100, RZ, PT ;  /* 0x000000ff6400720c */ /* 0x000fe20003f05270 */
[----:B------:R-:W-:Y:S02]  /*4010*/  FADD.FTZ R76, RZ, R55 ;  /* 0x00000037ff4c7221 */ /* 0x000fe40000010000 */
[----:B------:R-:W-:Y:S02]  /*4020*/  FADD.FTZ R49, R49, R52 ;  /* 0x0000003431317221 */ /* 0x000fe40000010000 */
[----:B------:R-:W-:Y:S02]  /*4030*/  FADD.FTZ R76, R76, R53 ;  /* 0x000000354c4c7221 */ /* 0x000fe40000010000 */
[----:B------:R-:W-:-:S02]  /*4040*/  FFMA.FTZ R53, R126, R54, RZ ;  /* 0x000000367e357223 */ /* 0x000fc400000100ff */
        /* <DEDUP_REMOVED lines=9> */
[----:B------:R-:W-:Y:S02]  /*40e0*/  FADD.FTZ R49, R49, R60 ;  /* 0x0000003c31317221 */ /* 0x000fe40000010000 */
[----:B------:R-:W-:Y:S02]  /*40f0*/  FFMA.FTZ R53, R134, R62, R53 ;  /* 0x0000003e86357223 */ /* 0x000fe40000010035 */
[----:B------:R-:W-:-:S02]  /*4100*/  FADD.FTZ R76, R76, R63 ;  /* 0x0000003f4c4c7221 */ /* 0x000fc40000010000 */
        /* <DEDUP_REMOVED lines=29> */
[----:B------:R-:W-:-:S02]  /*42e0*/  FFMA.FTZ R77, R152, R79, R53 ;  /* 0x0000004f984d7223 */ /* 0x000fc40000010035 */
[----:B------:R-:W-:Y:S02]  /*42f0*/  FADD.FTZ R78, R45, R50 ;  /* 0x000000322d4e7221 */ /* 0x000fe40000010000 */
[----:B------:R-:W-:-:S05]  /*4300*/  FADD.FTZ R79, R44, R79 ;  /* 0x0000004f2c4f7221 */ /* 0x000fca0000010000 */
[----:B------:R0:W-:Y:S04]  /*4310*/  STS.128 [R120.X16+0x80], R76 ;  /* 0x0000804c78007388 */ /* 0x0001e8000000cc00 */
        /* <DEDUP_REMOVED lines=8> */
[----:B------:R-:W4:Y:S04]  /*43a0*/  LDS.128 R56, [0x50] ;  /* 0x00005000ff387984 */ /* 0x000f280000000c00 */
[----:B------:R-:W5:Y:S01]  /*43b0*/  LDS.128 R60, [0x60] ;  /* 0x00006000ff3c7984 */ /* 0x000f620000000c00 */
[----:B0-----:R-:W-:-:S02]  /*43c0*/  FADD.FTZ R67, R94, R64 ;  /* 0x000000405e437221 */ /* 0x001fc40000010000 */
        /* <DEDUP_REMOVED lines=17> */
[----:B-----5:R-:W-:-:S02]  /*44e0*/  FADD.FTZ R67, R67, R60 ;  /* 0x0000003c43437221 */ /* 0x020fc40000010000 */
[----:B------:R-:W-:Y:S02]  /*44f0*/  FADD.FTZ R64, R64, R61 ;  /* 0x0000003d40407221 */ /* 0x000fe40000010000 */
[----:B------:R-:W-:Y:S02]  /*4500*/  FADD.FTZ R94, R67, R62 ;  /* 0x0000003e435e7221 */ /* 0x000fe40000010000 */
[----:B------:R-:W-:Y:S02]  /*4510*/  FADD.FTZ R95, R64, R63 ;  /* 0x0000003f405f7221 */ /* 0x000fe40000010000 */
.L_x_2185:
[----:B0-----:R-:W-:Y:S05]  /*4520*/  BSYNC B0 ;  /* 0x0000000000007941 */ /* 0x001fea0003800000 */
.L_x_2184:
        /* <DEDUP_REMOVED lines=8> */
[----:B------:R-:W2:Y:S04]  /*45b0*/  LDS.128 R68, [R159+0x500] ;  /* 0x000500009f447984 */ /* 0x000ea80000000c00 */
[----:B------:R-:W3:Y:S04]  /*45c0*/  LDS.128 R52, [R159+0x680] ;  /* 0x000680009f347984 */ /* 0x000ee80000000c00 */
[----:B------:R-:W4:Y:S04]  /*45d0*/  LDS.128 R60, [R159+0x800] ;  /* 0x000800009f3c7984 */ /* 0x000f280000000c00 */
[----:B------:R-:W5:Y:S04]  /*45e0*/  LDS.128 R64, [R159+0x980] ;  /* 0x000980009f407984 */ /* 0x000f680000000c00 */
[----:B------:R-:W3:Y:S01]  /*45f0*/  LDS.128 R44, [R159+0xb00] ;  /* 0x000b00009f2c7984 */ /* 0x000ee20000000c00 */
[----:B0-----:R-:W-:-:S02]  /*4600*/  FADD.FTZ R73, R76, R48 ;  /* 0x000000304c497221 */ /* 0x001fc40000010000 */
[----:B------:R-:W-:Y:S02]  /*4610*/  FADD.FTZ R48, R77, R49 ;  /* 0x000000314d307221 */ /* 0x000fe40000010000 */
[----:B------:R-:W-:Y:S02]  /*4620*/  FADD.FTZ R49, R78, R50 ;  /* 0x000000324e317221 */ /* 0x000fe40000010000 */
[----:B------:R-:W-:Y:S02]  /*4630*/  FADD.FTZ R50, R79, R51 ;  /* 0x000000334f327221 */ /* 0x000fe40000010000 */
[----:B-1----:R-:W-:Y:S01]  /*4640*/  FADD.FTZ R73, R73, R56 ;  /* 0x0000003849497221 */ /* 0x002fe20000010000 */
[----:B------:R-:W-:Y:S01]  /*4650*/  LDS.128 R76, [R159+0x1700] ;  /* 0x001700009f4c7984 */ /* 0x000fe20000000c00 */
[----:B------:R-:W-:Y:S02]  /*4660*/  FADD.FTZ R48, R48, R57 ;  /* 0x0000003930307221 */ /* 0x000fe40000010000 */
[----:B------:R-:W-:-:S02]  /*4670*/  FADD.FTZ R49, R49, R58 ;  /* 0x0000003a31317221 */ /* 0x000fc40000010000 */
[----:B------:R-:W-:Y:S02]  /*4680*/  FADD.FTZ R50, R50, R59 ;  /* 0x0000003b32327221 */ /* 0x000fe40000010000 */
[----:B--2---:R-:W-:Y:S02]  /*4690*/  FADD.FTZ R73, R73, R68 ;  /* 0x0000004449497221 */ /* 0x004fe40000010000 */
[----:B------:R-:W-:Y:S02]  /*46a0*/  FADD.FTZ R56, R48, R69 ;  /* 0x0000004530387221 */ /* 0x000fe40000010000 */
[----:B------:R-:W-:Y:S02]  /*46b0*/  FADD.FTZ R57, R49, R70 ;  /* 0x0000004631397221 */ /* 0x000fe40000010000 */
[----:B------:R-:W-:Y:S02]  /*46c0*/  FADD.FTZ R58, R50, R71 ;  /* 0x00000047323a7221 */ /* 0x000fe40000010000 */
[----:B------:R-:W0:Y:S01]  /*46d0*/  LDS.128 R48, [R159+0xc80] ;  /* 0x000c80009f307984 */ /* 0x000e220000000c00 */
[----:B---3--:R-:W-:-:S02]  /*46e0*/  FADD.FTZ R73, R73, R52 ;  /* 0x0000003449497221 */ /* 0x008fc40000010000 */
[----:B------:R-:W-:Y:S02]  /*46f0*/  FADD.FTZ R56, R56, R53 ;  /* 0x0000003538387221 */ /* 0x000fe40000010000 */
[----:B------:R-:W-:Y:S02]  /*4700*/  FADD.FTZ R57, R57, R54 ;  /* 0x0000003639397221 */ /* 0x000fe40000010000 */
[----:B------:R-:W-:Y:S02]  /*4710*/  FADD.FTZ R68, R58, R55 ;  /* 0x000000373a447221 */ /* 0x000fe40000010000 */
[----:B------:R-:W1:Y:S01]  /*4720*/  LDS.128 R52, [R159+0xe00] ;  /* 0x000e00009f347984 */ /* 0x000e620000000c00 */
[----:B----4-:R-:W-:Y:S02]  /*4730*/  FADD.FTZ R73, R73, R60 ;  /* 0x0000003c49497221 */ /* 0x010fe40000010000 */
[----:B------:R-:W-:Y:S02]  /*4740*/  FADD.FTZ R60, R56, R61 ;  /* 0x0000003d383c7221 */ /* 0x000fe40000010000 */
[----:B------:R-:W-:-:S02]  /*4750*/  FADD.FTZ R165, R57, R62 ;  /* 0x0000003e39a57221 */ /* 0x000fc40000010000 */
[----:B------:R-:W2:Y:S01]  /*4760*/  LDS.128 R56, [R159+0xf80] ;  /* 0x000f80009f387984 */ /* 0x000ea20000000c00 */
[----:B------:R-:W-:Y:S02]  /*4770*/  FADD.FTZ R68, R68, R63 ;  /* 0x0000003f44447221 */ /* 0x000fe40000010000 */
[----:B-----5:R-:W-:Y:S02]  /*4780*/  FADD.FTZ R70, R60, R65 ;  /* 0x000000413c467221 */ /* 0x020fe40000010000 */
[----:B------:R-:W3:Y:S01]  /*4790*/  LDS.128 R60, [R159+0x1100] ;  /* 0x001100009f3c7984 */ /* 0x000ee20000000c00 */
[----:B------:R-:W-:Y:S02]  /*47a0*/  FADD.FTZ R73, R73, R64 ;  /* 0x0000004049497221 */ /* 0x000fe40000010000 */
[----:B------:R-:W-:Y:S02]  /*47b0*/  FADD.FTZ R165, R165, R66 ;  /* 0x00000042a5a57221 */ /* 0x000fe40000010000 */
[----:B------:R-:W-:-:S02]  /*47c0*/  FADD.FTZ R164, R68, R67 ;  /* 0x0000004344a47221 */ /* 0x000fc40000010000 */
[----:B------:R-:W4:Y:S01]  /*47d0*/  LDS.128 R64, [R159+0x1280] ;  /* 0x001280009f407984 */ /* 0x000f220000000c00 */
[----:B------:R-:W-:Y:S02]  /*47e0*/  FADD.FTZ R45, R70, R45 ;  /* 0x0000002d462d7221 */ /* 0x000fe40000010000 */
[----:B------:R-:W-:Y:S01]  /*47f0*/  FADD.FTZ R44, R73, R44 ;  /* 0x0000002c492c7221 */ /* 0x000fe20000010000 */
[----:B------:R-:W5:Y:S01]  /*4800*/  LDS.128 R68, [R159+0x1400] ;  /* 0x001400009f447984 */ /* 0x000f620000000c00 */
[----:B------:R-:W-:Y:S02]  /*4810*/  FADD.FTZ R165, R165, R46 ;  /* 0x0000002ea5a57221 */ /* 0x000fe40000010000 */
[----:B------:R-:W-:Y:S01]  /*4820*/  FADD.FTZ R164, R164, R47 ;  /* 0x0000002fa4a47221 */ /* 0x000fe20000010000 */
[----:B------:R-:W5:Y:S01]  /*4830*/  LDS.128 R72, [R159+0x1580] ;  /* 0x001580009f487984 */ /* 0x000f620000000c00 */
[----:B0-----:R-:W-:Y:S02]  /*4840*/  FADD.FTZ R47, R44, R48 ;  /* 0x000000302c2f7221 */ /* 0x001fe40000010000 */
[----:B------:R-:W-:-:S02]  /*4850*/  FADD.FTZ R44, R45, R49 ;  /* 0x000000312d2c7221 */ /* 0x000fc40000010000 */
[----:B------:R-:W-:Y:S02]  /*4860*/  FADD.FTZ R165, R165, R50 ;  /* 0x00000032a5a57221 */ /* 0x000fe40000010000 */
[----:B------:R-:W-:Y:S02]  /*4870*/  FADD.FTZ R164, R164, R51 ;  /* 0x00000033a4a47221 */ /* 0x000fe40000010000 */
[----:B-1----:R-:W-:Y:S02]  /*4880*/  FADD.FTZ R47, R47, R52 ;  /* 0x000000342f2f7221 */ /* 0x002fe40000010000 */
[----:B------:R-:W-:Y:S02]  /*4890*/  FADD.FTZ R44, R44, R53 ;  /* 0x000000352c2c7221 */ /* 0x000fe40000010000 */
[----:B------:R-:W-:Y:S02]  /*48a0*/  FADD.FTZ R165, R165, R54 ;  /* 0x00000036a5a57221 */ /* 0x000fe40000010000 */
[----:B------:R-:W-:-:S02]  /*48b0*/  FADD.FTZ R164, R164, R55 ;  /* 0x00000037a4a47221 */ /* 0x000fc40000010000 */
[----:B--2---:R-:W-:Y:S02]  /*48c0*/  FADD.FTZ R47, R47, R56 ;  /* 0x000000382f2f7221 */ /* 0x004fe40000010000 */
[----:B------:R-:W-:Y:S02]  /*48d0*/  FADD.FTZ R44, R44, R57 ;  /* 0x000000392c2c7221 */ /* 0x000fe40000010000 */
[----:B------:R-:W-:Y:S02]  /*48e0*/  FADD.FTZ R165, R165, R58 ;  /* 0x0000003aa5a57221 */ /* 0x000fe40000010000 */
[----:B------:R-:W-:Y:S02]  /*48f0*/  FADD.FTZ R164, R164, R59 ;  /* 0x0000003ba4a47221 */ /* 0x000fe40000010000 */
[----:B---3--:R-:W-:Y:S02]  /*4900*/  FADD.FTZ R47, R47, R60 ;  /* 0x0000003c2f2f7221 */ /* 0x008fe40000010000 */
[----:B------:R-:W-:-:S02]  /*4910*/  FADD.FTZ R44, R44, R61 ;  /* 0x0000003d2c2c7221 */ /* 0x000fc40000010000 */
[----:B------:R-:W-:Y:S02]  /*4920*/  FADD.FTZ R165, R165, R62 ;  /* 0x0000003ea5a57221 */ /* 0x000fe40000010000 */
[----:B------:R-:W-:Y:S02]  /*4930*/  FADD.FTZ R164, R164, R63 ;  /* 0x0000003fa4a47221 */ /* 0x000fe40000010000 */
[----:B----4-:R-:W-:Y:S02]  /*4940*/  FADD.FTZ R47, R47, R64 ;  /* 0x000000402f2f7221 */ /* 0x010fe40000010000 */
[----:B------:R-:W-:Y:S02]  /*4950*/  FADD.FTZ R44, R44, R65 ;  /* 0x000000412c2c7221 */ /* 0x000fe40000010000 */
[----:B------:R-:W-:Y:S02]  /*4960*/  FADD.FTZ R165, R165, R66 ;  /* 0x00000042a5a57221 */ /* 0x000fe40000010000 */
[----:B------:R-:W-:-:S02]  /*4970*/  FADD.FTZ R164, R164, R67 ;  /* 0x00000043a4a47221 */ /* 0x000fc40000010000 */
[----:B-----5:R-:W-:Y:S02]  /*4980*/  FADD.FTZ R47, R47, R68 ;  /* 0x000000442f2f7221 */ /* 0x020fe40000010000 */
        /* <DEDUP_REMOVED lines=11> */
.L_x_2187:
[----:B------:R-:W-:Y:S05]  /*4a40*/  BSYNC B0 ;  /* 0x0000000000007941 */ /* 0x000fea0003800000 */
.L_x_2186:
        /* <DEDUP_REMOVED lines=16> */
.L_x_2189:
[----:B------:R-:W-:Y:S05]  /*4b50*/  BSYNC B0 ;  /* 0x0000000000007941 */ /* 0x000fea0003800000 */
.L_x_2188:
        /* <DEDUP_REMOVED lines=30> */
.L_x_2192:
[----:B------:R-:W2:Y:S01]  /*4d40*/  LDG.E.STRONG.GPU R46, [R44.64] ;  /* 0x000000062c2e7981 */ /* 0x000ea2000c1ef900 */
[----:B------:R-:W-:Y:S01]  /*4d50*/  YIELD ;  /* 0x0000000000007946 */ /* 0x000fe20003800000 */
[----:B--2---:R-:W-:Y:S01]  /*4d60*/  ISETP.NE.AND P6, PT, R46, R49, PT ;  /* 0x000000312e00720c */ /* 0x004fe20003fc5270 */
[----:B------:R-:W-:-:S12]  /*4d70*/  CCTL.IVALL ;  /* 0x00000000ff00798f */ /* 0x000fd80002000000 */
[----:B------:R-:W-:Y:S05]  /*4d80*/  @P6 BRA `(.L_x_2192) ;  /* 0xffffffb000006947 */ /* 0x000fea000383ffff */
.L_x_2191:
[----:B------:R-:W-:Y:S01]  /*4d90*/  ISETP.NE.AND P6, PT, RZ, c[0x0][0xc], PT ;  /* 0x00000300ff007a0c */ /* 0x000fe20003fc5270 */
[----:B------:R-:W-:Y:S01]  /*4da0*/  WARPSYNC 0xffffffff ;  /* 0xffffffff00007948 */ /* 0x000fe20003800000 */
[----:B------:R-:W-:Y:S11]  /*4db0*/  BAR.SYNC.DEFER_BLOCKING 0x0 ;  /* 0x0000000000007b1d */ /* 0x000ff60000010000 */
[----:B------:R-:W-:Y:S05]  /*4dc0*/  @!P6 BRA `(.L_x_2190) ;  /* 0x000010200000e947 */ /* 0x000fea0003800000 */
[----:B------:R-:W-:Y:S02]  /*4dd0*/  IADD3 R158, R158, -0x1, RZ ;  /* 0xffffffff9e9e7810 */ /* 0x000fe40007ffe0ff */
[----:B0-----:R-:W-:-:S02]  /*4de0*/  MOV R47, RZ ;  /* 0x000000ff002f7202 */ /* 0x001fc40000000f00 */
[----:B------:R-:W-:-:S13]  /*4df0*/  ISETP.GE.U32.AND P6, PT, R158, 0x3, PT ;  /* 0x000000039e00780c */ /* 0x000fda0003fc6070 */
[----:B------:R-:W-:Y:S05]  /*4e00*/  @!P6 BRA `(.L_x_2193) ;  /* 0x00000e200000e947 */ /* 0x000fea0003800000 */
[----:B------:R-:W-:Y:S01]  /*4e10*/  ISETP.GT.AND P6, PT, R105, RZ, PT ;  /* 0x000000ff6900720c */ /* 0x000fe20003fc4270 */
[----:B------:R-:W-:Y:S01]  /*4e20*/  HFMA2.MMA R47, -RZ, RZ, 0, 0 ;  /* 0x00000000ff2f7435 */ /* 0x000fe200000001ff */
[----:B------:R-:W-:-:S11]  /*4e30*/  MOV R46, R105 ;  /* 0x00000069002e7202 */ /* 0x000fd60000000f00 */
        /* <DEDUP_REMOVED lines=11> */
.L_x_2196:
        /* <DEDUP_REMOVED lines=115> */
.L_x_2195:
        /* <DEDUP_REMOVED lines=63> */
.L_x_2197:
[----:B------:R-:W-:-:S04]  /*5a10*/  LOP3.LUT P6, RZ, R122, 0x1, RZ, 0xc0, !PT ;  /* 0x000000017aff7812 */ /* 0x000fc800078cc0ff */
[----:B------:R-:W-:-:S13]  /*5a20*/  ISETP.NE.OR P6, PT, R46, RZ, P6 ;  /* 0x000000ff2e00720c */ /* 0x000fda00037c5670 */
[----:B------:R-:W-:Y:S05]  /*5a30*/  @!P6 BRA `(.L_x_2193) ;  /* 0x000001f00000e947 */ /* 0x000fea0003800000 */
.L_x_2194:
        /* <DEDUP_REMOVED lines=31> */
.L_x_2193:
        /* <DEDUP_REMOVED lines=10> */
.L_x_2199:
[----:B------:R-:W-:Y:S05]  /*5cd0*/  BSYNC B0 ;  /* 0x0000000000007941 */ /* 0x000fea0003800000 */
.L_x_2198:
        /* <DEDUP_REMOVED lines=17> */
.L_x_2190:
        /* <DEDUP_REMOVED lines=30> */
.L_x_2200:
        /* <DEDUP_REMOVED lines=14> */
[-C--:B------:R-:W-:Y:S01]  /*60b0*/  FMUL.FTZ R30, R30, R123.reuse ;  /* 0x0000007b1e1e7220 */ /* 0x080fe20000410000 */
[----:B------:R-:W-:Y:S01]  /*60c0*/  LEA.HI.X R45, R46, c[0x0][0x164], R45, 0x2, P0 ;  /* 0x000059002e2d7a11 */ /* 0x000fe200000f142d */
[----:B------:R-:W-:-:S05]  /*60d0*/  FMUL.FTZ R31, R126, R123 ;  /* 0x0000007b7e1f7220 */ /* 0x000fca0000410000 */
[----:B------:R0:W-:Y:S03]  /*60e0*/  STG.E.64 [R44.64], R30 ;  /* 0x0000001e2c007986 */ /* 0x0001e6000c101b06 */
.L_x_2202:
[----:B------:R-:W-:Y:S05]  /*60f0*/  BSYNC B0 ;  /* 0x0000000000007941 */ /* 0x000fea0003800000 */
.L_x_2201:
        /* <DEDUP_REMOVED lines=20> */
.L_x_2203:
        /* <DEDUP_REMOVED lines=14> */
[----:B------:R-:W-:Y:S02]  /*6320*/  FFMA.FTZ R30, R92, R32, -R125 ;  /* 0x000000205c1e7223 */ /* 0x000fe4000001087d */
[-C--:B------:R-:W-:Y:S02]  /*6330*/  FMUL.FTZ R31, R124, R123.reuse ;  /* 0x0000007b7c1f7220 */ /* 0x080fe40000410000 */
[----:B------:R-:W-:-:S05]  /*6340*/  FMUL.FTZ R30, R30, R123 ;  /* 0x0000007b1e1e7220 */ /* 0x000fca0000410000 */
[----:B------:R0:W-:Y:S02]  /*6350*/  STG.E.64 [R44.64], R30 ;  /* 0x0000001e2c007986 */ /* 0x0001e4000c101b06 */
.L_x_2205:
[----:B------:R-:W-:Y:S05]  /*6360*/  BSYNC B0 ;  /* 0x0000000000007941 */ /* 0x000fea0003800000 */
.L_x_2204:
        /* <DEDUP_REMOVED lines=20> */
.L_x_2206:
        /* <DEDUP_REMOVED lines=18> */
.L_x_2208:
[----:B------:R-:W-:Y:S05]  /*65d0*/  BSYNC B0 ;  /* 0x0000000000007941 */ /* 0x000fea0003800000 */
.L_x_2207:
        /* <DEDUP_REMOVED lines=20> */
.L_x_2209:
        /* <DEDUP_REMOVED lines=18> */
.L_x_2211:
[----:B------:R-:W-:Y:S05]  /*6840*/  BSYNC B0 ;  /* 0x0000000000007941 */ /* 0x000fea0003800000 */
.L_x_2210:
        /* <DEDUP_REMOVED lines=20> */
.L_x_2212:
        /* <DEDUP_REMOVED lines=18> */
.L_x_2214:
[----:B------:R-:W-:Y:S05]  /*6ab0*/  BSYNC B0 ;  /* 0x0000000000007941 */ /* 0x000fea0003800000 */
.L_x_2213:
        /* <DEDUP_REMOVED lines=20> */
.L_x_2215:
        /* <DEDUP_REMOVED lines=18> */
.L_x_2217:
[----:B------:R-:W-:Y:S05]  /*6d20*/  BSYNC B0 ;  /* 0x0000000000007941 */ /* 0x000fea0003800000 */
.L_x_2216:
        /* <DEDUP_REMOVED lines=20> */
.L_x_2218:
        /* <DEDUP_REMOVED lines=18> */
.L_x_2220:
[----:B------:R-:W-:Y:S05]  /*6f90*/  BSYNC B0 ;  /* 0x0000000000007941 */ /* 0x000fea0003800000 */
.L_x_2219:
        /* <DEDUP_REMOVED lines=20> */
.L_x_2221:
[----:B------:R-:W-:Y:S01]  /*70e0*/  BSSY B0, `(.L_x_2222) ;  /* 0x0000011000007945 */ /* 0x000fe20003800000 */
        /* <DEDUP_REMOVED lines=16> */
.L_x_2223:
[----:B------:R-:W-:Y:S05]  /*71f0*/  BSYNC B0 ;  /* 0x0000000000007941 */ /* 0x000fea0003800000 */
.L_x_2222:
        /* <DEDUP_REMOVED lines=19> */
.L_x_2224:
        /* <DEDUP_REMOVED lines=17> */
.L_x_2226:
[----:B------:R-:W-:Y:S05]  /*7440*/  BSYNC B0 ;  /* 0x0000000000007941 */ /* 0x000fea0003800000 */
.L_x_2225:
        /* <DEDUP_REMOVED lines=19> */
.L_x_2227:
        /* <DEDUP_REMOVED lines=17> */
.L_x_2229:
[----:B------:R-:W-:Y:S05]  /*7690*/  BSYNC B0 ;  /* 0x0000000000007941 */ /* 0x000fea0003800000 */
.L_x_2228:
        /* <DEDUP_REMOVED lines=19> */
.L_x_2230:
[----:B------:R-:W-:Y:S01]  /*77d0*/  BSSY B0, `(.L_x_2231) ;  /* 0x0000011000007945 */ /* 0x000fe20003800000 */
[----:B------:R-:W-:Y:S05]  /*77e0*/  @!P2 BRA `(.L_x_2232) ;  /* 0x000000f00000a947 */ /* 0x000fea0003800000 */
[----:B0-----:R-:W-:Y:S01]  /*77f0*/  MOV R30, R162 ;  /* 0x000000a2001e7202 */ /* 0x001fe20000000f00 */
[----:B------:R-:W-:Y:S01]  /*7800*/  IMAD R34, R2, c[0x0][0x1d8], RZ ;  /* 0x0000760002227a24 */ /* 0x000fe200078e02ff */
[----:B------:R-:W-:Y:S01]  /*7810*/  MOV R31, R161 ;  /* 0x000000a1001f7202 */ /* 0x000fe20000000f00 */
[-CC-:B------:R-:W-:Y:S02]  /*7820*/  FFMA.FTZ R145, R145, R50.reuse, R51.reuse ;  /* 0x0000003291917223 */ /* 0x180fe40000010033 */
        /* <DEDUP_REMOVED lines=9> */
[----:B------:R-:W-:-:S05]  /*78c0*/  LEA.HI.X R31, R32, c[0x0][0x164], R31, 0x2, P0 ;  /* 0x00005900201f7a11 */ /* 0x000fca00000f141f */
[----:B------:R0:W-:Y:S02]  /*78d0*/  STG.E.64 [R30.64], R86 ;  /* 0x000000561e007986 */ /* 0x0001e4000c101b06 */
.L_x_2232:
[----:B------:R-:W-:Y:S05]  /*78e0*/  BSYNC B0 ;  /* 0x0000000000007941 */ /* 0x000fea0003800000 */
.L_x_2231:
        /* <DEDUP_REMOVED lines=19> */
.L_x_2233:
        /* <DEDUP_REMOVED lines=17> */
.L_x_2235:
[----:B------:R-:W-:Y:S05]  /*7b30*/  BSYNC B0 ;  /* 0x0000000000007941 */ /* 0x000fea0003800000 */
.L_x_2234:
        /* <DEDUP_REMOVED lines=19> */
.L_x_2236:
[----:B------:R-:W-:Y:S01]  /*7c70*/  ISETP.GE.U32.AND P0, PT, R48, c[0x0][0x1e0], PT ;  /* 0x0000780030007a0c */ /* 0x000fe20003f06070 */
[----:B------:R-:W-:Y:S01]  /*7c80*/  BSSY B0, `(.L_x_2237) ;  /* 0x0000015000007945 */ /* 0x000fe20003800000 */
[----:B------:R-:W-:Y:S02]  /*7c90*/  IADD3 R37, R49, 0xd0, RZ ;  /* 0x000000d031257810 */ /* 0x000fe40007ffe0ff */
[----:B------:R-:W-:Y:S02]  /*7ca0*/  ISETP.GE.AND.EX P0, PT, R52, c[0x0][0x1e4], PT, P0 ;  /* 0x0000790034007a0c */ /* 0x000fe40003f06300 */
[----:B------:R-:W-:Y:S02]  /*7cb0*/  SHF.R.S32.HI R38, RZ, 0x1f, R37 ;  /* 0x0000001fff267819 */ /* 0x000fe40000011425 */
[----:B------:R-:W-:-:S13]  /*7cc0*/  ISETP.LT.U32.AND P0, PT, R120, 0x180, !P0 ;  /* 0x000001807800780c */ /* 0x000fda0004701070 */
        /* <DEDUP_REMOVED lines=16> */
.L_x_2238:
[----:B------:R-:W-:Y:S05]  /*7dd0*/  BSYNC B0 ;  /* 0x0000000000007941 */ /* 0x000fea0003800000 */
.L_x_2237:
        /* <DEDUP_REMOVED lines=19> */
.L_x_2239:
        /* <DEDUP_REMOVED lines=22> */
.L_x_2241:
[----:B------:R-:W-:Y:S05]  /*8070*/  BSYNC B0 ;  /* 0x0000000000007941 */ /* 0x000fea0003800000 */
.L_x_2240:
        /* <DEDUP_REMOVED lines=19> */
.L_x_2242:
[----:B------:R-:W-:Y:S01]  /*81b0*/  ISETP.GE.U32.AND P0, PT, R35, c[0x0][0x1e0], PT ;  /* 0x0000780023007a0c */ /* 0x000fe20003f06070 */
[----:B------:R-:W-:Y:S01]  /*81c0*/  BSSY B0, `(.L_x_2243) ;  /* 0x0000015000007945 */ /* 0x000fe20003800000 */
[----:B------:R-:W-:Y:S02]  /*81d0*/  IADD3 R49, R49, 0xf0, RZ ;  /* 0x000000f031317810 */ /* 0x000fe40007ffe0ff */
[----:B------:R-:W-:Y:S02]  /*81e0*/  ISETP.GE.AND.EX P0, PT, R36, c[0x0][0x1e4], PT, P0 ;  /* 0x0000790024007a0c */ /* 0x000fe40003f06300 */
[----:B0-----:R-:W-:Y:S02]  /*81f0*/  SHF.R.S32.HI R31, RZ, 0x1f, R49 ;  /* 0x0000001fff1f7819 */ /* 0x001fe40000011431 */
[----:B------:R-:W-:-:S13]  /*8200*/  ISETP.LT.U32.AND P0, PT, R120, 0x180, !P0 ;  /* 0x000001807800780c */ /* 0x000fda0004701070 */
[----:B------:R-:W-:Y:S05]  /*8210*/  @!P0 BRA `(.L_x_2244) ;  /* 0x000000f000008947 */ /* 0x000fea0003800000 */
[----:B------:R-:W-:Y:S01]  /*8220*/  MOV R22, R162 ;  /* 0x000000a200167202 */ /* 0x000fe20000000f00 */
        /* <DEDUP_REMOVED lines=14> */
.L_x_2244:
[----:B------:R-:W-:Y:S05]  /*8310*/  BSYNC B0 ;  /* 0x0000000000007941 */ /* 0x000fea0003800000 */
.L_x_2243:
        /* <DEDUP_REMOVED lines=19> */
.L_x_2245:
[----:B------:R-:W-:Y:S01]  /*8450*/  ISETP.GE.U32.AND P0, PT, R49, c[0x0][0x1e0], PT ;  /* 0x0000780031007a0c */ /* 0x000fe20003f06070 */
[----:B------:R-:W-:Y:S03]  /*8460*/  BSSY B0, `(.L_x_2246) ;  /* 0x0000012000007945 */ /* 0x000fe60003800000 */
[----:B------:R-:W-:-:S04]  /*8470*/  ISETP.GE.AND.EX P0, PT, R31, c[0x0][0x1e4], PT, P0 ;  /* 0x000079001f007a0c */ /* 0x000fc80003f06300 */
[----:B------:R-:W-:-:S13]  /*8480*/  ISETP.LT.U32.AND P0, PT, R120, 0x180, !P0 ;  /* 0x000001807800780c */ /* 0x000fda0004701070 */
[----:B------:R-:W-:Y:S05]  /*8490*/  @!P0 BRA `(.L_x_2247) ;  /* 0x000000e000008947 */ /* 0x000fea0003800000 */
[----:B------:R-:W-:Y:S01]  /*84a0*/  MOV R160, R162 ;  /* 0x000000a200a07202 */ /* 0x000fe20000000f00 */
[----:B0-----:R-:W-:Y:S02]  /*84b0*/  IMAD R23, R116, c[0x0][0x1d8], RZ ;  /* 0x0000760074177a24 */ /* 0x001fe400078e02ff */
        /* <DEDUP_REMOVED lines=8> */
[-C--:B------:R-:W-:Y:S01]  /*8540*/  FMUL.FTZ R28, R28, R123.reuse ;  /* 0x0000007b1c1c7220 */ /* 0x080fe20000410000 */
[----:B------:R-:W-:Y:S01]  /*8550*/  LEA.HI.X R23, R160, c[0x0][0x164], R23, 0x2, P0 ;  /* 0x00005900a0177a11 */ /* 0x000fe200000f1417 */
[----:B------:R-:W-:-:S05]  /*8560*/  FMUL.FTZ R29, R50, R123 ;  /* 0x0000007b321d7220 */ /* 0x000fca0000410000 */
[----:B------:R0:W-:Y:S02]  /*8570*/  STG.E.64 [R22.64], R28 ;  /* 0x0000001c16007986 */ /* 0x0001e4000c101b06 */
.L_x_2247:
[----:B------:R-:W-:Y:S05]  /*8580*/  BSYNC B0 ;  /* 0x0000000000007941 */ /* 0x000fea0003800000 */
.L_x_2246:
[----:B------:R-:W-:Y:S02]  /*8590*/  IADD3 R103, R103, c[0x0][0x10], RZ ;  /* 0x0000040067677a10 */ /* 0x000fe40007ffe0ff */
[----:B------:R-:W-:Y:S02]  /*85a0*/  IADD3 R102, R102, 0x1, RZ ;  /* 0x0000000166667810 */ /* 0x000fe40007ffe0ff */
[----:B------:R-:W-:-:S13]  /*85b0*/  ISETP.GE.AND P0, PT, R103, UR4, PT ;  /* 0x0000000467007c0c */ /* 0x000fda000bf06270 */
[----:B------:R-:W-:Y:S01]  /*85c0*/  @P0 CALL.REL.NOINC `(.L_x_2165) ;  /* 0x0000001000000944 */ /* 0x000fe20003c00000 */
[----:B------:R-:W-:Y:S05]  /*85d0*/  BRA `(.L_x_2248) ;  /* 0xffff810000007947 */ /* 0x000fea000383ffff */
.L_x_2165:
        /* <DEDUP_REMOVED lines=22> */
.L_x_2250:
[----:B------:R-:W-:Y:S05]  /*8740*/  BSYNC B0 ;  /* 0x0000000000007941 */ /* 0x000fea0003800000 */
.L_x_2249:
[----:B------:R-:W-:Y:S05]  /*8750*/  @P0 EXIT ;  /* 0x000000000000094d */ /* 0x000fea0003800000 */
[----:B------:R-:W-:Y:S05]  /*8760*/  @P2 BRA `(.L_x_2251) ;  /* 0x0000008000002947 */ /* 0x000fea0003800000 */
[----:B------:R-:W-:-:S05]  /*8770*/  IMAD R0, R4, c[0x0][0x10], RZ ;  /* 0x0000040004007a24 */ /* 0x000fca00078e02ff */
[----:B------:R-:W-:-:S13]  /*8780*/  ISETP.NE.AND P0, PT, R0, -0x1, PT ;  /* 0xffffffff0000780c */ /* 0x000fda0003f05270 */
[----:B------:R-:W-:Y:S05]  /*8790*/  @!P0 BRA `(.L_x_2251) ;  /* 0x0000005000008947 */ /* 0x000fea0003800000 */
.L_x_2252:
[----:B-1----:R-:W2:Y:S01]  /*87a0*/  LDG.E.STRONG.GPU R5, [R2.64] ;  /* 0x0000000602057981 */ /* 0x002ea2000c1ef900 */
[----:B------:R-:W-:Y:S01]  /*87b0*/  YIELD ;  /* 0x0000000000007946 */ /* 0x000fe20003800000 */
[----:B--2---:R-:W-:Y:S01]  /*87c0*/  ISETP.NE.AND P0, PT, R5, R0, PT ;  /* 0x000000000500720c */ /* 0x004fe20003f05270 */
[----:B------:R-:W-:-:S12]  /*87d0*/  CCTL.IVALL ;  /* 0x00000000ff00798f */ /* 0x000fd80002000000 */
[----:B------:R-:W-:Y:S05]  /*87e0*/  @P0 BRA `(.L_x_2252) ;  /* 0xffffffb000000947 */ /* 0x000fea000383ffff */
.L_x_2251:
[----:B------:R-:W-:Y:S02]  /*87f0*/  WARPSYNC 0xffffffff ;  /* 0xffffffff00007948 */ /* 0x000fe40003800000 */
[----:B------:R-:W-:Y:S01]  /*8800*/  MOV R19, c[0x0][0x1dc] ;  /* 0x0000770000137a02 */ /* 0x000fe20000000f00 */
[----:B------:R-:W-:Y:S03]  /*8810*/  BAR.SYNC.DEFER_BLOCKING 0x0 ;  /* 0x0000000000007b1d */ /* 0x000fe60000010000 */
[----:B------:R-:W-:-:S04]  /*8820*/  LEA.HI R0, P0, R19, c[0x0][0x1d8], RZ, 0x1 ;  /* 0x0000760013007a11 */ /* 0x000fc800078108ff */
[----:B-1----:R-:W-:-:S04]  /*8830*/  IADD3.X R3, RZ, c[0x0][0x1dc], RZ, P0, !PT ;  /* 0x00007700ff037a10 */ /* 0x002fc800007fe4ff */
[--C-:B0-----:R-:W-:Y:S02]  /*8840*/  SHF.R.S64 R27, R0, 0x1, R3.reuse ;  /* 0x00000001001b7819 */ /* 0x101fe40000001003 */
        /* <DEDUP_REMOVED lines=19> */
.L_x_2253:
        /* <DEDUP_REMOVED lines=23> */
.L_x_2254:
        /* <DEDUP_REMOVED lines=9> */
.L_x_5194:


//--------------------- .text._Z35group_norm_nhwc_bwd_one_pass_kernelI11Fp32IOFp32WLi512ELi48ELi384EEv26Group_norm_nhwc_bwd_params --------------------------
	.section	.text._Z35group_norm_nhwc_bwd_one_pass_kernelI11Fp32IOFp32WLi512ELi48ELi384EEv26Group_norm_nhwc_bwd_params,"ax",@progbits
	.sectioninfo	@"SHI_REGISTERS=168"
	.align	128
        .global         _Z35group_norm_nhwc_bwd_one_pass_kernelI11Fp32IOFp32WLi512ELi48ELi384EEv26Group_norm_nhwc_bwd_params
        .type           _Z35group_norm_nhwc_bwd_one_pass_kernelI11Fp32IOFp32WLi512ELi48ELi384EEv26Group_norm_nhwc_bwd_params,@function
        .size           _Z35group_norm_nhwc_bwd_one_pass_kernelI11Fp32IOFp32WLi512ELi48ELi384EEv26Group_norm_nhwc_bwd_params,(.L_x_5195 - _Z35group_norm_nhwc_bwd_one_pass_kernelI11Fp32IOFp32WLi512ELi48ELi384EEv26Group_norm_nhwc_bwd_params)
        .other          _Z35group_norm_nhwc_bwd_one_pass_kernelI11Fp32IOFp32WLi512ELi48ELi384EEv26Group_norm_nhwc_bwd_params,@"STO_CUDA_ENTRY STV_DEFAULT"
_Z35group_norm_nhwc_bwd_one_pass_kernelI11Fp32IOFp32WLi512ELi48ELi384EEv26Group_norm_nhwc_bwd_params:
.text._Z35group_norm_nhwc_bwd_one_pass_kernelI11Fp32IOFp32WLi512ELi48ELi384EEv26Group_norm_nhwc_bwd_params:
[----:B------:R-:W-:Y:S02]  /*0000*/  MOV R1, c[0x0][0x28] ;  /* 0x00000a0000017a02 */ /* 0x000fe40000000f00 */
[----:B------:R-:W0:Y:S01]  /*0010*/  S2UR UR9, SR_CTAID.Y ;  /* 0x00000000000979c3 */ /* 0x000e220000002600 */
[----:B------:R-:W-:Y:S01]  /*0020*/  ULDC UR8, c[0x0][0x1f0] ;  /* 0x00007c0000087ab9 */ /* 0x000fe20000000800 */
[----:B------:R-:W1:Y:S01]  /*0030*/  S2R R2, SR_TID.X ;  /* 0x0000000000027919 */ /* 0x000e620000002100 */
[----:B------:R-:W-:Y:S01]  /*0040*/  ULDC UR4, c[0x0][0x1c0] ;  /* 0x0000700000047ab9 */ /* 0x000fe20000000800 */
[----:B------:R-:W-:Y:S01]  /*0050*/  IADD3 R1, R1, -0x8, RZ ;  /* 0xfffffff801017810 */ /* 0x000fe20007ffe0ff */
[----:B------:R-:W-:Y:S02]  /*0060*/  UIMAD UR8, UR8, UR4, URZ ;  /* 0x00000004080872a4 */ /* 0x000fe4000f8e023f */
[----:B------:R-:W-:Y:S02]  /*0070*/  ULDC.64 UR18, c[0x0][0x118] ;  /* 0x0000460000127ab9 */ /* 0x000fe40000000a00 */
[----:B0-----:R-:W-:-:S06]  /*0080*/  UISETP.GE.AND UP0, UPT, UR9, UR8, UPT ;  /* 0x000000080900728c */ /* 0x001fcc000bf06270 */
[----:B------:R-:W-:-:S13]  /*0090*/  PLOP3.LUT P0, PT, PT, PT, UP0, 0x80, 0x0 ;  /* 0x000000000000781c */ /* 0x000fda0003f0f008 */
[----:B------:R-:W-:Y:S05]  /*00a0*/  @P0 BRA `(.L_x_2255) ;  /* 0x0000f51000000947 */ /* 0x000fea0003800000 */
[----:B-1----:R-:W0:Y:S01]  /*00b0*/  S2UR UR20, SR_CTAID.X ;  /* 0x00000000001479c3 */ /* 0x002e220000002500 */
[----:B------:R-:W-:Y:S01]  /*00c0*/  IMAD.WIDE.U32 R4, R2, -0x55555555, RZ ;  /* 0xaaaaaaab02047825 */ /* 0x000fe200078e00ff */
[----:B------:R-:W-:Y:S01]  /*00d0*/  UMOV UR13, 0x3 ;  /* 0x00000003000d7882 */ /* 0x000fe20000000000 */
[----:B------:R-:W-:Y:S01]  /*00e0*/  SHF.R.S32.HI R3, RZ, 0x1f, R2 ;  /* 0x0000001fff037819 */ /* 0x000fe20000011402 */
[----:B------:R-:W-:Y:S02]  /*00f0*/  ULDC.64 UR6, c[0x0][0x1d8] ;  /* 0x0000760000067ab9 */ /* 0x000fe40000000a00 */
[----:B------:R-:W-:Y:S01]  /*0100*/  UIMAD.WIDE.U32 UR4, UR13, UR6, URZ ;  /* 0x000000060d0472a5 */ /* 0x000fe2000f8e003f */
[----:B------:R-:W-:Y:S01]  /*0110*/  SHF.R.U32.HI R5, RZ, 0x4, R5 ;  /* 0x00000004ff057819 */ /* 0x000fe20000011605 */
[----:B------:R-:W-:Y:S01]  /*0120*/  UIMAD UR13, UR13, UR7, URZ ;  /* 0x000000070d0d72a4 */ /* 0x000fe2000f8e023f */
[----:B------:R-:W-:Y:S01]  /*0130*/  LEA.HI R3, R3, R2, RZ, 0x5 ;  /* 0x0000000203037211 */ /* 0x000fe200078f28ff */
[----:B------:R-:W-:-:S02]  /*0140*/  ULEA.HI UR10, UP0, UR7, UR6, URZ, 0x1 ;  /* 0x00000006070a7291 */ /* 0x000fc4000f81083f */
[----:B------:R-:W-:Y:S01]  /*0150*/  UIADD3 UR13, UR5, UR13, URZ ;  /* 0x0000000d050d7290 */ /* 0x000fe2000fffe03f */
[----:B------:R-:W-:Y:S01]  /*0160*/  SHF.R.S32.HI R3, RZ, 0x5, R3 ;  /* 0x00000005ff037819 */ /* 0x000fe20000011403 */
[----:B------:R-:W-:Y:S01]  /*0170*/  UIADD3.X UR11, URZ, UR7, URZ, UP0, !UPT ;  /* 0x000000073f0b7290 */ /* 0x000fe200087fe43f */
[----:B------:R-:W-:Y:S01]  /*0180*/  IMAD R150, R5, -0x18, R2 ;  /* 0xffffffe805967824 */ /* 0x000fe200078e0202 */
[----:B------:R-:W-:Y:S02]  /*0190*/  ULEA.HI UR12, UP0, UR13, UR4, URZ, 0x1 ;  /* 0x000000040d0c7291 */ /* 0x000fe4000f81083f */
[----:B------:R1:W-:Y:S01]  /*01a0*/  STL [R1], R3 ;  /* 0x0000000301007387 */ /* 0x0003e20000100800 */
[----:B------:R-:W-:Y:S01]  /*01b0*/  USHF.R.S64 UR10, UR10, 0x1, UR11 ;  /* 0x000000010a0a7899 */ /* 0x000fe2000800100b */
[----:B------:R-:W-:Y:S01]  /*01c0*/  SHF.L.U32 R150, R150, 0x1, RZ ;  /* 0x0000000196967819 */ /* 0x000fe200000006ff */
[----:B------:R-:W-:Y:S02]  /*01d0*/  UIADD3.X UR13, URZ, UR13, URZ, UP0, !UPT ;  /* 0x0000000d3f0d7290 */ /* 0x000fe400087fe43f */
[----:B------:R-:W-:Y:S01]  /*01e0*/  USHF.R.S32.HI UR11, URZ, 0x1, UR11 ;  /* 0x000000013f0b7899 */ /* 0x000fe2000801140b */
[----:B0-----:R-:W-:Y:S01]  /*01f0*/  MOV R0, UR20 ;  /* 0x0000001400007c02 */ /* 0x001fe20008000f00 */
[----:B------:R-:W-:-:S02]  /*0200*/  USHF.R.S64 UR12, UR12, 0x1, UR13 ;  /* 0x000000010c0c7899 */ /* 0x000fc4000800100d */
[----:B------:R-:W-:Y:S02]  /*0210*/  USHF.R.S32.HI UR13, URZ, 0x1, UR13 ;  /* 0x000000013f0d7899 */ /* 0x000fe4000801140d */
[----:B------:R-:W-:Y:S01]  /*0220*/  IMAD R0, R0, c[0x0][0x1fc], R5 ;  /* 0x00007f0000007a24 */ /* 0x000fe200078e0205 */
[----:B------:R-:W-:Y:S02]  /*0230*/  ULDC.U8 UR21, c[0x0][0x1f4] ;  /* 0x00007d0000157ab9 */ /* 0x000fe40000000000 */
[----:B------:R-:W-:Y:S02]  /*0240*/  USHF.L.U64.HI UR11, UR10, 0x2, UR11 ;  /* 0x000000020a0b7899 */ /* 0x000fe4000801020b */
[C---:B------:R-:W-:Y:S01]  /*0250*/  ISETP.GE.U32.AND P1, PT, R0.reuse, c[0x0][0x1e0], PT ;  /* 0x0000780000007a0c */ /* 0x040fe20003f26070 */
[----:B------:R-:W-:Y:S01]  /*0260*/  USHF.L.U64.HI UR13, UR12, 0x2, UR13 ;  /* 0x000000020c0d7899 */ /* 0x000fe2000801020d */
[----:B------:R-:W-:Y:S01]  /*0270*/  SHF.R.S32.HI R4, RZ, 0x1f, R0 ;  /* 0x0000001fff047819 */ /* 0x000fe20000011400 */
[----:B------:R-:W-:Y:S01]  /*0280*/  UMOV UR4, URZ ;  /* 0x0000003f00047c82 */ /* 0x000fe20008000000 */
[----:B-1----:R-:W-:-:S02]  /*0290*/  IADD3 R3, R0, 0x20, RZ ;  /* 0x0000002000037810 */ /* 0x002fc40007ffe0ff */
[C---:B------:R-:W-:Y:S02]  /*02a0*/  IADD3 R6, R0.reuse, 0x10, RZ ;  /* 0x0000001000067810 */ /* 0x040fe40007ffe0ff */
[C---:B------:R-:W-:Y:S02]  /*02b0*/  IADD3 R5, R0.reuse, 0x30, RZ ;  /* 0x0000003000057810 */ /* 0x040fe40007ffe0ff */
[C---:B------:R-:W-:Y:S02]  /*02c0*/  IADD3 R3, R0.reuse, 0x40, RZ ;  /* 0x0000004000037810 */ /* 0x040fe40007ffe0ff */
[C---:B------:R-:W-:Y:S02]  /*02d0*/  IADD3 R6, R0.reuse, 0x50, RZ ;  /* 0x0000005000067810 */ /* 0x040fe40007ffe0ff */
[C---:B------:R-:W-:Y:S02]  /*02e0*/  IADD3 R5, R0.reuse, 0x60, RZ ;  /* 0x0000006000057810 */ /* 0x040fe40007ffe0ff */
[----:B------:R-:W-:-:S02]  /*02f0*/  IADD3 R3, R0, 0x70, RZ ;  /* 0x0000007000037810 */ /* 0x000fc40007ffe0ff */
[C---:B------:R-:W-:Y:S02]  /*0300*/  IADD3 R6, R0.reuse, 0x80, RZ ;  /* 0x0000008000067810 */ /* 0x040fe40007ffe0ff */
[C---:B------:R-:W-:Y:S02]  /*0310*/  IADD3 R5, R0.reuse, 0x90, RZ ;  /* 0x0000009000057810 */ /* 0x040fe40007ffe0ff */
[----:B------:R-:W-:Y:S02]  /*0320*/  IADD3 R3, R0, 0xa0, RZ ;  /* 0x000000a000037810 */ /* 0x000fe40007ffe0ff */
[----:B------:R-:W-:Y:S02]  /*0330*/  ISETP.GE.AND.EX P1, PT, R4, c[0x0][0x1e4], PT, P1 ;  /* 0x0000790004007a0c */ /* 0x000fe40003f26310 */
[C---:B------:R-:W-:Y:S02]  /*0340*/  IADD3 R6, R0.reuse, 0xb0, RZ ;  /* 0x000000b000067810 */ /* 0x040fe40007ffe0ff */
[----:B------:R-:W-:-:S02]  /*0350*/  IADD3 R5, R0, 0xc0, RZ ;  /* 0x000000c000057810 */ /* 0x000fc40007ffe0ff */
        /* <DEDUP_REMOVED lines=13> */
[----:B------:R-:W-:Y:S02]  /*0430*/  IADD3 R156, R0, 0x1a0, RZ ;  /* 0x000001a0009c7810 */ /* 0x000fe40007ffe0ff */
[----:B------:R-:W-:Y:S02]  /*0440*/  ISETP.LT.U32.AND P1, PT, R2, 0x180, !P1 ;  /* 0x000001800200780c */ /* 0x000fe40004f21070 */
[C---:B------:R-:W-:Y:S02]  /*0450*/  IADD3 R155, R0.reuse, 0x1b0, RZ ;  /* 0x000001b0009b7810 */ /* 0x040fe40007ffe0ff */
[C---:B------:R-:W-:Y:S02]  /*0460*/  IADD3 R154, R0.reuse, 0x1c0, RZ ;  /* 0x000001c0009a7810 */ /* 0x040fe40007ffe0ff */
[----:B------:R-:W-:-:S02]  /*0470*/  IADD3 R153, R0, 0x1d0, RZ ;  /* 0x000001d000997810 */ /* 0x000fc40007ffe0ff */
[C---:B------:R-:W-:Y:S02]  /*0480*/  IADD3 R152, R0.reuse, 0x1e0, RZ ;  /* 0x000001e000987810 */ /* 0x040fe40007ffe0ff */
[----:B------:R-:W-:Y:S02]  /*0490*/  IADD3 R151, R0, 0x1f0, RZ ;  /* 0x000001f000977810 */ /* 0x000fe40007ffe0ff */
.L_x_2402:
[----:B0-----:R-:W-:Y:S01]  /*04a0*/  IABS R5, c[0x0][0x1f0] ;  /* 0x00007c0000057a13 */ /* 0x001fe20000000000 */
[----:B--2---:R-:W-:Y:S01]  /*04b0*/  UMOV UR6, URZ ;  /* 0x0000003f00067c82 */ /* 0x004fe20008000000 */
[----:B------:R-:W-:Y:S01]  /*04c0*/  IABS R6, UR9 ;  /* 0x0000000900067c13 */ /* 0x000fe20008000000 */
[----:B------:R-:W-:Y:S01]  /*04d0*/  UISETP.GE.AND UP4, UPT, UR9, URZ, UPT ;  /* 0x0000003f0900728c */ /* 0x000fe2000bf86270 */
[----:B------:R-:W0:Y:S01]  /*04e0*/  R2UR UR16, R5 ;  /* 0x00000000051073c2 */ /* 0x000e2200000e0000 */
[----:B------:R-:W-:Y:S01]  /*04f0*/  ULDC UR15, c[0x0][0x1f0] ;  /* 0x00007c00000f7ab9 */ /* 0x000fe20000000800 */
[C---:B------:R-:W-:Y:S01]  /*0500*/  IADD3 R9, R0.reuse, 0x10, RZ ;  /* 0x0000001000097810 */ /* 0x040fe20007ffe0ff */
[----:B------:R-:W-:Y:S01]  /*0510*/  UISETP.NE.AND UP0, UPT, URZ, UR15, UPT ;  /* 0x0000000f3f00728c */ /* 0x000fe2000bf05270 */
[----:B------:R-:W-:Y:S01]  /*0520*/  IADD3 R13, R0, 0x20, RZ ;  /* 0x00000020000d7810 */ /* 0x000fe20007ffe0ff */
[----:B------:R-:W-:Y:S01]  /*0530*/  CS2R R126, SRZ ;  /* 0x00000000007e7805 */ /* 0x000fe2000001ff00 */
[----:B------:R-:W-:-:S02]  /*0540*/  ISETP.GE.U32.AND P2, PT, R9, c[0x0][0x1e0], PT ;  /* 0x0000780009007a0c */ /* 0x000fc40003f46070 */
[----:B------:R-:W1:Y:S01]  /*0550*/  R2UR UR14, R6 ;  /* 0x00000000060e73c2 */ /* 0x000e6200000e0000 */
[----:B------:R-:W-:Y:S02]  /*0560*/  SHF.R.S32.HI R10, RZ, 0x1f, R9 ;  /* 0x0000001fff0a7819 */ /* 0x000fe40000011409 */
[----:B------:R-:W-:Y:S02]  /*0570*/  IADD3 R12, R0, 0x30, RZ ;  /* 0x00000030000c7810 */ /* 0x000fe40007ffe0ff */
[----:B------:R-:W-:Y:S02]  /*0580*/  ISETP.GE.AND.EX P2, PT, R10, c[0x0][0x1e4], PT, P2 ;  /* 0x000079000a007a0c */ /* 0x000fe40003f46320 */
[----:B------:R-:W-:Y:S02]  /*0590*/  ISETP.GE.U32.AND P3, PT, R13, c[0x0][0x1e0], PT ;  /* 0x000078000d007a0c */ /* 0x000fe40003f66070 */
[----:B------:R-:W-:Y:S02]  /*05a0*/  ISETP.GT.U32.OR P2, PT, R2, 0x17f, P2 ;  /* 0x0000017f0200780c */ /* 0x000fe40001744470 */
[----:B------:R-:W-:-:S02]  /*05b0*/  ISETP.GE.U32.AND P6, PT, R12, c[0x0][0x1e0], PT ;  /* 0x000078000c007a0c */ /* 0x000fc40003fc6070 */
[----:B------:R-:W-:Y:S02]  /*05c0*/  SHF.R.S32.HI R8, RZ, 0x1f, R13 ;  /* 0x0000001fff087819 */ /* 0x000fe4000001140d */
[----:B------:R-:W-:Y:S01]  /*05d0*/  SHF.R.S32.HI R7, RZ, 0x1f, R12 ;  /* 0x0000001fff077819 */ /* 0x000fe2000001140c */
[----:B0-----:R-:W0:Y:S01]  /*05e0*/  I2F.RP R3, UR16 ;  /* 0x0000001000037d06 */ /* 0x001e220008209400 */
[----:B------:R-:W-:Y:S02]  /*05f0*/  ISETP.GE.AND.EX P3, PT, R8, c[0x0][0x1e4], PT, P3 ;  /* 0x0000790008007a0c */ /* 0x000fe40003f66330 */
[----:B------:R-:W-:Y:S02]  /*0600*/  ISETP.GE.AND.EX P6, PT, R7, c[0x0][0x1e4], PT, P6 ;  /* 0x0000790007007a0c */ /* 0x000fe40003fc6360 */
[C---:B------:R-:W-:Y:S02]  /*0610*/  ISETP.GT.U32.OR P3, PT, R2.reuse, 0x17f, P3 ;  /* 0x0000017f0200780c */ /* 0x040fe40001f64470 */
[----:B------:R-:W-:-:S02]  /*0620*/  ISETP.GT.U32.OR P6, PT, R2, 0x17f, P6 ;  /* 0x0000017f0200780c */ /* 0x000fc400037c4470 */
[----:B------:R-:W-:Y:S01]  /*0630*/  IADD3 R14, R0, 0x40, RZ ;  /* 0x00000040000e7810 */ /* 0x000fe20007ffe0ff */
[----:B0-----:R-:W0:Y:S02]  /*0640*/  MUFU.RCP R3, R3 ;  /* 0x0000000300037308 */ /* 0x001e240000001000 */
[----:B0-----:R-:W-:Y:S02]  /*0650*/  IADD3 R4, R3, 0xffffffe, RZ ;  /* 0x0ffffffe03047810 */ /* 0x001fe40007ffe0ff */
[----:B------:R-:W-:-:S04]  /*0660*/  SHF.R.S32.HI R3, RZ, 0x1f, R150 ;  /* 0x0000001fff037819 */ /* 0x000fc80000011496 */
[----:B------:R-:W0:Y:S02]  /*0670*/  F2I.FTZ.U32.TRUNC.NTZ R4, R4 ;  /* 0x0000000400047305 */ /* 0x000e24000021f000 */
[----:B0-----:R-:W0:Y:S02]  /*0680*/  R2UR UR7, R4 ;  /* 0x00000000040773c2 */ /* 0x001e2400000e0000 */
[----:B0-----:R-:W-:-:S04]  /*0690*/  UIADD3 UR5, URZ, -UR7, URZ ;  /* 0x800000073f057290 */ /* 0x001fc8000fffe03f */
[----:B------:R-:W-:-:S04]  /*06a0*/  UIMAD UR5, UR5, UR16, URZ ;  /* 0x00000010050572a4 */ /* 0x000fc8000f8e023f */
[----:B------:R-:W-:-:S04]  /*06b0*/  UIMAD.WIDE.U32 UR6, UR7, UR5, UR6 ;  /* 0x00000005070672a5 */ /* 0x000fc8000f8e0006 */
[----:B-1----:R-:W-:-:S04]  /*06c0*/  UIMAD.WIDE.U32 UR6, UR7, UR14, URZ ;  /* 0x0000000e070672a5 */ /* 0x002fc8000f8e003f */
[----:B------:R-:W-:-:S04]  /*06d0*/  UIADD3 UR5, -UR7, URZ, URZ ;  /* 0x0000003f07057290 */ /* 0x000fc8000fffe13f */
[----:B------:R-:W-:Y:S02]  /*06e0*/  UIMAD UR5, UR16, UR5, UR14 ;  /* 0x00000005100572a4 */ /* 0x000fe4000f8e020e */
[----:B------:R-:W-:Y:S02]  /*06f0*/  ULOP3.LUT UR14, URZ, UR15, URZ, 0x33, !UPT ;  /* 0x0000000f3f0e7292 */ /* 0x000fe4000f8e333f */
[----:B------:R-:W-:-:S11]  /*0700*/  UISETP.GT.U32.AND UP2, UPT, UR16, UR5, UPT ;  /* 0x000000051000728c */ /* 0x000fd6000bf44070 */
[----:B------:R-:W-:Y:S02]  /*0710*/  @!UP2 UIADD3 UR5, UR5, -UR16, URZ ;  /* 0x800000100505a290 */ /* 0x000fe4000fffe03f */
[----:B------:R-:W-:Y:S02]  /*0720*/  @!UP2 UIADD3 UR7, UR7, 0x1, URZ ;  /* 0x000000010707a890 */ /* 0x000fe4000fffe03f */
[----:B------:R-:W-:Y:S02]  /*0730*/  UIADD3 UR6, UR5, -UR16, URZ ;  /* 0x8000001005067290 */ /* 0x000fe4000fffe03f */
[----:B------:R-:W-:Y:S02]  /*0740*/  UISETP.GT.U32.AND UP3, UPT, UR16, UR5, UPT ;  /* 0x000000051000728c */ /* 0x000fe4000bf64070 */
[----:B------:R-:W-:Y:S02]  /*0750*/  UISETP.GE.U32.AND UP1, UPT, UR5, UR16, UPT ;  /* 0x000000100500728c */ /* 0x000fe4000bf26070 */
[----:B------:R-:W-:-:S02]  /*0760*/  USEL UR5, UR6, UR5, !UP3 ;  /* 0x0000000506057287 */ /* 0x000fc4000d800000 */
[----:B------:R-:W-:Y:S02]  /*0770*/  ULOP3.LUT UR6, UR9, UR15, URZ, 0x3c, !UPT ;  /* 0x0000000f09067292 */ /* 0x000fe4000f8e3c3f */
[----:B------:R-:W-:Y:S02]  /*0780*/  @!UP4 UIADD3 UR5, -UR5, URZ, URZ ;  /* 0x0000003f0505c290 */ /* 0x000fe4000fffe13f */
[----:B------:R-:W-:Y:S02]  /*0790*/  UISETP.GE.AND UP2, UPT, UR6, URZ, UPT ;  /* 0x0000003f0600728c */ /* 0x000fe4000bf46270 */
[----:B------:R-:W-:Y:S02]  /*07a0*/  USEL UR15, UR14, UR5, !UP0 ;  /* 0x000000050e0f7287 */ /* 0x000fe4000c000000 */
[----:B------:R-:W-:Y:S02]  /*07b0*/  @UP1 UIADD3 UR7, UR7, 0x1, URZ ;  /* 0x0000000107071890 */ /* 0x000fe4000fffe03f */
[----:B------:R-:W-:-:S02]  /*07c0*/  UIMAD UR22, UR15, 0x30, URZ ;  /* 0x000000300f1678a4 */ /* 0x000fc4000f8e023f */
[----:B------:R-:W-:-:S03]  /*07d0*/  ULDC.64 UR16, c[0x0][0x1e8] ;  /* 0x00007a0000107ab9 */ /* 0x000fc60000000a00 */
[----:B------:R-:W-:Y:S01]  /*07e0*/  @!UP2 UIADD3 UR7, -UR7, URZ, URZ ;  /* 0x0000003f0707a290 */ /* 0x000fe2000fffe13f */
[----:B------:R-:W-:Y:S02]  /*07f0*/  MOV R4, UR22 ;  /* 0x0000001600047c02 */ /* 0x000fe40008000f00 */
[----:B------:R-:W-:Y:S01]  /*0800*/  IADD3 R84, P0, R150, UR22, RZ ;  /* 0x0000001696547c10 */ /* 0x000fe2000ff1e0ff */
[----:B------:R-:W-:-:S03]  /*0810*/  USEL UR7, UR14, UR7, !UP0 ;  /* 0x000000070e077287 */ /* 0x000fc6000c000000 */
[----:B------:R-:W-:Y:S01]  /*0820*/  LEA.HI.X.SX32 R85, R4, R3, 0x1, P0 ;  /* 0x0000000304557211 */ /* 0x000fe200000f0eff */
[----:B------:R-:W-:Y:S02]  /*0830*/  USHF.R.S32.HI UR5, URZ, 0x1f, UR7 ;  /* 0x0000001f3f057899 */ /* 0x000fe40008011407 */
[----:B------:R-:W-:Y:S02]  /*0840*/  MOV R3, UR7 ;  /* 0x0000000700037c02 */ /* 0x000fe40008000f00 */
[----:B------:R-:W-:-:S03]  /*0850*/  UIMAD UR5, UR5, UR16, URZ ;  /* 0x00000010050572a4 */ /* 0x000fc6000f8e023f */
[----:B------:R-:W-:Y:S01]  /*0860*/  IMAD.WIDE.U32 R84, R3, c[0x0][0x1e8], R84 ;  /* 0x00007a0003547a25 */ /* 0x000fe200078e0054 */
[----:B------:R-:W-:-:S03]  /*0870*/  UIMAD UR5, UR7, UR17, UR5 ;  /* 0x00000011070572a4 */ /* 0x000fc6000f8e0205 */
[----:B------:R-:W-:Y:S01]  /*0880*/  @!P2 IMAD R3, R10, c[0x0][0x1d8], RZ ;  /* 0x000076000a03aa24 */ /* 0x000fe200078e02ff */
[-C--:B------:R-:W-:Y:S02]  /*0890*/  @!P2 MOV R74, R84.reuse ;  /* 0x00000054004aa202 */ /* 0x080fe40000000f00 */
[----:B------:R-:W-:Y:S01]  /*08a0*/  IADD3 R75, R85, UR5, RZ ;  /* 0x00000005554b7c10 */ /* 0x000fe2000fffe0ff */
[----:B------:R-:W-:Y:S01]  /*08b0*/  @!P2 IMAD R3, R9, c[0x0][0x1dc], R3 ;  /* 0x000077000903aa24 */ /* 0x000fe200078e0203 */
[----:B------:R-:W-:-:S03]  /*08c0*/  @!P3 MOV R6, R84 ;  /* 0x000000540006b202 */ /* 0x000fc60000000f00 */
[----:B------:R-:W-:Y:S01]  /*08d0*/  @!P2 IMAD.WIDE.U32 R4, R9, c[0x0][0x1d8], R74 ;  /* 0x000076000904aa25 */ /* 0x000fe200078e004a */
[----:B------:R-:W-:-:S04]  /*08e0*/  @!P6 MOV R9, R75 ;  /* 0x0000004b0009e202 */ /* 0x000fc80000000f00 */
[----:B------:R-:W-:Y:S01]  /*08f0*/  @!P2 IADD3 R11, R5, R3, RZ ;  /* 0x00000003050ba210 */ /* 0x000fe20007ffe0ff */
[----:B------:R-:W-:Y:S01]  /*0900*/  @!P3 IMAD R3, R8, c[0x0][0x1d8], RZ ;  /* 0x000076000803ba24 */ /* 0x000fe200078e02ff */
[----:B------:R-:W-:Y:S01]  /*0910*/  @!P6 MOV R8, R84 ;  /* 0x000000540008e202 */ /* 0x000fe20000000f00 */
[----:B------:R-:W-:Y:S01]  /*0920*/  @!P6 IMAD R5, R7, c[0x0][0x1d8], RZ ;  /* 0x000076000705ea24 */ /* 0x000fe200078e02ff */
[----:B------:R-:W-:Y:S01]  /*0930*/  @!P3 MOV R7, R75 ;  /* 0x0000004b0007b202 */ /* 0x000fe20000000f00 */
[C---:B------:R-:W-:Y:S01]  /*0940*/  @!P3 IMAD R3, R13.reuse, c[0x0][0x1dc], R3 ;  /* 0x000077000d03ba24 */ /* 0x040fe200078e0203 */
[----:B------:R-:W-:Y:S01]  /*0950*/  @!P2 SHF.L.U32 R10, R4, 0x2, RZ ;  /* 0x00000002040aa819 */ /* 0x000fe200000006ff */
[----:B------:R-:W-:Y:S01]  /*0960*/  @!P6 IMAD R5, R12, c[0x0][0x1dc], R5 ;  /* 0x000077000c05ea24 */ /* 0x000fe200078e0205 */
[----:B------:R-:W-:Y:S01]  /*0970*/  @!P2 SHF.L.U64.HI R11, R4, 0x2, R11 ;  /* 0x00000002040ba819 */ /* 0x000fe2000001020b */
[----:B------:R-:W-:Y:S01]  /*0980*/  @!P3 IMAD.WIDE.U32 R6, R13, c[0x0][0x1d8], R6 ;  /* 0x000076000d06ba25 */ /* 0x000fe200078e0006 */
[----:B------:R-:W-:-:S03]  /*0990*/  @!P2 IADD3 R4, P0, R10, c[0x0][0x180], RZ ;  /* 0x000060000a04aa10 */ /* 0x000fc60007f1e0ff */
[----:B------:R-:W-:Y:S01]  /*09a0*/  @!P6 IMAD.WIDE.U32 R8, R12, c[0x0][0x1d8], R8 ;  /* 0x000076000c08ea25 */ /* 0x000fe200078e0008 */
[----:B------:R-:W-:Y:S02]  /*09b0*/  IADD3 R12, R0, 0x50, RZ ;  /* 0x00000050000c7810 */ /* 0x000fe40007ffe0ff */
[----:B------:R-:W-:Y:S02]  /*09c0*/  @!P3 IADD3 R3, R7, R3, RZ ;  /* 0x000000030703b210 */ /* 0x000fe40007ffe0ff */
[----:B------:R-:W-:Y:S02]  /*09d0*/  ISETP.GE.U32.AND P4, PT, R12, c[0x0][0x1e0], PT ;  /* 0x000078000c007a0c */ /* 0x000fe40003f86070 */
[----:B------:R-:W-:Y:S02]  /*09e0*/  SHF.R.S32.HI R13, RZ, 0x1f, R12 ;  /* 0x0000001fff0d7819 */ /* 0x000fe4000001140c */
[----:B------:R-:W-:Y:S02]  /*09f0*/  @!P6 IADD3 R19, R9, R5, RZ ;  /* 0x000000050913e210 */ /* 0x000fe40007ffe0ff */
[----:B------:R-:W-:-:S02]  /*0a00*/  @!P2 IADD3.X R5, R11, c[0x0][0x184], RZ, P0, !PT ;  /* 0x000061000b05aa10 */ /* 0x000fc400007fe4ff */
[C---:B------:R-:W-:Y:S02]  /*0a10*/  @!P3 SHF.L.U32 R9, R6.reuse, 0x2, RZ ;  /* 0x000000020609b819 */ /* 0x040fe400000006ff */
[----:B------:R-:W-:Y:S01]  /*0a20*/  @!P3 SHF.L.U64.HI R3, R6, 0x2, R3 ;  /* 0x000000020603b819 */ /* 0x000fe20000010203 */
[----:B------:R-:W-:Y:S01]  /*0a30*/  CS2R R72, SRZ ;  /* 0x0000000000487805 */ /* 0x000fe2000001ff00 */
[----:B------:R-:W-:Y:S01]  /*0a40*/  ISETP.GE.AND.EX P4, PT, R13, c[0x0][0x1e4], PT, P4 ;  /* 0x000079000d007a0c */ /* 0x000fe20003f86340 */
[----:B------:R0:W5:Y:S01]  /*0a50*/  @!P2 LDG.E.64 R126, [R4.64] ;  /* 0x00000012047ea981 */ /* 0x000162000c1e1b00 */
[----:B------:R-:W-:Y:S02]  /*0a60*/  @!P2 IADD3 R6, P0, R10, c[0x0][0x178], RZ ;  /* 0x00005e000a06aa10 */ /* 0x000fe40007f1e0ff */
[----:B------:R-:W-:Y:S02]  /*0a70*/  ISETP.GE.U32.AND P5, PT, R14, c[0x0][0x1e0], PT ;  /* 0x000078000e007a0c */ /* 0x000fe40003fa6070 */
[----:B------:R-:W-:-:S02]  /*0a80*/  SHF.R.S32.HI R15, RZ, 0x1f, R14 ;  /* 0x0000001fff0f7819 */ /* 0x000fc4000001140e */
[----:B------:R-:W-:Y:S02]  /*0a90*/  ISETP.GT.U32.OR P4, PT, R2, 0x17f, P4 ;  /* 0x0000017f0200780c */ /* 0x000fe40002784470 */
[----:B------:R-:W-:Y:S02]  /*0aa0*/  @!P2 IADD3.X R7, R11, c[0x0][0x17c], RZ, P0, !PT ;  /* 0x00005f000b07aa10 */ /* 0x000fe400007fe4ff */
[----:B------:R-:W-:Y:S02]  /*0ab0*/  ISETP.GE.AND.EX P5, PT, R15, c[0x0][0x1e4], PT, P5 ;  /* 0x000079000f007a0c */ /* 0x000fe40003fa6350 */
[C---:B------:R-:W-:Y:S01]  /*0ac0*/  @!P6 SHF.L.U32 R16, R8.reuse, 0x2, RZ ;  /* 0x000000020810e819 */ /* 0x040fe200000006ff */
[----:B------:R1:W5:Y:S01]  /*0ad0*/  @!P2 LDG.E.64 R72, [R6.64] ;  /* 0x000000120648a981 */ /* 0x000362000c1e1b00 */
[----:B------:R-:W-:Y:S02]  /*0ae0*/  @!P6 SHF.L.U64.HI R19, R8, 0x2, R19 ;  /* 0x000000020813e819 */ /* 0x000fe40000010213 */
[----:B------:R-:W-:-:S02]  /*0af0*/  ISETP.GT.U32.OR P5, PT, R2, 0x17f, P5 ;  /* 0x0000017f0200780c */ /* 0x000fc40002fa4470 */
[C---:B------:R-:W-:Y:S02]  /*0b00*/  @!P3 IADD3 R8, P2, R9.reuse, c[0x0][0x178], RZ ;  /* 0x00005e000908ba10 */ /* 0x040fe40007f5e0ff */
[----:B0-----:R-:W-:Y:S02]  /*0b10*/  @!P3 IADD3 R4, P0, R9, c[0x0][0x180], RZ ;  /* 0x000060000904ba10 */ /* 0x001fe40007f1e0ff */
[C---:B------:R-:W-:Y:S02]  /*0b20*/  IADD3 R17, R0.reuse, 0x70, RZ ;  /* 0x0000007000117810 */ /* 0x040fe40007ffe0ff */
[----:B------:R-:W-:Y:S02]  /*0b30*/  IADD3 R18, R0, 0x60, RZ ;  /* 0x0000006000127810 */ /* 0x000fe40007ffe0ff */
[----:B------:R-:W-:Y:S01]  /*0b40*/  @!P3 IADD3.X R9, R3, c[0x0][0x17c], RZ, P2, !PT ;  /* 0x00005f000309ba10 */ /* 0x000fe200017fe4ff */
[----:B------:R-:W-:Y:S01]  /*0b50*/  @!P4 IMAD R10, R13, c[0x0][0x1d8], RZ ;  /* 0x000076000d0aca24 */ /* 0x000fe200078e02ff */
[----:B------:R-:W-:-:S02]  /*0b60*/  @!P3 IADD3.X R5, R3, c[0x0][0x184], RZ, P0, !PT ;  /* 0x000061000305ba10 */ /* 0x000fc400007fe4ff */
[----:B------:R-:W-:Y:S02]  /*0b70*/  ISETP.GE.U32.AND P2, PT, R17, c[0x0][0x1e0], PT ;  /* 0x0000780011007a0c */ /* 0x000fe40003f46070 */
[----:B------:R-:W-:Y:S02]  /*0b80*/  SHF.R.S32.HI R20, RZ, 0x1f, R17 ;  /* 0x0000001fff147819 */ /* 0x000fe40000011411 */
[----:B------:R-:W-:Y:S02]  /*0b90*/  ISETP.GE.U32.AND P0, PT, R18, c[0x0][0x1e0], PT ;  /* 0x0000780012007a0c */ /* 0x000fe40003f06070 */
[----:B------:R-:W-:Y:S01]  /*0ba0*/  SHF.R.S32.HI R21, RZ, 0x1f, R18 ;  /* 0x0000001fff157819 */ /* 0x000fe20000011412 */
[----:B------:R-:W-:Y:S01]  /*0bb0*/  @!P4 IMAD R13, R12, c[0x0][0x1dc], R10 ;  /* 0x000077000c0dca24 */ /* 0x000fe200078e020a */
[----:B------:R-:W-:Y:S02]  /*0bc0*/  ISETP.GE.AND.EX P2, PT, R20, c[0x0][0x1e4], PT, P2 ;  /* 0x0000790014007a0c */ /* 0x000fe40003f46320 */
[----:B------:R-:W-:-:S02]  /*0bd0*/  ISETP.GE.AND.EX P0, PT, R21, c[0x0][0x1e4], PT, P0 ;  /* 0x0000790015007a0c */ /* 0x000fc40003f06300 */
[-C--:B------:R-:W-:Y:S02]  /*0be0*/  @!P4 MOV R10, R84.reuse ;  /* 0x00000054000ac202 */ /* 0x080fe40000000f00 */
[-C--:B------:R-:W-:Y:S01]  /*0bf0*/  @!P4 MOV R11, R75.reuse ;  /* 0x0000004b000bc202 */ /* 0x080fe20000000f00 */
[----:B------:R-:W-:Y:S01]  /*0c00*/  @!P5 IMAD R3, R15, c[0x0][0x1d8], RZ ;  /* 0x000076000f03da24 */ /* 0x000fe200078e02ff */
[----:B-1----:R-:W-:Y:S02]  /*0c10*/  @!P5 MOV R6, R84 ;  /* 0x000000540006d202 */ /* 0x002fe40000000f00 */
[----:B------:R-:W-:Y:S02]  /*0c20*/  @!P5 MOV R7, R75 ;  /* 0x0000004b0007d202 */ /* 0x000fe40000000f00 */
[C---:B------:R-:W-:Y:S02]  /*0c30*/  ISETP.GT.U32.OR P2, PT, R2.reuse, 0x17f, P2 ;  /* 0x0000017f0200780c */ /* 0x040fe40001744470 */
[----:B------:R-:W-:Y:S01]  /*0c40*/  ISETP.GT.U32.OR P0, PT, R2, 0x17f, P0 ;  /* 0x0000017f0200780c */ /* 0x000fe20000704470 */
[----:B------:R-:W-:-:S04]  /*0c50*/  @!P4 IMAD.WIDE.U32 R10, R12, c[0x0][0x1d8], R10 ;  /* 0x000076000c0aca25 */ /* 0x000fc800078e000a */
[C---:B------:R-:W-:Y:S02]  /*0c60*/  @!P5 IMAD R3, R14.reuse, c[0x0][0x1dc], R3 ;  /* 0x000077000e03da24 */ /* 0x040fe400078e0203 */
[----:B------:R-:W-:Y:S01]  /*0c70*/  @!P5 IMAD.WIDE.U32 R6, R14, c[0x0][0x1d8], R6 ;  /* 0x000076000e06da25 */ /* 0x000fe200078e0006 */
[----:B------:R-:W-:-:S04]  /*0c80*/  @!P4 IADD3 R13, R11, R13, RZ ;  /* 0x0000000d0b0dc210 */ /* 0x000fc80007ffe0ff */
[----:B------:R-:W-:Y:S02]  /*0c90*/  @!P5 IADD3 R15, R7, R3, RZ ;  /* 0x00000003070fd210 */ /* 0x000fe40007ffe0ff */
[C---:B------:R-:W-:Y:S02]  /*0ca0*/  @!P4 SHF.L.U32 R12, R10.reuse, 0x2, RZ ;  /* 0x000000020a0cc819 */ /* 0x040fe400000006ff */
[----:B------:R-:W-:Y:S01]  /*0cb0*/  @!P4 SHF.L.U64.HI R13, R10, 0x2, R13 ;  /* 0x000000020a0dc819 */ /* 0x000fe2000001020d */
[----:B------:R-:W-:Y:S01]  /*0cc0*/  @!P2 IMAD R10, R20, c[0x0][0x1d8], RZ ;  /* 0x00007600140aaa24 */ /* 0x000fe200078e02ff */
[C---:B------:R-:W-:Y:S02]  /*0cd0*/  @!P5 SHF.L.U32 R14, R6.reuse, 0x2, RZ ;  /* 0x00000002060ed819 */ /* 0x040fe400000006ff */
[----:B------:R-:W-:Y:S01]  /*0ce0*/  @!P5 SHF.L.U64.HI R15, R6, 0x2, R15 ;  /* 0x00000002060fd819 */ /* 0x000fe2000001020f */
[----:B------:R-:W-:Y:S01]  /*0cf0*/  @!P0 IMAD R3, R21, c[0x0][0x1d8], RZ ;  /* 0x0000760015038a24 */ /* 0x000fe200078e02ff */
[----:B------:R-:W-:-:S02]  /*0d00*/  @!P0 MOV R6, R84 ;  /* 0x0000005400068202 */ /* 0x000fc40000000f00 */
[-C--:B------:R-:W-:Y:S01]  /*0d10*/  @!P0 MOV R7, R75.reuse ;  /* 0x0000004b00078202 */ /* 0x080fe20000000f00 */
[----:B------:R-:W-:Y:S01]  /*0d20*/  CS2R R134, SRZ ;  /* 0x0000000000867805 */ /* 0x000fe2000001ff00 */
[----:B------:R-:W-:Y:S01]  /*0d30*/  CS2R R70, SRZ ;  /* 0x0000000000467805 */ /* 0x000fe2000001ff00 */
[C---:B------:R-:W-:Y:S01]  /*0d40*/  @!P2 IMAD R21, R17.reuse, c[0x0][0x1dc], R10 ;  /* 0x000077001115aa24 */ /* 0x040fe200078e020a */
[----:B------:R-:W-:Y:S01]  /*0d50*/  @!P2 MOV R10, R84 ;  /* 0x00000054000aa202 */ /* 0x000fe20000000f00 */
[C---:B------:R-:W-:Y:S01]  /*0d60*/  @!P0 IMAD R3, R18.reuse, c[0x0][0x1dc], R3 ;  /* 0x0000770012038a24 */ /* 0x040fe200078e0203 */
[----:B------:R-:W-:Y:S01]  /*0d70*/  @!P2 MOV R11, R75 ;  /* 0x0000004b000ba202 */ /* 0x000fe20000000f00 */
[----:B------:R-:W-:Y:S01]  /*0d80*/  @!P0 IMAD.WIDE.U32 R6, R18, c[0x0][0x1d8], R6 ;  /* 0x0000760012068a25 */ /* 0x000fe200078e0006 */
[----:B------:R0:W5:Y:S03]  /*0d90*/  @!P3 LDG.E.64 R134, [R4.64] ;  /* 0x000000120486b981 */ /* 0x000166000c1e1b00 */
[----:B------:R-:W-:Y:S01]  /*0da0*/  @!P2 IMAD.WIDE.U32 R10, R17, c[0x0][0x1d8], R10 ;  /* 0x00007600110aaa25 */ /* 0x000fe200078e000a */
[----:B------:R1:W5:Y:S01]  /*0db0*/  @!P3 LDG.E.64 R70, [R8.64] ;  /* 0x000000120846b981 */ /* 0x000362000c1e1b00 */
[----:B------:R-:W-:-:S02]  /*0dc0*/  @!P0 IADD3 R3, R7, R3, RZ ;  /* 0x0000000307038210 */ /* 0x000fc40007ffe0ff */
[----:B0-----:R-:W-:Y:S02]  /*0dd0*/  @!P6 IADD3 R4, P3, R16, c[0x0][0x180], RZ ;  /* 0x000060001004ea10 */ /* 0x001fe40007f7e0ff */
[C---:B------:R-:W-:Y:S02]  /*0de0*/  @!P0 SHF.L.U32 R17, R6.reuse, 0x2, RZ ;  /* 0x0000000206118819 */ /* 0x040fe400000006ff */
[----:B------:R-:W-:Y:S02]  /*0df0*/  @!P0 SHF.L.U64.HI R18, R6, 0x2, R3 ;  /* 0x0000000206128819 */ /* 0x000fe40000010203 */
[----:B------:R-:W-:Y:S02]  /*0e00*/  @!P2 IADD3 R7, R11, R21, RZ ;  /* 0x000000150b07a210 */ /* 0x000fe40007ffe0ff */
[----:B------:R-:W-:Y:S02]  /*0e10*/  @!P6 IADD3.X R5, R19, c[0x0][0x184], RZ, P3, !PT ;  /* 0x000061001305ea10 */ /* 0x000fe40001ffe4ff */
[----:B------:R-:W-:-:S02]  /*0e20*/  @!P6 IADD3 R6, P3, R16, c[0x0][0x178], RZ ;  /* 0x00005e001006ea10 */ /* 0x000fc40007f7e0ff */
[----:B------:R-:W-:Y:S02]  /*0e30*/  @!P2 SHF.L.U64.HI R16, R10, 0x2, R7 ;  /* 0x000000020a10a819 */ /* 0x000fe40000010207 */
[----:B------:R-:W-:Y:S02]  /*0e40*/  @!P6 IADD3.X R7, R19, c[0x0][0x17c], RZ, P3, !PT ;  /* 0x00005f001307ea10 */ /* 0x000fe40001ffe4ff */
[----:B-1----:R-:W-:Y:S01]  /*0e50*/  @!P5 IADD3 R8, P3, R14, c[0x0][0x180], RZ ;  /* 0x000060000e08da10 */ /* 0x002fe20007f7e0ff */
[----:B------:R-:W-:Y:S01]  /*0e60*/  CS2R R136, SRZ ;  /* 0x0000000000887805 */ /* 0x000fe2000001ff00 */
[----:B------:R-:W-:Y:S02]  /*0e70*/  @!P2 SHF.L.U32 R3, R10, 0x2, RZ ;  /* 0x000000020a03a819 */ /* 0x000fe400000006ff */
[C---:B------:R-:W-:Y:S02]  /*0e80*/  @!P5 IADD3.X R9, R15.reuse, c[0x0][0x184], RZ, P3, !PT ;  /* 0x000061000f09da10 */ /* 0x040fe40001ffe4ff */
[----:B------:R-:W-:Y:S01]  /*0e90*/  @!P5 IADD3 R10, P3, R14, c[0x0][0x178], RZ ;  /* 0x00005e000e0ada10 */ /* 0x000fe20007f7e0ff */
[----:B------:R-:W-:Y:S01]  /*0ea0*/  CS2R R140, SRZ ;  /* 0x00000000008c7805 */ /* 0x000fe2000001ff00 */
[----:B------:R-:W-:Y:S01]  /*0eb0*/  CS2R R66, SRZ ;  /* 0x0000000000427805 */ /* 0x000fe2000001ff00 */
[----:B------:R0:W5:Y:S01]  /*0ec0*/  @!P6 LDG.E.64 R136, [R4.64] ;  /* 0x000000120488e981 */ /* 0x000162000c1e1b00 */
[----:B------:R-:W-:-:S02]  /*0ed0*/  @!P5 IADD3.X R11, R15, c[0x0][0x17c], RZ, P3, !PT ;  /* 0x00005f000f0bda10 */ /* 0x000fc40001ffe4ff */
[----:B------:R-:W-:Y:S01]  /*0ee0*/  IADD3 R20, R0, 0x80, RZ ;  /* 0x0000008000147810 */ /* 0x000fe20007ffe0ff */
[----:B------:R1:W5:Y:S04]  /*0ef0*/  @!P5 LDG.E.64 R140, [R8.64] ;  /* 0x00000012088cd981 */ /* 0x000368000c1e1b00 */
[----:B------:R2:W5:Y:S01]  /*0f00*/  @!P5 LDG.E.64 R66, [R10.64] ;  /* 0x000000120a42d981 */ /* 0x000562000c1e1b00 */
[C---:B0-----:R-:W-:Y:S02]  /*0f10*/  @!P4 IADD3 R4, P3, R12.reuse, c[0x0][0x180], RZ ;  /* 0x000060000c04ca10 */ /* 0x041fe40007f7e0ff */
[----:B------:R-:W-:Y:S02]  /*0f20*/  @!P4 IADD3 R12, P5, R12, c[0x0][0x178], RZ ;  /* 0x00005e000c0cca10 */ /* 0x000fe40007fbe0ff */
[----:B------:R-:W-:-:S02]  /*0f30*/  @!P4 IADD3.X R5, R13, c[0x0][0x184], RZ, P3, !PT ;  /* 0x000061000d05ca10 */ /* 0x000fc40001ffe4ff */
[----:B------:R-:W-:Y:S02]  /*0f40*/  ISETP.GE.U32.AND P3, PT, R20, c[0x0][0x1e0], PT ;  /* 0x0000780014007a0c */ /* 0x000fe40003f66070 */
[----:B------:R-:W-:Y:S01]  /*0f50*/  SHF.R.S32.HI R22, RZ, 0x1f, R20 ;  /* 0x0000001fff167819 */ /* 0x000fe20000011414 */
[----:B------:R-:W-:Y:S01]  /*0f60*/  CS2R R68, SRZ ;  /* 0x0000000000447805 */ /* 0x000fe2000001ff00 */
[----:B------:R-:W-:Y:S01]  /*0f70*/  CS2R R144, SRZ ;  /* 0x0000000000907805 */ /* 0x000fe2000001ff00 */
[----:B------:R-:W-:Y:S01]  /*0f80*/  CS2R R64, SRZ ;  /* 0x0000000000407805 */ /* 0x000fe2000001ff00 */
[----:B------:R-:W-:Y:S02]  /*0f90*/  @!P4 IADD3.X R13, R13, c[0x0][0x17c], RZ, P5, !PT ;  /* 0x00005f000d0dca10 */ /* 0x000fe40002ffe4ff */
[----:B------:R-:W-:Y:S01]  /*0fa0*/  ISETP.GE.AND.EX P3, PT, R22, c[0x0][0x1e4], PT, P3 ;  /* 0x0000790016007a0c */ /* 0x000fe20003f66330 */
[----:B------:R0:W5:Y:S01]  /*0fb0*/  @!P6 LDG.E.64 R68, [R6.64] ;  /* 0x000000120644e981 */ /* 0x000162000c1e1b00 */
[----:B------:R-:W-:-:S02]  /*0fc0*/  @!P0 IADD3 R14, P6, R17, c[0x0][0x180], RZ ;  /* 0x00006000110e8a10 */ /* 0x000fc40007fde0ff */
[----:B------:R-:W-:Y:S01]  /*0fd0*/  ISETP.GT.U32.OR P3, PT, R2, 0x17f, P3 ;  /* 0x0000017f0200780c */ /* 0x000fe20001f64470 */
[----:B------:R3:W5:Y:S01]  /*0fe0*/  @!P4 LDG.E.64 R144, [R4.64] ;  /* 0x000000120490c981 */ /* 0x000762000c1e1b00 */
[----:B------:R-:W-:-:S03]  /*0ff0*/  IADD3 R25, R0, 0x90, RZ ;  /* 0x0000009000197810 */ /* 0x000fc60007ffe0ff */
[----:B------:R4:W5:Y:S01]  /*1000*/  @!P4 LDG.E.64 R64, [R12.64] ;  /* 0x000000120c40c981 */ /* 0x000962000c1e1b00 */
[----:B-1----:R-:W-:Y:S01]  /*1010*/  @!P0 IADD3 R8, P4, R17, c[0x0][0x178], RZ ;  /* 0x00005e0011088a10 */ /* 0x002fe20007f9e0ff */
[----:B------:R-:W-:Y:S01]  /*1020*/  CS2R R130, SRZ ;  /* 0x0000000000827805 */ /* 0x000fe2000001ff00 */
[C---:B------:R-:W-:Y:S01]  /*1030*/  IADD3 R24, R0.reuse, 0xa0, RZ ;  /* 0x000000a000187810 */ /* 0x040fe20007ffe0ff */
[----:B------:R-:W-:Y:S01]  /*1040*/  CS2R R62, SRZ ;  /* 0x00000000003e7805 */ /* 0x000fe2000001ff00 */
[----:B------:R-:W-:Y:S02]  /*1050*/  IADD3 R23, R0, 0xb0, RZ ;  /* 0x000000b000177810 */ /* 0x000fe40007ffe0ff */
[C---:B------:R-:W-:Y:S02]  /*1060*/  @!P0 IADD3.X R15, R18.reuse, c[0x0][0x184], RZ, P6, !PT ;  /* 0x00006100120f8a10 */ /* 0x040fe400037fe4ff */
[----:B------:R-:W-:Y:S02]  /*1070*/  @!P0 IADD3.X R9, R18, c[0x0][0x17c], RZ, P4, !PT ;  /* 0x00005f0012098a10 */ /* 0x000fe400027fe4ff */
[----:B------:R-:W-:Y:S01]  /*1080*/  ISETP.GE.U32.AND P5, PT, R25, c[0x0][0x1e0], PT ;  /* 0x0000780019007a0c */ /* 0x000fe20003fa6070 */
[----:B------:R1:W5:Y:S01]  /*1090*/  @!P0 LDG.E.64 R130, [R14.64] ;  /* 0x000000120e828981 */ /* 0x000362000c1e1b00 */
[----:B------:R-:W-:-:S02]  /*10a0*/  ISETP.GE.U32.AND P6, PT, R24, c[0x0][0x1e0], PT ;  /* 0x0000780018007a0c */ /* 0x000fc40003fc6070 */
[----:B------:R-:W-:Y:S01]  /*10b0*/  ISETP.GE.U32.AND P4, PT, R23, c[0x0][0x1e0], PT ;  /* 0x0000780017007a0c */ /* 0x000fe20003f86070 */
[----:B------:R0:W5:Y:S01]  /*10c0*/  @!P0 LDG.E.64 R62, [R8.64] ;  /* 0x00000012083e8981 */ /* 0x000162000c1e1b00 */
[----:B------:R-:W-:Y:S02]  /*10d0*/  SHF.R.S32.HI R28, RZ, 0x1f, R25 ;  /* 0x0000001fff1c7819 */ /* 0x000fe40000011419 */
[----:B------:R-:W-:Y:S02]  /*10e0*/  SHF.R.S32.HI R27, RZ, 0x1f, R24 ;  /* 0x0000001fff1b7819 */ /* 0x000fe40000011418 */
[----:B------:R-:W-:Y:S02]  /*10f0*/  SHF.R.S32.HI R26, RZ, 0x1f, R23 ;  /* 0x0000001fff1a7819 */ /* 0x000fe40000011417 */
[----:B------:R-:W-:Y:S02]  /*1100*/  ISETP.GE.AND.EX P5, PT, R28, c[0x0][0x1e4], PT, P5 ;  /* 0x000079001c007a0c */ /* 0x000fe40003fa6350 */
[----:B------:R-:W-:-:S02]  /*1110*/  ISETP.GE.AND.EX P6, PT, R27, c[0x0][0x1e4], PT, P6 ;  /* 0x000079001b007a0c */ /* 0x000fc40003fc6360 */
[----:B------:R-:W-:Y:S02]  /*1120*/  ISETP.GE.AND.EX P0, PT, R26, c[0x0][0x1e4], PT, P4 ;  /* 0x000079001a007a0c */ /* 0x000fe40003f06340 */
[----:B---3--:R-:W-:Y:S01]  /*1130*/  @!P2 IADD3 R4, P4, R3, c[0x0][0x180], RZ ;  /* 0x000060000304aa10 */ /* 0x008fe20007f9e0ff */
[----:B0-----:R-:W-:Y:S01]  /*1140*/  @!P3 IMAD R7, R22, c[0x0][0x1d8], RZ ;  /* 0x000076001607ba24 */ /* 0x001fe200078e02ff */
[----:B------:R-:W-:Y:S02]  /*1150*/  @!P3 MOV R8, R84 ;  /* 0x000000540008b202 */ /* 0x000fe40000000f00 */
[----:B------:R-:W-:Y:S02]  /*1160*/  @!P3 MOV R9, R75 ;  /* 0x0000004b0009b202 */ /* 0x000fe40000000f00 */
[C---:B------:R-:W-:Y:S02]  /*1170*/  ISETP.GT.U32.OR P5, PT, R2.reuse, 0x17f, P5 ;  /* 0x0000017f0200780c */ /* 0x040fe40002fa4470 */
[----:B------:R-:W-:-:S02]  /*1180*/  ISETP.GT.U32.OR P6, PT, R2, 0x17f, P6 ;  /* 0x0000017f0200780c */ /* 0x000fc400037c4470 */
[----:B------:R-:W-:Y:S01]  /*1190*/  @!P2 IADD3.X R5, R16, c[0x0][0x184], RZ, P4, !PT ;  /* 0x000061001005aa10 */ /* 0x000fe200027fe4ff */
[----:B------:R-:W-:Y:S01]  /*11a0*/  @!P3 IMAD.WIDE.U32 R8, R20, c[0x0][0x1d8], R8 ;  /* 0x000076001408ba25 */ /* 0x000fe200078e0008 */
[----:B------:R-:W-:Y:S02]  /*11b0*/  @!P2 IADD3 R6, P4, R3, c[0x0][0x178], RZ ;  /* 0x00005e000306aa10 */ /* 0x000fe40007f9e0ff */
[----:B------:R-:W-:Y:S01]  /*11c0*/  ISETP.GT.U32.OR P0, PT, R2, 0x17f, P0 ;  /* 0x0000017f0200780c */ /* 0x000fe20000704470 */
[----:B------:R-:W-:Y:S01]  /*11d0*/  @!P3 IMAD R3, R20, c[0x0][0x1dc], R7 ;  /* 0x000077001403ba24 */ /* 0x000fe200078e0207 */
[----:B------:R-:W-:-:S04]  /*11e0*/  IADD3 R22, R0, 0xc0, RZ ;  /* 0x000000c000167810 */ /* 0x000fc80007ffe0ff */
[----:B------:R-:W-:Y:S02]  /*11f0*/  @!P3 IADD3 R9, R9, R3, RZ ;  /* 0x000000030909b210 */ /* 0x000fe40007ffe0ff */
[----:B------:R-:W-:Y:S02]  /*1200*/  @!P2 IADD3.X R7, R16, c[0x0][0x17c], RZ, P4, !PT ;  /* 0x00005f001007aa10 */ /* 0x000fe400027fe4ff */
[----:B------:R-:W-:Y:S02]  /*1210*/  ISETP.GE.U32.AND P4, PT, R22, c[0x0][0x1e0], PT ;  /* 0x0000780016007a0c */ /* 0x000fe40003f86070 */
[----:B------:R-:W-:Y:S02]  /*1220*/  SHF.R.S32.HI R21, RZ, 0x1f, R22 ;  /* 0x0000001fff157819 */ /* 0x000fe40000011416 */
[C---:B------:R-:W-:Y:S02]  /*1230*/  @!P3 SHF.L.U32 R3, R8.reuse, 0x2, RZ ;  /* 0x000000020803b819 */ /* 0x040fe400000006ff */
[----:B------:R-:W-:Y:S01]  /*1240*/  @!P3 SHF.L.U64.HI R20, R8, 0x2, R9 ;  /* 0x000000020814b819 */ /* 0x000fe20000010209 */
[----:B------:R-:W-:-:S02]  /*1250*/  @!P5 IMAD R8, R28, c[0x0][0x1d8], RZ ;  /* 0x000076001c08da24 */ /* 0x000fc400078e02ff */
[----:B------:R-:W-:Y:S01]  /*1260*/  @!P6 IMAD R9, R27, c[0x0][0x1d8], RZ ;  /* 0x000076001b09ea24 */ /* 0x000fe200078e02ff */
[----:B------:R-:W-:Y:S01]  /*1270*/  ISETP.GE.AND.EX P4, PT, R21, c[0x0][0x1e4], PT, P4 ;  /* 0x0000790015007a0c */ /* 0x000fe20003f86340 */
[----:B----4-:R-:W-:Y:S02]  /*1280*/  @!P0 IMAD R12, R26, c[0x0][0x1d8], RZ ;  /* 0x000076001a0c8a24 */ /* 0x010fe400078e02ff */
[----:B-1----:R-:W-:Y:S01]  /*1290*/  @!P5 IMAD R15, R25, c[0x0][0x1dc], R8 ;  /* 0x00007700190fda24 */ /* 0x002fe200078e0208 */
[-C--:B------:R-:W-:Y:S01]  /*12a0*/  @!P5 MOV R8, R84.reuse ;  /* 0x000000540008d202 */ /* 0x080fe20000000f00 */
[----:B------:R-:W-:Y:S01]  /*12b0*/  @!P6 IMAD R19, R24, c[0x0][0x1dc], R9 ;  /* 0x000077001813ea24 */ /* 0x000fe200078e0209 */
[----:B------:R-:W-:Y:S01]  /*12c0*/  @!P5 MOV R9, R75 ;  /* 0x0000004b0009d202 */ /* 0x000fe20000000f00 */
[----:B------:R-:W-:Y:S01]  /*12d0*/  @!P0 IMAD R17, R23, c[0x0][0x1dc], R12 ;  /* 0x0000770017118a24 */ /* 0x000fe200078e020c */
[----:B------:R-:W-:Y:S02]  /*12e0*/  ISETP.GT.U32.OR P4, PT, R2, 0x17f, P4 ;  /* 0x0000017f0200780c */ /* 0x000fe40002784470 */
[----:B------:R-:W-:-:S02]  /*12f0*/  @!P0 MOV R12, R84 ;  /* 0x00000054000c8202 */ /* 0x000fc40000000f00 */
[-C--:B------:R-:W-:Y:S01]  /*1300*/  @!P0 MOV R13, R75.reuse ;  /* 0x0000004b000d8202 */ /* 0x080fe20000000f00 */
[----:B------:R-:W-:Y:S01]  /*1310*/  @!P5 IMAD.WIDE.U32 R8, R25, c[0x0][0x1d8], R8 ;  /* 0x000076001908da25 */ /* 0x000fe200078e0008 */
[----:B--2---:R-:W-:Y:S02]  /*1320*/  @!P6 MOV R10, R84 ;  /* 0x00000054000ae202 */ /* 0x004fe40000000f00 */
[----:B------:R-:W-:Y:S01]  /*1330*/  @!P6 MOV R11, R75 ;  /* 0x0000004b000be202 */ /* 0x000fe20000000f00 */
[----:B------:R-:W-:Y:S01]  /*1340*/  @!P0 IMAD.WIDE.U32 R12, R23, c[0x0][0x1d8], R12 ;  /* 0x00007600170c8a25 */ /* 0x000fe200078e000c */
[----:B------:R-:W-:Y:S01]  /*1350*/  @!P5 IADD3 R15, R9, R15, RZ ;  /* 0x0000000f090fd210 */ /* 0x000fe20007ffe0ff */
[----:B------:R-:W-:Y:S01]  /*1360*/  CS2R R124, SRZ ;  /* 0x00000000007c7805 */ /* 0x000fe2000001ff00 */
[----:B------:R-:W-:Y:S01]  /*1370*/  CS2R R60, SRZ ;  /* 0x00000000003c7805 */ /* 0x000fe2000001ff00 */
[----:B------:R-:W-:Y:S01]  /*1380*/  @!P6 IMAD.WIDE.U32 R10, R24, c[0x0][0x1d8], R10 ;  /* 0x00007600180aea25 */ /* 0x000fe200078e000a */
[----:B------:R-:W-:-:S02]  /*1390*/  @!P0 IADD3 R17, R13, R17, RZ ;  /* 0x000000110d118210 */ /* 0x000fc40007ffe0ff */
[C---:B------:R-:W-:Y:S01]  /*13a0*/  @!P5 SHF.L.U32 R14, R8.reuse, 0x2, RZ ;  /* 0x00000002080ed819 */ /* 0x040fe200000006ff */
[----:B------:R0:W5:Y:S01]  /*13b0*/  @!P2 LDG.E.64 R124, [R4.64] ;  /* 0x00000012047ca981 */ /* 0x000162000c1e1b00 */
[----:B------:R-:W-:Y:S01]  /*13c0*/  @!P5 SHF.L.U64.HI R15, R8, 0x2, R15 ;  /* 0x00000002080fd819 */ /* 0x000fe2000001020f */
[----:B------:R-:W-:Y:S01]  /*13d0*/  @!P4 IMAD R8, R21, c[0x0][0x1d8], RZ ;  /* 0x000076001508ca24 */ /* 0x000fe200078e02ff */
[C---:B------:R-:W-:Y:S01]  /*13e0*/  @!P0 SHF.L.U32 R16, R12.reuse, 0x2, RZ ;  /* 0x000000020c108819 */ /* 0x040fe200000006ff */
[----:B------:R1:W5:Y:S01]  /*13f0*/  @!P2 LDG.E.64 R60, [R6.64] ;  /* 0x00000012063ca981 */ /* 0x000362000c1e1b00 */
[----:B------:R-:W-:Y:S02]  /*1400*/  @!P0 SHF.L.U64.HI R17, R12, 0x2, R17 ;  /* 0x000000020c118819 */ /* 0x000fe40000010211 */
[----:B------:R-:W-:Y:S01]  /*1410*/  @!P6 IADD3 R19, R11, R19, RZ ;  /* 0x000000130b13e210 */ /* 0x000fe20007ffe0ff */
[----:B------:R-:W-:Y:S01]  /*1420*/  @!P4 IMAD R11, R22, c[0x0][0x1dc], R8 ;  /* 0x00007700160bca24 */ /* 0x000fe200078e0208 */
[----:B------:R-:W-:-:S02]  /*1430*/  @!P4 MOV R12, R84 ;  /* 0x00000054000cc202 */ /* 0x000fc40000000f00 */
[----:B------:R-:W-:Y:S02]  /*1440*/  @!P4 MOV R13, R75 ;  /* 0x0000004b000dc202 */ /* 0x000fe40000000f00 */
[C---:B------:R-:W-:Y:S02]  /*1450*/  @!P3 IADD3 R8, P2, R3.reuse, c[0x0][0x180], RZ ;  /* 0x000060000308ba10 */ /* 0x040fe40007f5e0ff */
[----:B------:R-:W-:Y:S01]  /*1460*/  @!P6 SHF.L.U32 R18, R10, 0x2, RZ ;  /* 0x000000020a12e819 */ /* 0x000fe200000006ff */
[----:B------:R-:W-:Y:S01]  /*1470*/  @!P4 IMAD.WIDE.U32 R12, R22, c[0x0][0x1d8], R12 ;  /* 0x00007600160cca25 */ /* 0x000fe200078e000c */
[----:B------:R-:W-:Y:S02]  /*1480*/  @!P6 SHF.L.U64.HI R19, R10, 0x2, R19 ;  /* 0x000000020a13e819 */ /* 0x000fe40000010213 */
[----:B------:R-:W-:Y:S02]  /*1490*/  @!P3 IADD3.X R9, R20, c[0x0][0x184], RZ, P2, !PT ;  /* 0x000061001409ba10 */ /* 0x000fe400017fe4ff */
[----:B------:R-:W-:Y:S01]  /*14a0*/  @!P3 IADD3 R10, P2, R3, c[0x0][0x178], RZ ;  /* 0x00005e00030aba10 */ /* 0x000fe20007f5e0ff */
[----:B------:R-:W-:Y:S01]  /*14b0*/  CS2R R122, SRZ ;  /* 0x00000000007a7805 */ /* 0x000fe2000001ff00 */
[----:B------:R-:W-:Y:S01]  /*14c0*/  CS2R R58, SRZ ;  /* 0x00000000003a7805 */ /* 0x000fe2000001ff00 */
[----:B0-----:R-:W-:-:S02]  /*14d0*/  @!P4 IADD3 R5, R13, R11, RZ ;  /* 0x0000000b0d05c210 */ /* 0x001fc40007ffe0ff */
[----:B------:R-:W-:Y:S02]  /*14e0*/  @!P3 IADD3.X R11, R20, c[0x0][0x17c], RZ, P2, !PT ;  /* 0x00005f00140bba10 */ /* 0x000fe400017fe4ff */
[----:B------:R0:W5:Y:S01]  /*14f0*/  @!P3 LDG.E.64 R122, [R8.64] ;  /* 0x00000012087ab981 */ /* 0x000162000c1e1b00 */
[----:B------:R-:W-:-:S03]  /*1500*/  @!P4 SHF.L.U32 R3, R12, 0x2, RZ ;  /* 0x000000020c03c819 */ /* 0x000fc600000006ff */
[----:B------:R2:W5:Y:S01]  /*1510*/  @!P3 LDG.E.64 R58, [R10.64] ;  /* 0x000000120a3ab981 */ /* 0x000562000c1e1b00 */
[----:B------:R-:W-:Y:S02]  /*1520*/  @!P5 IADD3 R4, P3, R14, c[0x0][0x180], RZ ;  /* 0x000060000e04da10 */ /* 0x000fe40007f7e0ff */
[----:B------:R-:W-:Y:S02]  /*1530*/  @!P4 SHF.L.U64.HI R12, R12, 0x2, R5 ;  /* 0x000000020c0cc819 */ /* 0x000fe40000010205 */
[----:B-1----:R-:W-:Y:S02]  /*1540*/  @!P5 IADD3 R6, P2, R14, c[0x0][0x178], RZ ;  /* 0x00005e000e06da10 */ /* 0x002fe40007f5e0ff */
[----:B------:R-:W-:Y:S02]  /*1550*/  @!P5 IADD3.X R5, R15, c[0x0][0x184], RZ, P3, !PT ;  /* 0x000061000f05da10 */ /* 0x000fe40001ffe4ff */
[----:B------:R-:W-:Y:S02]  /*1560*/  @!P6 IADD3 R14, P3, R18, c[0x0][0x180], RZ ;  /* 0x00006000120eea10 */ /* 0x000fe40007f7e0ff */
[----:B------:R-:W-:-:S02]  /*1570*/  IADD3 R26, R0, 0xd0, RZ ;  /* 0x000000d0001a7810 */ /* 0x000fc40007ffe0ff */
[----:B------:R-:W-:Y:S02]  /*1580*/  IADD3 R25, R0, 0xe0, RZ ;  /* 0x000000e000197810 */ /* 0x000fe40007ffe0ff */
[----:B------:R-:W-:Y:S02]  /*1590*/  @!P5 IADD3.X R7, R15, c[0x0][0x17c], RZ, P2, !PT ;  /* 0x00005f000f07da10 */ /* 0x000fe400017fe4ff */
[----:B------:R-:W-:Y:S02]  /*15a0*/  @!P6 IADD3.X R15, R19, c[0x0][0x184], RZ, P3, !PT ;  /* 0x00006100130fea10 */ /* 0x000fe40001ffe4ff */
[----:B------:R-:W-:Y:S02]  /*15b0*/  ISETP.GE.U32.AND P3, PT, R26, c[0x0][0x1e0], PT ;  /* 0x000078001a007a0c */ /* 0x000fe40003f66070 */
[----:B------:R-:W-:Y:S02]  /*15c0*/  ISETP.GE.U32.AND P2, PT, R25, c[0x0][0x1e0], PT ;  /* 0x0000780019007a0c */ /* 0x000fe40003f46070 */
[----:B------:R-:W-:-:S02]  /*15d0*/  SHF.R.S32.HI R28, RZ, 0x1f, R26 ;  /* 0x0000001fff1c7819 */ /* 0x000fc4000001141a */
[----:B------:R-:W-:Y:S01]  /*15e0*/  SHF.R.S32.HI R27, RZ, 0x1f, R25 ;  /* 0x0000001fff1b7819 */ /* 0x000fe20000011419 */
[----:B------:R-:W-:Y:S01]  /*15f0*/  CS2R R120, SRZ ;  /* 0x0000000000787805 */ /* 0x000fe2000001ff00 */
[----:B------:R-:W-:Y:S01]  /*1600*/  CS2R R56, SRZ ;  /* 0x0000000000387805 */ /* 0x000fe2000001ff00 */
[----:B------:R-:W-:Y:S02]  /*1610*/  ISETP.GE.AND.EX P3, PT, R28, c[0x0][0x1e4], PT, P3 ;  /* 0x000079001c007a0c */ /* 0x000fe40003f66330 */
[----:B------:R-:W-:Y:S02]  /*1620*/  ISETP.GE.AND.EX P2, PT, R27, c[0x0][0x1e4], PT, P2 ;  /* 0x000079001b007a0c */ /* 0x000fe40003f46320 */
[C---:B------:R-:W-:Y:S01]  /*1630*/  ISETP.GT.U32.OR P3, PT, R2.reuse, 0x17f, P3 ;  /* 0x0000017f0200780c */ /* 0x040fe20001f64470 */
[----:B------:R1:W5:Y:S01]  /*1640*/  @!P5 LDG.E.64 R120, [R4.64] ;  /* 0x000000120478d981 */ /* 0x000362000c1e1b00 */
[----:B------:R-:W-:-:S03]  /*1650*/  ISETP.GT.U32.OR P2, PT, R2, 0x17f, P2 ;  /* 0x0000017f0200780c */ /* 0x000fc60001744470 */
[----:B------:R3:W5:Y:S01]  /*1660*/  @!P5 LDG.E.64 R56, [R6.64] ;  /* 0x000000120638d981 */ /* 0x000762000c1e1b00 */
[----:B--2---:R-:W-:Y:S01]  /*1670*/  @!P6 IADD3 R10, P5, R18, c[0x0][0x178], RZ ;  /* 0x00005e00120aea10 */ /* 0x004fe20007fbe0ff */
[----:B------:R-:W-:Y:S01]  /*1680*/  CS2R R118, SRZ ;  /* 0x0000000000767805 */ /* 0x000fe2000001ff00 */
[----:B------:R-:W-:Y:S02]  /*1690*/  CS2R R54, SRZ ;  /* 0x0000000000367805 */ /* 0x000fe4000001ff00 */
[----:B------:R-:W-:Y:S02]  /*16a0*/  @!P6 IADD3.X R11, R19, c[0x0][0x17c], RZ, P5, !PT ;  /* 0x00005f00130bea10 */ /* 0x000fe40002ffe4ff */
[----:B0-----:R-:W-:Y:S01]  /*16b0*/  @!P0 IADD3 R8, P5, R16, c[0x0][0x180], RZ ;  /* 0x0000600010088a10 */ /* 0x001fe20007fbe0ff */
[----:B------:R0:W5:Y:S01]  /*16c0*/  @!P6 LDG.E.64 R118, [R14.64] ;  /* 0x000000120e76e981 */ /* 0x000162000c1e1b00 */
[----:B------:R-:W-:Y:S02]  /*16d0*/  IADD3 R22, R0, 0xf0, RZ ;  /* 0x000000f000167810 */ /* 0x000fe40007ffe0ff */
[----:B------:R-:W-:Y:S01]  /*16e0*/  @!P0 IADD3.X R9, R17, c[0x0][0x184], RZ, P5, !PT ;  /* 0x0000610011098a10 */ /* 0x000fe20002ffe4ff */
[----:B------:R2:W5:Y:S01]  /*16f0*/  @!P6 LDG.E.64 R54, [R10.64] ;  /* 0x000000120a36e981 */ /* 0x000562000c1e1b00 */
[----:B-1----:R-:W-:Y:S01]  /*1700*/  @!P0 IADD3 R4, P6, R16, c[0x0][0x178], RZ ;  /* 0x00005e0010048a10 */ /* 0x002fe20007fde0ff */
[----:B---3--:R-:W-:Y:S01]  /*1710*/  @!P3 IMAD R6, R28, c[0x0][0x1d8], RZ ;  /* 0x000076001c06ba24 */ /* 0x008fe200078e02ff */
[----:B------:R-:W-:Y:S01]  /*1720*/  ISETP.GE.U32.AND P5, PT, R22, c[0x0][0x1e0], PT ;  /* 0x0000780016007a0c */ /* 0x000fe20003fa6070 */
[----:B------:R-:W-:Y:S01]  /*1730*/  @!P2 IMAD R7, R27, c[0x0][0x1d8], RZ ;  /* 0x000076001b07aa24 */ /* 0x000fe200078e02ff */
[----:B------:R-:W-:-:S02]  /*1740*/  SHF.R.S32.HI R24, RZ, 0x1f, R22 ;  /* 0x0000001fff187819 */ /* 0x000fc40000011416 */
[----:B------:R-:W-:Y:S01]  /*1750*/  IADD3 R21, R0, 0x100, RZ ;  /* 0x0000010000157810 */ /* 0x000fe20007ffe0ff */
[----:B------:R-:W-:Y:S01]  /*1760*/  @!P3 IMAD R19, R26, c[0x0][0x1dc], R6 ;  /* 0x000077001a13ba24 */ /* 0x000fe200078e0206 */
[----:B------:R-:W-:Y:S01]  /*1770*/  @!P0 IADD3.X R5, R17, c[0x0][0x17c], RZ, P6, !PT ;  /* 0x00005f0011058a10 */ /* 0x000fe200037fe4ff */
[----:B------:R-:W-:Y:S01]  /*1780*/  @!P2 IMAD R17, R25, c[0x0][0x1dc], R7 ;  /* 0x000077001911aa24 */ /* 0x000fe200078e0207 */
[----:B------:R-:W-:Y:S02]  /*1790*/  ISETP.GE.AND.EX P5, PT, R24, c[0x0][0x1e4], PT, P5 ;  /* 0x0000790018007a0c */ /* 0x000fe40003fa6350 */
[----:B------:R-:W-:Y:S02]  /*17a0*/  ISETP.GE.U32.AND P6, PT, R21, c[0x0][0x1e0], PT ;  /* 0x0000780015007a0c */ /* 0x000fe40003fc6070 */
[----:B------:R-:W-:Y:S02]  /*17b0*/  SHF.R.S32.HI R23, RZ, 0x1f, R21 ;  /* 0x0000001fff177819 */ /* 0x000fe40000011415 */
[----:B------:R-:W-:-:S02]  /*17c0*/  @!P3 MOV R6, R84 ;  /* 0x000000540006b202 */ /* 0x000fc40000000f00 */
[-C--:B------:R-:W-:Y:S02]  /*17d0*/  @!P3 MOV R7, R75.reuse ;  /* 0x0000004b0007b202 */ /* 0x080fe40000000f00 */
[----:B------:R-:W-:Y:S02]  /*17e0*/  ISETP.GT.U32.OR P5, PT, R2, 0x17f, P5 ;  /* 0x0000017f0200780c */ /* 0x000fe40002fa4470 */
[----:B------:R-:W-:Y:S01]  /*17f0*/  ISETP.GE.AND.EX P6, PT, R23, c[0x0][0x1e4], PT, P6 ;  /* 0x0000790017007a0c */ /* 0x000fe20003fc6360 */
[----:B------:R-:W-:Y:S01]  /*1800*/  @!P3 IMAD.WIDE.U32 R6, R26, c[0x0][0x1d8], R6 ;  /* 0x000076001a06ba25 */ /* 0x000fe200078e0006 */
[----:B--2---:R-:W-:Y:S02]  /*1810*/  @!P2 MOV R10, R84 ;  /* 0x00000054000aa202 */ /* 0x004fe40000000f00 */
[----:B------:R-:W-:Y:S02]  /*1820*/  @!P2 MOV R11, R75 ;  /* 0x0000004b000ba202 */ /* 0x000fe40000000f00 */
[----:B------:R-:W-:-:S02]  /*1830*/  ISETP.GT.U32.OR P6, PT, R2, 0x17f, P6 ;  /* 0x0000017f0200780c */ /* 0x000fc400037c4470 */
[----:B------:R-:W-:Y:S01]  /*1840*/  @!P3 IADD3 R19, R7, R19, RZ ;  /* 0x000000130713b210 */ /* 0x000fe20007ffe0ff */
[----:B------:R-:W-:Y:S01]  /*1850*/  @!P2 IMAD.WIDE.U32 R10, R25, c[0x0][0x1d8], R10 ;  /* 0x00007600190aaa25 */ /* 0x000fe200078e000a */
[----:B------:R-:W-:Y:S01]  /*1860*/  CS2R R116, SRZ ;  /* 0x0000000000747805 */ /* 0x000fe2000001ff00 */
[C---:B------:R-:W-:Y:S02]  /*1870*/  @!P3 SHF.L.U32 R18, R6.reuse, 0x2, RZ ;  /* 0x000000020612b819 */ /* 0x040fe400000006ff */
[----:B------:R-:W-:Y:S01]  /*1880*/  @!P3 SHF.L.U64.HI R19, R6, 0x2, R19 ;  /* 0x000000020613b819 */ /* 0x000fe20000010213 */
[----:B------:R-:W-:Y:S01]  /*1890*/  @!P5 IMAD R6, R24, c[0x0][0x1d8], RZ ;  /* 0x000076001806da24 */ /* 0x000fe200078e02ff */
[----:B------:R-:W-:Y:S01]  /*18a0*/  @!P2 IADD3 R17, R11, R17, RZ ;  /* 0x000000110b11a210 */ /* 0x000fe20007ffe0ff */
[----:B------:R1:W5:Y:S01]  /*18b0*/  @!P0 LDG.E.64 R116, [R8.64] ;  /* 0x0000001208748981 */ /* 0x000362000c1e1b00 */
[----:B------:R-:W-:Y:S01]  /*18c0*/  @!P5 MOV R7, R75 ;  /* 0x0000004b0007d202 */ /* 0x000fe20000000f00 */
[----:B0-----:R-:W-:Y:S01]  /*18d0*/  @!P5 IMAD R15, R22, c[0x0][0x1dc], R6 ;  /* 0x00007700160fda24 */ /* 0x001fe200078e0206 */
[----:B------:R-:W-:Y:S01]  /*18e0*/  @!P5 MOV R6, R84 ;  /* 0x000000540006d202 */ /* 0x000fe20000000f00 */
[----:B------:R-:W-:Y:S01]  /*18f0*/  CS2R R52, SRZ ;  /* 0x0000000000347805 */ /* 0x000fe2000001ff00 */
[----:B------:R-:W-:-:S02]  /*1900*/  @!P2 SHF.L.U32 R16, R10, 0x2, RZ ;  /* 0x000000020a10a819 */ /* 0x000fc400000006ff */
[----:B------:R-:W-:Y:S01]  /*1910*/  @!P2 SHF.L.U64.HI R17, R10, 0x2, R17 ;  /* 0x000000020a11a819 */ /* 0x000fe20000010211 */
[----:B------:R-:W-:Y:S01]  /*1920*/  @!P6 IMAD R10, R23, c[0x0][0x1d8], RZ ;  /* 0x00007600170aea24 */ /* 0x000fe200078e02ff */
[----:B-1----:R-:W-:Y:S02]  /*1930*/  @!P6 MOV R8, R84 ;  /* 0x000000540008e202 */ /* 0x002fe40000000f00 */
[----:B------:R-:W-:Y:S01]  /*1940*/  @!P6 MOV R9, R75 ;  /* 0x0000004b0009e202 */ /* 0x000fe20000000f00 */
[----:B------:R-:W-:Y:S01]  /*1950*/  @!P5 IMAD.WIDE.U32 R6, R22, c[0x0][0x1d8], R6 ;  /* 0x000076001606da25 */ /* 0x000fe200078e0006 */
[----:B------:R0:W5:Y:S03]  /*1960*/  @!P0 LDG.E.64 R52, [R4.64] ;  /* 0x0000001204348981 */ /* 0x000166000c1e1b00 */
[C---:B------:R-:W-:Y:S02]  /*1970*/  @!P6 IMAD R11, R21.reuse, c[0x0][0x1dc], R10 ;  /* 0x00007700150bea24 */ /* 0x040fe400078e020a */
[----:B------:R-:W-:Y:S01]  /*1980*/  @!P6 IMAD.WIDE.U32 R8, R21, c[0x0][0x1d8], R8 ;  /* 0x000076001508ea25 */ /* 0x000fe200078e0008 */
[----:B------:R-:W-:-:S02]  /*1990*/  @!P4 IADD3 R10, P0, R3, c[0x0][0x180], RZ ;  /* 0x00006000030aca10 */ /* 0x000fc40007f1e0ff */
[----:B------:R-:W-:Y:S02]  /*19a0*/  @!P5 IADD3 R15, R7, R15, RZ ;  /* 0x0000000f070fd210 */ /* 0x000fe40007ffe0ff */
[----:B------:R-:W-:Y:S02]  /*19b0*/  @!P6 IADD3 R7, R9, R11, RZ ;  /* 0x0000000b0907e210 */ /* 0x000fe40007ffe0ff */
[----:B------:R-:W-:Y:S02]  /*19c0*/  @!P4 IADD3.X R11, R12, c[0x0][0x184], RZ, P0, !PT ;  /* 0x000061000c0bca10 */ /* 0x000fe400007fe4ff */
[----:B0-----:R-:W-:Y:S02]  /*19d0*/  @!P4 IADD3 R4, P0, R3, c[0x0][0x178], RZ ;  /* 0x00005e000304ca10 */ /* 0x001fe40007f1e0ff */
[C---:B------:R-:W-:Y:S02]  /*19e0*/  @!P5 SHF.L.U32 R14, R6.reuse, 0x2, RZ ;  /* 0x00000002060ed819 */ /* 0x040fe400000006ff */
[----:B------:R-:W-:-:S02]  /*19f0*/  @!P5 SHF.L.U64.HI R15, R6, 0x2, R15 ;  /* 0x00000002060fd819 */ /* 0x000fc4000001020f */
[----:B------:R-:W-:Y:S02]  /*1a00*/  @!P4 IADD3.X R5, R12, c[0x0][0x17c], RZ, P0, !PT ;  /* 0x00005f000c05ca10 */ /* 0x000fe400007fe4ff */
[----:B------:R-:W-:Y:S02]  /*1a10*/  @!P3 IADD3 R6, P0, R18, c[0x0][0x180], RZ ;  /* 0x000060001206ba10 */ /* 0x000fe40007f1e0ff */
[C---:B------:R-:W-:Y:S02]  /*1a20*/  @!P6 SHF.L.U64.HI R3, R8.reuse, 0x2, R7 ;  /* 0x000000020803e819 */ /* 0x040fe40000010207 */
[----:B------:R-:W-:Y:S02]  /*1a30*/  @!P6 SHF.L.U32 R13, R8, 0x2, RZ ;  /* 0x00000002080de819 */ /* 0x000fe400000006ff */
[C---:B------:R-:W-:Y:S02]  /*1a40*/  @!P3 IADD3.X R7, R19.reuse, c[0x0][0x184], RZ, P0, !PT ;  /* 0x000061001307ba10 */ /* 0x040fe400007fe4ff */
[----:B------:R-:W-:Y:S01]  /*1a50*/  @!P3 IADD3 R8, P0, R18, c[0x0][0x178], RZ ;  /* 0x00005e001208ba10 */ /* 0x000fe20007f1e0ff */
[----:B------:R-:W-:Y:S01]  /*1a60*/  CS2R R50, SRZ ;  /* 0x0000000000327805 */ /* 0x000fe2000001ff00 */
[----:B------:R-:W-:Y:S01]  /*1a70*/  CS2R R112, SRZ ;  /* 0x0000000000707805 */ /* 0x000fe2000001ff00 */
[----:B------:R-:W-:Y:S01]  /*1a80*/  CS2R R48, SRZ ;  /* 0x0000000000307805 */ /* 0x000fe2000001ff00 */
[----:B------:R-:W-:-:S03]  /*1a90*/  @!P3 IADD3.X R9, R19, c[0x0][0x17c], RZ, P0, !PT ;  /* 0x00005f001309ba10 */ /* 0x000fc600007fe4ff */
[----:B------:R0:W5:Y:S04]  /*1aa0*/  @!P4 LDG.E.64 R50, [R4.64] ;  /* 0x000000120432c981 */ /* 0x000168000c1e1b00 */
[----:B------:R1:W5:Y:S04]  /*1ab0*/  @!P3 LDG.E.64 R112, [R6.64] ;  /* 0x000000120670b981 */ /* 0x000368000c1e1b00 */
[----:B------:R2:W5:Y:S01]  /*1ac0*/  @!P3 LDG.E.64 R48, [R8.64] ;  /* 0x000000120830b981 */ /* 0x000562000c1e1b00 */
[C---:B0-----:R-:W-:Y:S01]  /*1ad0*/  @!P2 IADD3 R4, P0, R16.reuse, c[0x0][0x180], RZ ;  /* 0x000060001004aa10 */ /* 0x041fe20007f1e0ff */
[----:B------:R-:W-:Y:S01]  /*1ae0*/  CS2R R110, SRZ ;  /* 0x00000000006e7805 */ /* 0x000fe2000001ff00 */
[----:B-1----:R-:W-:Y:S01]  /*1af0*/  @!P2 IADD3 R6, P3, R16, c[0x0][0x178], RZ ;  /* 0x00005e001006aa10 */ /* 0x002fe20007f7e0ff */
[----:B------:R-:W-:Y:S01]  /*1b00*/  CS2R R46, SRZ ;  /* 0x00000000002e7805 */ /* 0x000fe2000001ff00 */
[----:B------:R-:W-:-:S02]  /*1b10*/  @!P2 IADD3.X R5, R17, c[0x0][0x184], RZ, P0, !PT ;  /* 0x000061001105aa10 */ /* 0x000fc400007fe4ff */
[----:B------:R-:W-:Y:S02]  /*1b20*/  @!P2 IADD3.X R7, R17, c[0x0][0x17c], RZ, P3, !PT ;  /* 0x00005f001107aa10 */ /* 0x000fe40001ffe4ff */
[----:B------:R-:W-:Y:S01]  /*1b30*/  IADD3 R22, R0, 0x110, RZ ;  /* 0x0000011000167810 */ /* 0x000fe20007ffe0ff */
[----:B------:R0:W5:Y:S01]  /*1b40*/  @!P2 LDG.E.64 R110, [R4.64] ;  /* 0x00000012046ea981 */ /* 0x000162000c1e1b00 */
[----:B------:R-:W-:Y:S02]  /*1b50*/  CS2R R114, SRZ ;  /* 0x0000000000727805 */ /* 0x000fe4000001ff00 */
[----:B------:R-:W-:Y:S01]  /*1b60*/  SHF.R.S32.HI R20, RZ, 0x1f, R22 ;  /* 0x0000001fff147819 */ /* 0x000fe20000011416 */
[----:B------:R1:W5:Y:S01]  /*1b70*/  @!P2 LDG.E.64 R46, [R6.64] ;  /* 0x00000012062ea981 */ /* 0x000362000c1e1b00 */
[----:B------:R-:W-:-:S03]  /*1b80*/  ISETP.GE.U32.AND P2, PT, R22, c[0x0][0x1e0], PT ;  /* 0x0000780016007a0c */ /* 0x000fc60003f46070 */
[----:B------:R3:W5:Y:S01]  /*1b90*/  @!P4 LDG.E.64 R114, [R10.64] ;  /* 0x000000120a72c981 */ /* 0x000762000c1e1b00 */
[----:B------:R-:W-:Y:S02]  /*1ba0*/  ISETP.GE.AND.EX P2, PT, R20, c[0x0][0x1e4], PT, P2 ;  /* 0x0000790014007a0c */ /* 0x000fe40003f46320 */
[----:B--2---:R-:W-:Y:S02]  /*1bb0*/  @!P5 IADD3 R8, P4, R14, c[0x0][0x180], RZ ;  /* 0x000060000e08da10 */ /* 0x004fe40007f9e0ff */
[----:B------:R-:W-:Y:S02]  /*1bc0*/  ISETP.GT.U32.OR P2, PT, R2, 0x17f, P2 ;  /* 0x0000017f0200780c */ /* 0x000fe40001744470 */
[----:B------:R-:W-:Y:S02]  /*1bd0*/  IADD3 R21, R0, 0x130, RZ ;  /* 0x0000013000157810 */ /* 0x000fe40007ffe0ff */
[----:B0-----:R-:W-:Y:S02]  /*1be0*/  @!P5 IADD3 R4, P0, R14, c[0x0][0x178], RZ ;  /* 0x00005e000e04da10 */ /* 0x001fe40007f1e0ff */
[C---:B------:R-:W-:Y:S01]  /*1bf0*/  IADD3 R24, R0.reuse, 0x120, RZ ;  /* 0x0000012000187810 */ /* 0x040fe20007ffe0ff */
[----:B------:R-:W-:Y:S01]  /*1c00*/  CS2R R108, SRZ ;  /* 0x00000000006c7805 */ /* 0x000fe2000001ff00 */
[----:B------:R-:W-:Y:S01]  /*1c10*/  IADD3 R23, R0, 0x140, RZ ;  /* 0x0000014000177810 */ /* 0x000fe20007ffe0ff */
[----:B------:R-:W-:Y:S01]  /*1c20*/  CS2R R44, SRZ ;  /* 0x00000000002c7805 */ /* 0x000fe2000001ff00 */
[----:B------:R-:W-:-:S02]  /*1c30*/  @!P5 IADD3.X R9, R15, c[0x0][0x184], RZ, P4, !PT ;  /* 0x000061000f09da10 */ /* 0x000fc400027fe4ff */
[----:B------:R-:W-:Y:S02]  /*1c40*/  ISETP.GE.U32.AND P4, PT, R21, c[0x0][0x1e0], PT ;  /* 0x0000780015007a0c */ /* 0x000fe40003f86070 */
[----:B------:R-:W-:Y:S01]  /*1c50*/  @!P5 IADD3.X R5, R15, c[0x0][0x17c], RZ, P0, !PT ;  /* 0x00005f000f05da10 */ /* 0x000fe200007fe4ff */
[----:B------:R0:W5:Y:S01]  /*1c60*/  @!P5 LDG.E.64 R108, [R8.64] ;  /* 0x00000012086cd981 */ /* 0x000162000c1e1b00 */
[----:B------:R-:W-:Y:S02]  /*1c70*/  SHF.R.S32.HI R26, RZ, 0x1f, R21 ;  /* 0x0000001fff1a7819 */ /* 0x000fe40000011415 */
[----:B------:R-:W-:Y:S01]  /*1c80*/  ISETP.GE.U32.AND P3, PT, R24, c[0x0][0x1e0], PT ;  /* 0x0000780018007a0c */ /* 0x000fe20003f66070 */
[----:B------:R2:W5:Y:S01]  /*1c90*/  @!P5 LDG.E.64 R44, [R4.64] ;  /* 0x00000012042cd981 */ /* 0x000562000c1e1b00 */
[----:B------:R-:W-:Y:S02]  /*1ca0*/  SHF.R.S32.HI R27, RZ, 0x1f, R24 ;  /* 0x0000001fff1b7819 */ /* 0x000fe40000011418 */
[----:B------:R-:W-:-:S02]  /*1cb0*/  ISETP.GE.U32.AND P0, PT, R23, c[0x0][0x1e0], PT ;  /* 0x0000780017007a0c */ /* 0x000fc40003f06070 */
[----:B------:R-:W-:Y:S02]  /*1cc0*/  SHF.R.S32.HI R25, RZ, 0x1f, R23 ;  /* 0x0000001fff197819 */ /* 0x000fe40000011417 */
[----:B------:R-:W-:Y:S02]  /*1cd0*/  ISETP.GE.AND.EX P4, PT, R26, c[0x0][0x1e4], PT, P4 ;  /* 0x000079001a007a0c */ /* 0x000fe40003f86340 */
[----:B------:R-:W-:Y:S02]  /*1ce0*/  ISETP.GE.AND.EX P3, PT, R27, c[0x0][0x1e4], PT, P3 ;  /* 0x000079001b007a0c */ /* 0x000fe40003f66330 */
[----:B------:R-:W-:Y:S01]  /*1cf0*/  ISETP.GE.AND.EX P5, PT, R25, c[0x0][0x1e4], PT, P0 ;  /* 0x0000790019007a0c */ /* 0x000fe20003fa6300 */
[----:B-1----:R-:W-:Y:S01]  /*1d00*/  @!P2 IMAD R7, R20, c[0x0][0x1d8], RZ ;  /* 0x000076001407aa24 */ /* 0x002fe200078e02ff */
[----:B0-----:R-:W-:Y:S02]  /*1d10*/  @!P2 MOV R8, R84 ;  /* 0x000000540008a202 */ /* 0x001fe40000000f00 */
[----:B------:R-:W-:-:S02]  /*1d20*/  @!P2 MOV R9, R75 ;  /* 0x0000004b0009a202 */ /* 0x000fc40000000f00 */
[C---:B------:R-:W-:Y:S02]  /*1d30*/  ISETP.GT.U32.OR P4, PT, R2.reuse, 0x17f, P4 ;  /* 0x0000017f0200780c */ /* 0x040fe40002784470 */
[C---:B------:R-:W-:Y:S02]  /*1d40*/  ISETP.GT.U32.OR P3, PT, R2.reuse, 0x17f, P3 ;  /* 0x0000017f0200780c */ /* 0x040fe40001f64470 */
[----:B------:R-:W-:Y:S01]  /*1d50*/  ISETP.GT.U32.OR P5, PT, R2, 0x17f, P5 ;  /* 0x0000017f0200780c */ /* 0x000fe20002fa4470 */
[C---:B------:R-:W-:Y:S01]  /*1d60*/  @!P2 IMAD R17, R22.reuse, c[0x0][0x1dc], R7 ;  /* 0x000077001611aa24 */ /* 0x040fe200078e0207 */
[----:B--2---:R-:W-:Y:S01]  /*1d70*/  @!P6 IADD3 R4, P0, R13, c[0x0][0x180], RZ ;  /* 0x000060000d04ea10 */ /* 0x004fe20007f1e0ff */
[----:B------:R-:W-:Y:S01]  /*1d80*/  @!P2 IMAD.WIDE.U32 R8, R22, c[0x0][0x1d8], R8 ;  /* 0x000076001608aa25 */ /* 0x000fe200078e0008 */
[----:B------:R-:W-:Y:S02]  /*1d90*/  IADD3 R20, R0, 0x150, RZ ;  /* 0x0000015000147810 */ /* 0x000fe40007ffe0ff */
[----:B------:R-:W-:-:S02]  /*1da0*/  @!P6 IADD3.X R5, R3, c[0x0][0x184], RZ, P0, !PT ;  /* 0x000061000305ea10 */ /* 0x000fc400007fe4ff */
[----:B------:R-:W-:Y:S02]  /*1db0*/  @!P6 IADD3 R6, P0, R13, c[0x0][0x178], RZ ;  /* 0x00005e000d06ea10 */ /* 0x000fe40007f1e0ff */
[----:B------:R-:W-:Y:S02]  /*1dc0*/  @!P2 IADD3 R17, R9, R17, RZ ;  /* 0x000000110911a210 */ /* 0x000fe40007ffe0ff */
[----:B------:R-:W-:Y:S02]  /*1dd0*/  @!P6 IADD3.X R7, R3, c[0x0][0x17c], RZ, P0, !PT ;  /* 0x00005f000307ea10 */ /* 0x000fe400007fe4ff */
[C---:B------:R-:W-:Y:S02]  /*1de0*/  @!P2 SHF.L.U32 R18, R8.reuse, 0x2, RZ ;  /* 0x000000020812a819 */ /* 0x040fe400000006ff */
[----:B------:R-:W-:Y:S01]  /*1df0*/  @!P2 SHF.L.U64.HI R17, R8, 0x2, R17 ;  /* 0x000000020811a819 */ /* 0x000fe20000010211 */
[----:B------:R-:W-:Y:S01]  /*1e00*/  @!P4 IMAD R8, R26, c[0x0][0x1d8], RZ ;  /* 0x000076001a08ca24 */ /* 0x000fe200078e02ff */
[----:B---3--:R-:W-:-:S02]  /*1e10*/  @!P4 MOV R10, R84 ;  /* 0x00000054000ac202 */ /* 0x008fc40000000f00 */
[-C--:B------:R-:W-:Y:S01]  /*1e20*/  @!P4 MOV R11, R75.reuse ;  /* 0x0000004b000bc202 */ /* 0x080fe20000000f00 */
[----:B------:R-:W-:Y:S01]  /*1e30*/  @!P3 IMAD R3, R27, c[0x0][0x1d8], RZ ;  /* 0x000076001b03ba24 */ /* 0x000fe200078e02ff */
[----:B------:R-:W-:Y:S01]  /*1e40*/  ISETP.GE.U32.AND P0, PT, R20, c[0x0][0x1e0], PT ;  /* 0x0000780014007a0c */ /* 0x000fe20003f06070 */
[----:B------:R-:W-:Y:S01]  /*1e50*/  @!P5 IMAD R9, R25, c[0x0][0x1d8], RZ ;  /* 0x000076001909da24 */ /* 0x000fe200078e02ff */
[----:B------:R-:W-:Y:S02]  /*1e60*/  SHF.R.S32.HI R22, RZ, 0x1f, R20 ;  /* 0x0000001fff167819 */ /* 0x000fe40000011414 */
[-C--:B------:R-:W-:Y:S02]  /*1e70*/  @!P3 MOV R12, R84.reuse ;  /* 0x00000054000cb202 */ /* 0x080fe40000000f00 */
[----:B------:R-:W-:Y:S01]  /*1e80*/  @!P3 MOV R13, R75 ;  /* 0x0000004b000db202 */ /* 0x000fe20000000f00 */
[C---:B------:R-:W-:Y:S01]  /*1e90*/  @!P4 IMAD R19, R21.reuse, c[0x0][0x1dc], R8 ;  /* 0x000077001513ca24 */ /* 0x040fe200078e0208 */
[----:B------:R-:W-:Y:S01]  /*1ea0*/  ISETP.GE.AND.EX P0, PT, R22, c[0x0][0x1e4], PT, P0 ;  /* 0x0000790016007a0c */ /* 0x000fe20003f06300 */
[----:B------:R-:W-:Y:S01]  /*1eb0*/  @!P4 IMAD.WIDE.U32 R10, R21, c[0x0][0x1d8], R10 ;  /* 0x00007600150aca25 */ /* 0x000fe200078e000a */
[----:B------:R-:W-:-:S03]  /*1ec0*/  @!P5 MOV R8, R84 ;  /* 0x000000540008d202 */ /* 0x000fc60000000f00 */
[C---:B------:R-:W-:Y:S02]  /*1ed0*/  @!P3 IMAD R3, R24.reuse, c[0x0][0x1dc], R3 ;  /* 0x000077001803ba24 */ /* 0x040fe400078e0203 */
[----:B------:R-:W-:Y:S01]  /*1ee0*/  @!P3 IMAD.WIDE.U32 R12, R24, c[0x0][0x1d8], R12 ;  /* 0x00007600180cba25 */ /* 0x000fe200078e000c */
[----:B------:R-:W-:-:S03]  /*1ef0*/  ISETP.GT.U32.OR P0, PT, R2, 0x17f, P0 ;  /* 0x0000017f0200780c */ /* 0x000fc60000704470 */
[----:B------:R-:W-:Y:S01]  /*1f00*/  @!P5 IMAD R21, R23, c[0x0][0x1dc], R9 ;  /* 0x000077001715da24 */ /* 0x000fe200078e0209 */
[----:B------:R-:W-:Y:S02]  /*1f10*/  @!P5 MOV R9, R75 ;  /* 0x0000004b0009d202 */ /* 0x000fe40000000f00 */
[----:B------:R-:W-:Y:S02]  /*1f20*/  @!P3 IADD3 R15, R13, R3, RZ ;  /* 0x000000030d0fb210 */ /* 0x000fe40007ffe0ff */
[----:B------:R-:W-:Y:S01]  /*1f30*/  @!P4 IADD3 R3, R11, R19, RZ ;  /* 0x000000130b03c210 */ /* 0x000fe20007ffe0ff */
[----:B------:R-:W-:Y:S01]  /*1f40*/  @!P5 IMAD.WIDE.U32 R8, R23, c[0x0][0x1d8], R8 ;  /* 0x000076001708da25 */ /* 0x000fe200078e0008 */
[C---:B------:R-:W-:Y:S01]  /*1f50*/  @!P4 SHF.L.U32 R14, R10.reuse, 0x2, RZ ;  /* 0x000000020a0ec819 */ /* 0x040fe200000006ff */
[----:B------:R-:W-:Y:S01]  /*1f60*/  CS2R R106, SRZ ;  /* 0x00000000006a7805 */ /* 0x000fe2000001ff00 */
[----:B------:R-:W-:Y:S01]  /*1f70*/  CS2R R42, SRZ ;  /* 0x00000000002a7805 */ /* 0x000fe2000001ff00 */
[----:B------:R-:W-:-:S02]  /*1f80*/  @!P4 SHF.L.U64.HI R10, R10, 0x2, R3 ;  /* 0x000000020a0ac819 */ /* 0x000fc40000010203 */
[----:B------:R-:W-:Y:S02]  /*1f90*/  @!P5 IADD3 R3, R9, R21, RZ ;  /* 0x000000150903d210 */ /* 0x000fe40007ffe0ff */
[C---:B------:R-:W-:Y:S01]  /*1fa0*/  @!P5 SHF.L.U32 R13, R8.reuse, 0x2, RZ ;  /* 0x00000002080dd819 */ /* 0x040fe200000006ff */
[----:B------:R0:W5:Y:S01]  /*1fb0*/  @!P6 LDG.E.64 R106, [R4.64] ;  /* 0x00000012046ae981 */ /* 0x000162000c1e1b00 */
[----:B------:R-:W-:Y:S01]  /*1fc0*/  @!P5 SHF.L.U64.HI R3, R8, 0x2, R3 ;  /* 0x000000020803d819 */ /* 0x000fe20000010203 */
[----:B------:R-:W-:Y:S02]  /*1fd0*/  @!P0 IMAD R8, R22, c[0x0][0x1d8], RZ ;  /* 0x0000760016088a24 */ /* 0x000fe400078e02ff */
[----:B------:R1:W5:Y:S01]  /*1fe0*/  @!P6 LDG.E.64 R42, [R6.64] ;  /* 0x00000012062ae981 */ /* 0x000362000c1e1b00 */
[----:B------:R-:W-:Y:S01]  /*1ff0*/  CS2R R104, SRZ ;  /* 0x0000000000687805 */ /* 0x000fe2000001ff00 */
[----:B------:R-:W-:Y:S01]  /*2000*/  @!P0 IMAD R11, R20, c[0x0][0x1dc], R8 ;  /* 0x00007700140b8a24 */ /* 0x000fe200078e0208 */
[----:B0-----:R-:W-:-:S02]  /*2010*/  @!P2 IADD3 R4, P6, R18, c[0x0][0x180], RZ ;  /* 0x000060001204aa10 */ /* 0x001fc40007fde0ff */
[----:B-1----:R-:W-:Y:S02]  /*2020*/  @!P0 MOV R6, R84 ;  /* 0x0000005400068202 */ /* 0x002fe40000000f00 */
[----:B------:R-:W-:Y:S02]  /*2030*/  @!P0 MOV R7, R75 ;  /* 0x0000004b00078202 */ /* 0x000fe40000000f00 */
[C---:B------:R-:W-:Y:S02]  /*2040*/  @!P2 IADD3.X R5, R17.reuse, c[0x0][0x184], RZ, P6, !PT ;  /* 0x000061001105aa10 */ /* 0x040fe400037fe4ff */
[----:B------:R-:W-:Y:S01]  /*2050*/  @!P2 IADD3 R8, P6, R18, c[0x0][0x178], RZ ;  /* 0x00005e001208aa10 */ /* 0x000fe20007fde0ff */
[----:B------:R-:W-:Y:S01]  /*2060*/  @!P0 IMAD.WIDE.U32 R6, R20, c[0x0][0x1d8], R6 ;  /* 0x0000760014068a25 */ /* 0x000fe200078e0006 */
[C---:B------:R-:W-:Y:S01]  /*2070*/  @!P3 SHF.L.U32 R16, R12.reuse, 0x2, RZ ;  /* 0x000000020c10b819 */ /* 0x040fe200000006ff */
[----:B------:R-:W-:Y:S01]  /*2080*/  CS2R R40, SRZ ;  /* 0x0000000000287805 */ /* 0x000fe2000001ff00 */
[----:B------:R-:W-:Y:S01]  /*2090*/  @!P2 IADD3.X R9, R17, c[0x0][0x17c], RZ, P6, !PT ;  /* 0x00005f001109aa10 */ /* 0x000fe200037fe4ff */
[----:B------:R0:W5:Y:S01]  /*20a0*/  @!P2 LDG.E.64 R104, [R4.64] ;  /* 0x000000120468a981 */ /* 0x000162000c1e1b00 */
[----:B------:R-:W-:-:S02]  /*20b0*/  @!P3 SHF.L.U64.HI R15, R12, 0x2, R15 ;  /* 0x000000020c0fb819 */ /* 0x000fc4000001020f */
[----:B------:R-:W-:Y:S01]  /*20c0*/  @!P0 IADD3 R11, R7, R11, RZ ;  /* 0x0000000b070b8210 */ /* 0x000fe20007ffe0ff */
[----:B------:R-:W-:Y:S01]  /*20d0*/  CS2R R102, SRZ ;  /* 0x0000000000667805 */ /* 0x000fe2000001ff00 */
[----:B------:R-:W-:Y:S01]  /*20e0*/  @!P0 SHF.L.U32 R12, R6, 0x2, RZ ;  /* 0x00000002060c8819 */ /* 0x000fe200000006ff */
[----:B------:R1:W5:Y:S01]  /*20f0*/  @!P2 LDG.E.64 R40, [R8.64] ;  /* 0x000000120828a981 */ /* 0x000362000c1e1b00 */
[----:B0-----:R-:W-:Y:S02]  /*2100*/  @!P3 IADD3 R4, P6, R16, c[0x0][0x180], RZ ;  /* 0x000060001004ba10 */ /* 0x001fe40007fde0ff */
[----:B------:R-:W-:Y:S02]  /*2110*/  @!P0 SHF.L.U64.HI R11, R6, 0x2, R11 ;  /* 0x00000002060b8819 */ /* 0x000fe4000001020b */
[----:B------:R-:W-:Y:S02]  /*2120*/  @!P3 IADD3.X R5, R15, c[0x0][0x184], RZ, P6, !PT ;  /* 0x000061000f05ba10 */ /* 0x000fe400037fe4ff */
[----:B------:R-:W-:-:S02]  /*2130*/  @!P3 IADD3 R6, P2, R16, c[0x0][0x178], RZ ;  /* 0x00005e001006ba10 */ /* 0x000fc40007f5e0ff */
[----:B-1----:R-:W-:Y:S01]  /*2140*/  @!P4 IADD3 R8, P6, R14, c[0x0][0x180], RZ ;  /* 0x000060000e08ca10 */ /* 0x002fe20007fde0ff */
[----:B------:R-:W-:Y:S01]  /*2150*/  CS2R R38, SRZ ;  /* 0x0000000000267805 */ /* 0x000fe2000001ff00 */
[----:B------:R-:W-:Y:S01]  /*2160*/  CS2R R100, SRZ ;  /* 0x0000000000647805 */ /* 0x000fe2000001ff00 */
[----:B------:R-:W-:Y:S01]  /*2170*/  @!P3 IADD3.X R7, R15, c[0x0][0x17c], RZ, P2, !PT ;  /* 0x00005f000f07ba10 */ /* 0x000fe200017fe4ff */
[----:B------:R0:W5:Y:S01]  /*2180*/  @!P3 LDG.E.64 R102, [R4.64] ;  /* 0x000000120466b981 */ /* 0x000162000c1e1b00 */
[----:B------:R-:W-:Y:S01]  /*2190*/  @!P4 IADD3.X R9, R10, c[0x0][0x184], RZ, P6, !PT ;  /* 0x000061000a09ca10 */ /* 0x000fe200037fe4ff */
[----:B------:R-:W-:Y:S02]  /*21a0*/  CS2R R36, SRZ ;  /* 0x0000000000247805 */ /* 0x000fe4000001ff00 */
[----:B------:R1:W5:Y:S01]  /*21b0*/  @!P3 LDG.E.64 R38, [R6.64] ;  /* 0x000000120626b981 */ /* 0x000362000c1e1b00 */
[----:B------:R-:W-:-:S03]  /*21c0*/  IADD3 R19, R0, 0x160, RZ ;  /* 0x0000016000137810 */ /* 0x000fc60007ffe0ff */
[----:B------:R2:W5:Y:S01]  /*21d0*/  @!P4 LDG.E.64 R100, [R8.64] ;  /* 0x000000120864c981 */ /* 0x000562000c1e1b00 */
[----:B0-----:R-:W-:-:S04]  /*21e0*/  @!P4 IADD3 R4, P2, R14, c[0x0][0x178], RZ ;  /* 0x00005e000e04ca10 */ /* 0x001fc80007f5e0ff */
[----:B------:R-:W-:Y:S02]  /*21f0*/  @!P4 IADD3.X R5, R10, c[0x0][0x17c], RZ, P2, !PT ;  /* 0x00005f000a05ca10 */ /* 0x000fe400017fe4ff */
[C---:B-1----:R-:W-:Y:S02]  /*2200*/  @!P5 IADD3 R6, P3, R13.reuse, c[0x0][0x180], RZ ;  /* 0x000060000d06da10 */ /* 0x042fe40007f7e0ff */
[----:B--2---:R-:W-:Y:S01]  /*2210*/  @!P5 IADD3 R8, P6, R13, c[0x0][0x178], RZ ;  /* 0x00005e000d08da10 */ /* 0x004fe20007fde0ff */
[----:B------:R-:W-:Y:S01]  /*2220*/  CS2R R98, SRZ ;  /* 0x0000000000627805 */ /* 0x000fe2000001ff00 */
[----:B------:R-:W-:Y:S01]  /*2230*/  CS2R R34, SRZ ;  /* 0x0000000000227805 */ /* 0x000fe2000001ff00 */
[C---:B------:R-:W-:Y:S01]  /*2240*/  @!P5 IADD3.X R7, R3.reuse, c[0x0][0x184], RZ, P3, !PT ;  /* 0x000061000307da10 */ /* 0x040fe20001ffe4ff */
[----:B------:R0:W5:Y:S01]  /*2250*/  @!P4 LDG.E.64 R36, [R4.64] ;  /* 0x000000120424c981 */ /* 0x000162000c1e1b00 */
[----:B------:R-:W-:Y:S02]  /*2260*/  @!P5 IADD3.X R9, R3, c[0x0][0x17c], RZ, P6, !PT ;  /* 0x00005f000309da10 */ /* 0x000fe400037fe4ff */
[----:B------:R-:W-:Y:S01]  /*2270*/  ISETP.GE.U32.AND P4, PT, R19, c[0x0][0x1e0], PT ;  /* 0x0000780013007a0c */ /* 0x000fe20003f86070 */
[----:B------:R1:W5:Y:S01]  /*2280*/  @!P5 LDG.E.64 R98, [R6.64] ;  /* 0x000000120662d981 */ /* 0x000362000c1e1b00 */
[----:B------:R-:W-:-:S02]  /*2290*/  SHF.R.S32.HI R24, RZ, 0x1f, R19 ;  /* 0x0000001fff187819 */ /* 0x000fc40000011413 */
[----:B------:R-:W-:Y:S01]  /*22a0*/  ISETP.GE.U32.AND P2, PT, R158, c[0x0][0x1e0], PT ;  /* 0x000078009e007a0c */ /* 0x000fe20003f46070 */
[----:B------:R2:W5:Y:S01]  /*22b0*/  @!P5 LDG.E.64 R34, [R8.64] ;  /* 0x000000120822d981 */ /* 0x000562000c1e1b00 */
[----:B------:R-:W-:Y:S02]  /*22c0*/  SHF.R.S32.HI R20, RZ, 0x1f, R158 ;  /* 0x0000001fff147819 */ /* 0x000fe4000001149e */
[----:B------:R-:W-:Y:S02]  /*22d0*/  ISETP.GE.AND.EX P4, PT, R24, c[0x0][0x1e4], PT, P4 ;  /* 0x0000790018007a0c */ /* 0x000fe40003f86340 */
[----:B0-----:R-:W-:Y:S02]  /*22e0*/  @!P0 IADD3 R4, P5, R12, c[0x0][0x180], RZ ;  /* 0x000060000c048a10 */ /* 0x001fe40007fbe0ff */
[----:B------:R-:W-:Y:S02]  /*22f0*/  ISETP.GE.U32.AND P3, PT, R159, c[0x0][0x1e0], PT ;  /* 0x000078009f007a0c */ /* 0x000fe40003f66070 */
[----:B------:R-:W-:-:S02]  /*2300*/  SHF.R.S32.HI R23, RZ, 0x1f, R159 ;  /* 0x0000001fff177819 */ /* 0x000fc4000001149f */
[----:B------:R-:W-:Y:S02]  /*2310*/  ISETP.GE.AND.EX P2, PT, R20, c[0x0][0x1e4], PT, P2 ;  /* 0x0000790014007a0c */ /* 0x000fe40003f46320 */
[----:B------:R-:W-:Y:S02]  /*2320*/  ISETP.GT.U32.OR P4, PT, R2, 0x17f, P4 ;  /* 0x0000017f0200780c */ /* 0x000fe40002784470 */
[----:B------:R-:W-:Y:S02]  /*2330*/  @!P0 IADD3.X R5, R11, c[0x0][0x184], RZ, P5, !PT ;  /* 0x000061000b058a10 */ /* 0x000fe40002ffe4ff */
[----:B------:R-:W-:Y:S02]  /*2340*/  SHF.R.S32.HI R21, RZ, 0x1f, R0 ;  /* 0x0000001fff157819 */ /* 0x000fe40000011400 */
[----:B------:R-:W-:Y:S02]  /*2350*/  @!P0 IADD3 R12, P5, R12, c[0x0][0x178], RZ ;  /* 0x00005e000c0c8a10 */ /* 0x000fe40007fbe0ff */
[----:B------:R-:W-:-:S02]  /*2360*/  ISETP.GE.AND.EX P3, PT, R23, c[0x0][0x1e4], PT, P3 ;  /* 0x0000790017007a0c */ /* 0x000fc40003f66330 */
[----:B------:R-:W-:Y:S01]  /*2370*/  ISETP.GT.U32.OR P2, PT, R2, 0x17f, P2 ;  /* 0x0000017f0200780c */ /* 0x000fe20001744470 */
[----:B------:R-:W-:Y:S01]  /*2380*/  @P1 IMAD R3, R21, c[0x0][0x1d8], RZ ;  /* 0x0000760015031a24 */ /* 0x000fe200078e02ff */
[----:B------:R-:W-:Y:S02]  /*2390*/  @!P0 IADD3.X R13, R11, c[0x0][0x17c], RZ, P5, !PT ;  /* 0x00005f000b0d8a10 */ /* 0x000fe40002ffe4ff */
[----:B------:R-:W-:Y:S02]  /*23a0*/  ISETP.GE.U32.AND P6, PT, R157, c[0x0][0x1e0], PT ;  /* 0x000078009d007a0c */ /* 0x000fe40003fc6070 */
[----:B------:R-:W-:Y:S02]  /*23b0*/  SHF.R.S32.HI R22, RZ, 0x1f, R157 ;  /* 0x0000001fff167819 */ /* 0x000fe4000001149d */
[----:B------:R-:W-:Y:S02]  /*23c0*/  ISETP.GE.U32.AND P5, PT, R156, c[0x0][0x1e0], PT ;  /* 0x000078009c007a0c */ /* 0x000fe40003fa6070 */
[----:B------:R-:W-:-:S02]  /*23d0*/  SHF.R.S32.HI R21, RZ, 0x1f, R156 ;  /* 0x0000001fff157819 */ /* 0x000fc4000001149c */
[----:B------:R-:W-:Y:S02]  /*23e0*/  ISETP.GT.U32.OR P3, PT, R2, 0x17f, P3 ;  /* 0x0000017f0200780c */ /* 0x000fe40001f64470 */
[----:B------:R-:W-:Y:S02]  /*23f0*/  ISETP.GE.AND.EX P6, PT, R22, c[0x0][0x1e4], PT, P6 ;  /* 0x0000790016007a0c */ /* 0x000fe40003fc6360 */
[----:B------:R-:W-:Y:S01]  /*2400*/  ISETP.GE.AND.EX P5, PT, R21, c[0x0][0x1e4], PT, P5 ;  /* 0x0000790015007a0c */ /* 0x000fe20003fa6350 */
[----:B--2---:R-:W-:Y:S01]  /*2410*/  @P1 IMAD R8, R0, c[0x0][0x1dc], R3 ;  /* 0x0000770000081a24 */ /* 0x004fe200078e0203 */
[----:B-1----:R-:W-:Y:S01]  /*2420*/  @!P4 MOV R6, R84 ;  /* 0x000000540006c202 */ /* 0x002fe20000000f00 */
[----:B------:R-:W-:Y:S01]  /*2430*/  @!P4 IMAD R3, R24, c[0x0][0x1d8], RZ ;  /* 0x000076001803ca24 */ /* 0x000fe200078e02ff */
[----:B------:R-:W-:Y:S02]  /*2440*/  @!P4 MOV R7, R75 ;  /* 0x0000004b0007c202 */ /* 0x000fe40000000f00 */
[----:B------:R-:W-:-:S02]  /*2450*/  ISETP.GT.U32.OR P6, PT, R2, 0x17f, P6 ;  /* 0x0000017f0200780c */ /* 0x000fc400037c4470 */
[----:B------:R-:W-:Y:S02]  /*2460*/  ISETP.GT.U32.OR P5, PT, R2, 0x17f, P5 ;  /* 0x0000017f0200780c */ /* 0x000fe40002fa4470 */
[-C--:B------:R-:W-:Y:S02]  /*2470*/  @P1 MOV R16, R84.reuse ;  /* 0x0000005400101202 */ /* 0x080fe40000000f00 */
[-C--:B------:R-:W-:Y:S01]  /*2480*/  @P1 MOV R17, R75.reuse ;  /* 0x0000004b00111202 */ /* 0x080fe20000000f00 */
[----:B------:R-:W-:Y:S01]  /*2490*/  @!P2 IMAD R9, R20, c[0x0][0x1d8], RZ ;  /* 0x000076001409aa24 */ /* 0x000fe200078e02ff */
[-C--:B------:R-:W-:Y:S01]  /*24a0*/  @!P2 MOV R14, R84.reuse ;  /* 0x00000054000ea202 */ /* 0x080fe20000000f00 */
[C---:B------:R-:W-:Y:S01]  /*24b0*/  @!P4 IMAD R3, R19.reuse, c[0x0][0x1dc], R3 ;  /* 0x000077001303ca24 */ /* 0x040fe200078e0203 */
[----:B------:R-:W-:Y:S01]  /*24c0*/  @!P2 MOV R15, R75 ;  /* 0x0000004b000fa202 */ /* 0x000fe20000000f00 */
[----:B------:R-:W-:Y:S01]  /*24d0*/  @!P4 IMAD.WIDE.U32 R6, R19, c[0x0][0x1d8], R6 ;  /* 0x000076001306ca25 */ /* 0x000fe200078e0006 */
[----:B------:R-:W-:-:S02]  /*24e0*/  @!P3 MOV R10, R84 ;  /* 0x00000054000ab202 */ /* 0x000fc40000000f00 */
[----:B------:R-:W-:Y:S01]  /*24f0*/  @!P3 MOV R11, R75 ;  /* 0x0000004b000bb202 */ /* 0x000fe20000000f00 */
[----:B------:R-:W-:Y:S01]  /*2500*/  @P1 IMAD.WIDE.U32 R16, R0, c[0x0][0x1d8], R16 ;  /* 0x0000760000101a25 */ /* 0x000fe200078e0010 */
[----:B------:R-:W-:-:S03]  /*2510*/  @!P4 IADD3 R19, R7, R3, RZ ;  /* 0x000000030713c210 */ /* 0x000fc60007ffe0ff */
[----:B------:R-:W-:Y:S02]  /*2520*/  @!P3 IMAD R18, R23, c[0x0][0x1d8], RZ ;  /* 0x000076001712ba24 */ /* 0x000fe400078e02ff */
[C---:B------:R-:W-:Y:S02]  /*2530*/  @!P2 IMAD R9, R158.reuse, c[0x0][0x1dc], R9 ;  /* 0x000077009e09aa24 */ /* 0x040fe400078e0209 */
[----:B------:R-:W-:Y:S01]  /*2540*/  @!P2 IMAD.WIDE.U32 R14, R158, c[0x0][0x1d8], R14 ;  /* 0x000076009e0eaa25 */ /* 0x000fe200078e000e */
[----:B------:R-:W-:Y:S02]  /*2550*/  @P1 IADD3 R17, R17, R8, RZ ;  /* 0x0000000811111210 */ /* 0x000fe40007ffe0ff */
[C---:B------:R-:W-:Y:S01]  /*2560*/  @!P4 SHF.L.U32 R20, R6.reuse, 0x2, RZ ;  /* 0x000000020614c819 */ /* 0x040fe200000006ff */
[C---:B------:R-:W-:Y:S01]  /*2570*/  @!P3 IMAD R18, R159.reuse, c[0x0][0x1dc], R18 ;  /* 0x000077009f12ba24 */ /* 0x040fe200078e0212 */
[----:B------:R-:W-:Y:S01]  /*2580*/  @!P4 SHF.L.U64.HI R19, R6, 0x2, R19 ;  /* 0x000000020613c819 */ /* 0x000fe20000010213 */
[----:B------:R-:W-:Y:S01]  /*2590*/  @!P3 IMAD.WIDE.U32 R10, R159, c[0x0][0x1d8], R10 ;  /* 0x000076009f0aba25 */ /* 0x000fe200078e000a */
[----:B------:R-:W-:-:S03]  /*25a0*/  @!P2 IADD3 R9, R15, R9, RZ ;  /* 0x000000090f09a210 */ /* 0x000fc60007ffe0ff */
[----:B------:R-:W-:Y:S02]  /*25b0*/  @!P6 IMAD R6, R22, c[0x0][0x1d8], RZ ;  /* 0x000076001606ea24 */ /* 0x000fe400078e02ff */
[----:B------:R-:W-:Y:S01]  /*25c0*/  @!P5 IMAD R7, R21, c[0x0][0x1d8], RZ ;  /* 0x000076001507da24 */ /* 0x000fe200078e02ff */
[C---:B------:R-:W-:Y:S02]  /*25d0*/  @P1 SHF.L.U32 R8, R16.reuse, 0x2, RZ ;  /* 0x0000000210081819 */ /* 0x040fe400000006ff */
[----:B------:R-:W-:Y:S02]  /*25e0*/  @P1 SHF.L.U64.HI R3, R16, 0x2, R17 ;  /* 0x0000000210031819 */ /* 0x000fe40000010211 */
[----:B------:R-:W-:Y:S02]  /*25f0*/  @!P3 IADD3 R17, R11, R18, RZ ;  /* 0x000000120b11b210 */ /* 0x000fe40007ffe0ff */
[C---:B------:R-:W-:Y:S02]  /*2600*/  @!P2 SHF.L.U32 R16, R14.reuse, 0x2, RZ ;  /* 0x000000020e10a819 */ /* 0x040fe400000006ff */
[----:B------:R-:W-:Y:S01]  /*2610*/  @!P2 SHF.L.U64.HI R15, R14, 0x2, R9 ;  /* 0x000000020e0fa819 */ /* 0x000fe20000010209 */
[----:B------:R-:W-:Y:S01]  /*2620*/  @!P6 IMAD R9, R157, c[0x0][0x1dc], R6 ;  /* 0x000077009d09ea24 */ /* 0x000fe200078e0206 */
[----:B------:R-:W-:Y:S01]  /*2630*/  @!P6 MOV R6, R84 ;  /* 0x000000540006e202 */ /* 0x000fe20000000f00 */
[----:B------:R-:W-:Y:S01]  /*2640*/  @!P5 IMAD R14, R156, c[0x0][0x1dc], R7 ;  /* 0x000077009c0eda24 */ /* 0x000fe200078e0207 */
[----:B------:R-:W-:Y:S01]  /*2650*/  @!P6 MOV R7, R75 ;  /* 0x0000004b0007e202 */ /* 0x000fe20000000f00 */
[----:B------:R-:W-:Y:S01]  /*2660*/  CS2R R96, SRZ ;  /* 0x0000000000607805 */ /* 0x000fe2000001ff00 */
[----:B------:R-:W-:-:S02]  /*2670*/  @!P3 SHF.L.U32 R18, R10, 0x2, RZ ;  /* 0x000000020a12b819 */ /* 0x000fc400000006ff */
[----:B------:R-:W-:Y:S01]  /*2680*/  @!P3 SHF.L.U64.HI R17, R10, 0x2, R17 ;  /* 0x000000020a11b819 */ /* 0x000fe20000010211 */
[----:B------:R-:W-:Y:S01]  /*2690*/  CS2R R32, SRZ ;  /* 0x0000000000207805 */ /* 0x000fe2000001ff00 */
[----:B------:R-:W-:Y:S02]  /*26a0*/  @!P5 MOV R10, R84 ;  /* 0x00000054000ad202 */ /* 0x000fe40000000f00 */
[----:B------:R-:W-:Y:S01]  /*26b0*/  @!P5 MOV R11, R75 ;  /* 0x0000004b000bd202 */ /* 0x000fe20000000f00 */
[----:B------:R-:W-:Y:S01]  /*26c0*/  @!P6 IMAD.WIDE.U32 R6, R157, c[0x0][0x1d8], R6 ;  /* 0x000076009d06ea25 */ /* 0x000fe200078e0006 */
[----:B------:R0:W5:Y:S03]  /*26d0*/  @!P0 LDG.E.64 R96, [R4.64] ;  /* 0x0000001204608981 */ /* 0x000166000c1e1b00 */
[----:B------:R-:W-:Y:S01]  /*26e0*/  @!P5 IMAD.WIDE.U32 R10, R156, c[0x0][0x1d8], R10 ;  /* 0x000076009c0ada25 */ /* 0x000fe200078e000a */
[----:B------:R1:W5:Y:S01]  /*26f0*/  @!P0 LDG.E.64 R32, [R12.64] ;  /* 0x000000120c208981 */ /* 0x000362000c1e1b00 */
[----:B0-----:R-:W-:-:S02]  /*2700*/  @!P6 IADD3 R5, R7, R9, RZ ;  /* 0x000000090705e210 */ /* 0x001fc40007ffe0ff */
[----:B------:R-:W-:Y:S02]  /*2710*/  @!P4 IADD3 R4, P0, R20, c[0x0][0x180], RZ ;  /* 0x000060001404ca10 */ /* 0x000fe40007f1e0ff */
[----:B------:R-:W-:Y:S02]  /*2720*/  @!P5 IADD3 R9, R11, R14, RZ ;  /* 0x0000000e0b09d210 */ /* 0x000fe40007ffe0ff */
[C---:B------:R-:W-:Y:S02]  /*2730*/  @!P6 SHF.L.U64.HI R11, R6.reuse, 0x2, R5 ;  /* 0x00000002060be819 */ /* 0x040fe40000010205 */
[----:B-1----:R-:W-:Y:S02]  /*2740*/  @!P6 SHF.L.U32 R12, R6, 0x2, RZ ;  /* 0x00000002060ce819 */ /* 0x002fe400000006ff */
[----:B------:R-:W-:Y:S02]  /*2750*/  @!P4 IADD3.X R5, R19, c[0x0][0x184], RZ, P0, !PT ;  /* 0x000061001305ca10 */ /* 0x000fe400007fe4ff */
[----:B------:R-:W-:Y:S01]  /*2760*/  @!P4 IADD3 R6, P0, R20, c[0x0][0x178], RZ ;  /* 0x00005e001406ca10 */ /* 0x000fe20007f1e0ff */
[----:B------:R-:W-:Y:S01]  /*2770*/  CS2R R94, SRZ ;  /* 0x00000000005e7805 */ /* 0x000fe2000001ff00 */
[----:B------:R-:W-:-:S02]  /*2780*/  CS2R R30, SRZ ;  /* 0x00000000001e7805 */ /* 0x000fc4000001ff00 */
[----:B------:R-:W-:-:S03]  /*2790*/  @!P4 IADD3.X R7, R19, c[0x0][0x17c], RZ, P0, !PT ;  /* 0x00005f001307ca10 */ /* 0x000fc600007fe4ff */
[----:B------:R0:W5:Y:S04]  /*27a0*/  @!P4 LDG.E.64 R94, [R4.64] ;  /* 0x00000012045ec981 */ /* 0x000168000c1e1b00 */
[----:B------:R1:W5:Y:S01]  /*27b0*/  @!P4 LDG.E.64 R30, [R6.64] ;  /* 0x00000012061ec981 */ /* 0x000362000c1e1b00 */
[----:B------:R-:W-:Y:S01]  /*27c0*/  CS2R R92, SRZ ;  /* 0x00000000005c7805 */ /* 0x000fe2000001ff00 */
[----:B------:R-:W-:Y:S01]  /*27d0*/  CS2R R28, SRZ ;  /* 0x00000000001c7805 */ /* 0x000fe2000001ff00 */
[C---:B0-----:R-:W-:Y:S02]  /*27e0*/  @!P3 IADD3 R4, P0, R18.reuse, c[0x0][0x180], RZ ;  /* 0x000060001204ba10 */ /* 0x041fe40007f1e0ff */
[----:B-1----:R-:W-:Y:S02]  /*27f0*/  @!P3 IADD3 R6, P4, R18, c[0x0][0x178], RZ ;  /* 0x00005e001206ba10 */ /* 0x002fe40007f9e0ff */
[----:B------:R-:W-:-:S02]  /*2800*/  @!P3 IADD3.X R5, R17, c[0x0][0x184], RZ, P0, !PT ;  /* 0x000061001105ba10 */ /* 0x000fc400007fe4ff */
        /* <DEDUP_REMOVED lines=9> */
[----:B------:R0:W5:Y:S01]  /*28a0*/  @!P2 LDG.E.64 R90, [R4.64] ;  /* 0x00000012045aa981 */ /* 0x000162000c1e1b00 */
[----:B------:R-:W-:-:S03]  /*28b0*/  UMOV UR5, 0x8 ;  /* 0x0000000800057882 */ /* 0x000fc60000000000 */
[----:B------:R1:W5:Y:S01]  /*28c0*/  @!P2 LDG.E.64 R26, [R6.64] ;  /* 0x00000012061aa981 */ /* 0x000362000c1e1b00 */
[----:B------:R-:W-:Y:S01]  /*28d0*/  ULDC.64 UR6, c[0x0][0x198] ;  /* 0x0000660000067ab9 */ /* 0x000fe20000000a00 */
[----:B------:R-:W-:Y:S01]  /*28e0*/  CS2R R24, SRZ ;  /* 0x0000000000187805 */ /* 0x000fe2000001ff00 */
[----:B------:R-:W-:Y:S01]  /*28f0*/  UIMAD.WIDE UR6, UR9, UR5, UR6 ;  /* 0x00000005090672a5 */ /* 0x000fe2000f8e0206 */
[----:B-1----:R-:W-:-:S04]  /*2900*/  @!P6 IADD3 R6, P2, R12, c[0x0][0x178], RZ ;  /* 0x00005e000c06ea10 */ /* 0x002fc80007f5e0ff */
[----:B------:R-:W-:-:S05]  /*2910*/  @!P6 IADD3.X R7, R11, c[0x0][0x17c], RZ, P2, !PT ;  /* 0x00005f000b07ea10 */ /* 0x000fca00017fe4ff */
[----:B------:R1:W5:Y:S02]  /*2920*/  @!P6 LDG.E.64 R24, [R6.64] ;  /* 0x000000120618e981 */ /* 0x000364000c1e1b00 */
[----:B-1----:R-:W-:Y:S02]  /*2930*/  MOV R6, UR6 ;  /* 0x0000000600067c02 */ /* 0x002fe40008000f00 */
[----:B------:R-:W-:-:S06]  /*2940*/  MOV R7, UR7 ;  /* 0x0000000700077c02 */ /* 0x000fcc0008000f00 */
[----:B------:R-:W2:Y:S01]  /*2950*/  LDG.E.64 R6, [R6.64] ;  /* 0x0000001206067981 */ /* 0x000ea2000c1e1b00 */
[----:B0-----:R-:W-:Y:S02]  /*2960*/  @!P6 IADD3 R4, P0, R12, c[0x0][0x180], RZ ;  /* 0x000060000c04ea10 */ /* 0x001fe40007f1e0ff */
[----:B------:R-:W-:Y:S02]  /*2970*/  ISETP.GE.U32.AND P3, PT, R155, c[0x0][0x1e0], PT ;  /* 0x000078009b007a0c */ /* 0x000fe40003f66070 */
[----:B------:R-:W-:Y:S01]  /*2980*/  SHF.R.S32.HI R77, RZ, 0x1f, R155 ;  /* 0x0000001fff4d7819 */ /* 0x000fe2000001149b */
[----:B------:R-:W-:Y:S01]  /*2990*/  CS2R R88, SRZ ;  /* 0x0000000000587805 */ /* 0x000fe2000001ff00 */
[C---:B------:R-:W-:Y:S02]  /*29a0*/  @!P5 SHF.L.U32 R14, R10.reuse, 0x2, RZ ;  /* 0x000000020a0ed819 */ /* 0x040fe400000006ff */
[----:B------:R-:W-:Y:S02]  /*29b0*/  @!P5 SHF.L.U64.HI R9, R10, 0x2, R9 ;  /* 0x000000020a09d819 */ /* 0x000fe40000010209 */
[----:B------:R-:W-:-:S02]  /*29c0*/  @!P6 IADD3.X R5, R11, c[0x0][0x184], RZ, P0, !PT ;  /* 0x000061000b05ea10 */ /* 0x000fc400007fe4ff */
[----:B------:R-:W-:Y:S02]  /*29d0*/  @P1 IADD3 R10, P0, R8, c[0x0][0x180], RZ ;  /* 0x00006000080a1a10 */ /* 0x000fe40007f1e0ff */
[----:B------:R-:W-:Y:S01]  /*29e0*/  ISETP.GE.AND.EX P3, PT, R77, c[0x0][0x1e4], PT, P3 ;  /* 0x000079004d007a0c */ /* 0x000fe20003f66330 */
[----:B------:R0:W5:Y:S01]  /*29f0*/  @!P6 LDG.E.64 R88, [R4.64] ;  /* 0x000000120458e981 */ /* 0x000162000c1e1b00 */
[----:B------:R-:W-:Y:S02]  /*2a00*/  @P1 IADD3.X R11, R3, c[0x0][0x184], RZ, P0, !PT ;  /* 0x00006100030b1a10 */ /* 0x000fe400007fe4ff */
[----:B------:R-:W-:Y:S02]  /*2a10*/  @!P5 IADD3 R12, P0, R14, c[0x0][0x180], RZ ;  /* 0x000060000e0cda10 */ /* 0x000fe40007f1e0ff */
[----:B------:R-:W-:Y:S02]  /*2a20*/  ISETP.GT.U32.OR P3, PT, R2, 0x17f, P3 ;  /* 0x0000017f0200780c */ /* 0x000fe40001f64470 */
[----:B------:R-:W-:-:S02]  /*2a30*/  @!P5 IADD3 R14, P6, R14, c[0x0][0x178], RZ ;  /* 0x00005e000e0eda10 */ /* 0x000fc40007fde0ff */
[----:B------:R-:W-:Y:S02]  /*2a40*/  ISETP.GE.U32.AND P4, PT, R154, c[0x0][0x1e0], PT ;  /* 0x000078009a007a0c */ /* 0x000fe40003f86070 */
[----:B------:R-:W-:Y:S02]  /*2a50*/  @!P5 IADD3.X R15, R9, c[0x0][0x17c], RZ, P6, !PT ;  /* 0x00005f00090fda10 */ /* 0x000fe400037fe4ff */
[----:B------:R-:W-:Y:S02]  /*2a60*/  ISETP.GE.U32.AND P6, PT, R151, c[0x0][0x1e0], PT ;  /* 0x0000780097007a0c */ /* 0x000fe40003fc6070 */
[----:B------:R-:W-:Y:S02]  /*2a70*/  SHF.R.S32.HI R22, RZ, 0x1f, R154 ;  /* 0x0000001fff167819 */ /* 0x000fe4000001149a */
[----:B------:R-:W-:Y:S02]  /*2a80*/  SHF.R.S32.HI R23, RZ, 0x1f, R151 ;  /* 0x0000001fff177819 */ /* 0x000fe40000011497 */
[----:B0-----:R-:W-:-:S02]  /*2a90*/  @P1 IADD3 R4, P2, R8, c[0x0][0x178], RZ ;  /* 0x00005e0008041a10 */ /* 0x001fc40007f5e0ff */
[----:B------:R-:W-:Y:S02]  /*2aa0*/  ISETP.GE.AND.EX P4, PT, R22, c[0x0][0x1e4], PT, P4 ;  /* 0x0000790016007a0c */ /* 0x000fe40003f86340 */
[----:B------:R-:W-:Y:S02]  /*2ab0*/  ISETP.GE.AND.EX P6, PT, R23, c[0x0][0x1e4], PT, P6 ;  /* 0x0000790017007a0c */ /* 0x000fe40003fc6360 */
[----:B------:R-:W-:Y:S01]  /*2ac0*/  @P1 IADD3.X R5, R3, c[0x0][0x17c], RZ, P2, !PT ;  /* 0x00005f0003051a10 */ /* 0x000fe200017fe4ff */
[----:B------:R-:W-:Y:S01]  /*2ad0*/  @!P3 IMAD R3, R77, c[0x0][0x1d8], RZ ;  /* 0x000076004d03ba24 */ /* 0x000fe200078e02ff */
[----:B------:R-:W-:Y:S02]  /*2ae0*/  @!P3 MOV R80, R84 ;  /* 0x000000540050b202 */ /* 0x000fe40000000f00 */
[----:B------:R-:W-:Y:S02]  /*2af0*/  @!P3 MOV R81, R75 ;  /* 0x0000004b0051b202 */ /* 0x000fe40000000f00 */
[----:B------:R-:W-:-:S02]  /*2b00*/  ISETP.GT.U32.OR P4, PT, R2, 0x17f, P4 ;  /* 0x0000017f0200780c */ /* 0x000fc40002784470 */
[----:B------:R-:W-:Y:S01]  /*2b10*/  ISETP.GT.U32.OR P6, PT, R2, 0x17f, P6 ;  /* 0x0000017f0200780c */ /* 0x000fe200037c4470 */
[C---:B------:R-:W-:Y:S02]  /*2b20*/  @!P3 IMAD R3, R155.reuse, c[0x0][0x1dc], R3 ;  /* 0x000077009b03ba24 */ /* 0x040fe400078e0203 */
[----:B------:R-:W-:Y:S01]  /*2b30*/  @!P3 IMAD.WIDE.U32 R80, R155, c[0x0][0x1d8], R80 ;  /* 0x000076009b50ba25 */ /* 0x000fe200078e0050 */
[----:B------:R-:W-:Y:S02]  /*2b40*/  ISETP.GE.U32.AND P2, PT, R153, c[0x0][0x1e0], PT ;  /* 0x0000780099007a0c */ /* 0x000fe40003f46070 */
[----:B------:R-:W-:Y:S02]  /*2b50*/  SHF.R.S32.HI R21, RZ, 0x1f, R153 ;  /* 0x0000001fff157819 */ /* 0x000fe40000011499 */
[----:B------:R-:W-:Y:S02]  /*2b60*/  @!P5 IADD3.X R13, R9, c[0x0][0x184], RZ, P0, !PT ;  /* 0x00006100090dda10 */ /* 0x000fe400007fe4ff */
[----:B------:R-:W-:-:S02]  /*2b70*/  ISETP.GE.U32.AND P0, PT, R152, c[0x0][0x1e0], PT ;  /* 0x0000780098007a0c */ /* 0x000fc40003f06070 */
[----:B------:R-:W-:Y:S02]  /*2b80*/  SHF.R.S32.HI R76, RZ, 0x1f, R152 ;  /* 0x0000001fff4c7819 */ /* 0x000fe40000011498 */
[----:B------:R-:W-:Y:S02]  /*2b90*/  @!P3 IADD3 R3, R81, R3, RZ ;  /* 0x000000035103b210 */ /* 0x000fe40007ffe0ff */
[----:B------:R-:W-:Y:S02]  /*2ba0*/  ISETP.GE.AND.EX P2, PT, R21, c[0x0][0x1e4], PT, P2 ;  /* 0x0000790015007a0c */ /* 0x000fe40003f46320 */
[----:B------:R-:W-:Y:S01]  /*2bb0*/  @!P3 SHF.L.U32 R81, R80, 0x2, RZ ;  /* 0x000000025051b819 */ /* 0x000fe200000006ff */
[----:B------:R-:W-:Y:S01]  /*2bc0*/  @!P4 IMAD R22, R22, c[0x0][0x1d8], RZ ;  /* 0x000076001616ca24 */ /* 0x000fe200078e02ff */
[----:B------:R-:W-:Y:S02]  /*2bd0*/  ISETP.GE.AND.EX P0, PT, R76, c[0x0][0x1e4], PT, P0 ;  /* 0x000079004c007a0c */ /* 0x000fe40003f06300 */
[----:B------:R-:W-:Y:S01]  /*2be0*/  @!P3 SHF.L.U64.HI R80, R80, 0x2, R3 ;  /* 0x000000025050b819 */ /* 0x000fe20000010203 */
[----:B------:R-:W-:Y:S01]  /*2bf0*/  @!P6 IMAD R3, R23, c[0x0][0x1d8], RZ ;  /* 0x000076001703ea24 */ /* 0x000fe200078e02ff */
[----:B------:R-:W-:-:S02]  /*2c00*/  @!P4 MOV R78, R84 ;  /* 0x00000054004ec202 */ /* 0x000fc40000000f00 */
[-C--:B------:R-:W-:Y:S02]  /*2c10*/  @!P4 MOV R79, R75.reuse ;  /* 0x0000004b004fc202 */ /* 0x080fe40000000f00 */
[----:B------:R-:W-:Y:S02]  /*2c20*/  @!P6 MOV R8, R84 ;  /* 0x000000540008e202 */ /* 0x000fe40000000f00 */
[----:B------:R-:W-:Y:S02]  /*2c30*/  @!P6 MOV R9, R75 ;  /* 0x0000004b0009e202 */ /* 0x000fe40000000f00 */
[----:B------:R-:W-:Y:S01]  /*2c40*/  ISETP.GT.U32.OR P2, PT, R2, 0x17f, P2 ;  /* 0x0000017f0200780c */ /* 0x000fe20001744470 */
[----:B------:R-:W-:Y:S01]  /*2c50*/  @!P4 IMAD R22, R154, c[0x0][0x1dc], R22 ;  /* 0x000077009a16ca24 */ /* 0x000fe200078e0216 */
[----:B------:R-:W-:Y:S01]  /*2c60*/  ISETP.GT.U32.OR P0, PT, R2, 0x17f, P0 ;  /* 0x0000017f0200780c */ /* 0x000fe20000704470 */
[----:B------:R-:W-:Y:S02]  /*2c70*/  @!P6 IMAD R3, R151, c[0x0][0x1dc], R3 ;  /* 0x000077009703ea24 */ /* 0x000fe400078e0203 */
[----:B------:R-:W-:-:S04]  /*2c80*/  @!P4 IMAD.WIDE.U32 R78, R154, c[0x0][0x1d8], R78 ;  /* 0x000076009a4eca25 */ /* 0x000fc800078e004e */
[----:B------:R-:W-:Y:S01]  /*2c90*/  @!P6 IMAD.WIDE.U32 R8, R151, c[0x0][0x1d8], R8 ;  /* 0x000076009708ea25 */ /* 0x000fe200078e0008 */
[----:B------:R-:W-:-:S04]  /*2ca0*/  @!P4 IADD3 R22, R79, R22, RZ ;  /* 0x000000164f16c210 */ /* 0x000fc80007ffe0ff */
[----:B------:R-:W-:Y:S02]  /*2cb0*/  @!P6 IADD3 R3, R9, R3, RZ ;  /* 0x000000030903e210 */ /* 0x000fe40007ffe0ff */
[C---:B------:R-:W-:Y:S01]  /*2cc0*/  @!P4 SHF.L.U32 R79, R78.reuse, 0x2, RZ ;  /* 0x000000024e4fc819 */ /* 0x040fe200000006ff */
[----:B------:R-:W-:Y:S01]  /*2cd0*/  CS2R R86, SRZ ;  /* 0x0000000000567805 */ /* 0x000fe2000001ff00 */
[----:B------:R-:W-:Y:S02]  /*2ce0*/  @!P4 SHF.L.U64.HI R78, R78, 0x2, R22 ;  /* 0x000000024e4ec819 */ /* 0x000fe40000010216 */
[C---:B------:R-:W-:Y:S01]  /*2cf0*/  @!P6 SHF.L.U32 R132, R8.reuse, 0x2, RZ ;  /* 0x000000020884e819 */ /* 0x040fe200000006ff */
[----:B------:R-:W-:Y:S01]  /*2d00*/  CS2R R22, SRZ ;  /* 0x0000000000167805 */ /* 0x000fe2000001ff00 */
[----:B------:R-:W-:Y:S01]  /*2d10*/  @!P6 SHF.L.U64.HI R3, R8, 0x2, R3 ;  /* 0x000000020803e819 */ /* 0x000fe20000010203 */
[----:B------:R-:W-:Y:S01]  /*2d20*/  @!P2 IMAD R21, R21, c[0x0][0x1d8], RZ ;  /* 0x000076001515aa24 */ /* 0x000fe200078e02ff */
[-C--:B------:R-:W-:Y:S01]  /*2d30*/  @!P2 MOV R18, R84.reuse ;  /* 0x000000540012a202 */ /* 0x080fe20000000f00 */
[----:B------:R-:W-:Y:S01]  /*2d40*/  CS2R R8, SRZ ;  /* 0x0000000000087805 */ /* 0x000fe2000001ff00 */
[----:B------:R-:W-:Y:S01]  /*2d50*/  @!P2 MOV R19, R75 ;  /* 0x0000004b0013a202 */ /* 0x000fe20000000f00 */
[----:B------:R-:W-:Y:S01]  /*2d60*/  @!P0 IMAD R20, R76, c[0x0][0x1d8], RZ ;  /* 0x000076004c148a24 */ /* 0x000fe200078e02ff */
[----:B------:R-:W-:-:S02]  /*2d70*/  @!P0 MOV R16, R84 ;  /* 0x0000005400108202 */ /* 0x000fc40000000f00 */
[----:B------:R-:W-:Y:S01]  /*2d80*/  @!P0 MOV R17, R75 ;  /* 0x0000004b00118202 */ /* 0x000fe20000000f00 */
[C---:B------:R-:W-:Y:S01]  /*2d90*/  @!P2 IMAD R21, R153.reuse, c[0x0][0x1dc], R21 ;  /* 0x000077009915aa24 */ /* 0x040fe200078e0215 */
[----:B------:R0:W3:Y:S01]  /*2da0*/  @P1 LDG.E.64 R8, [R10.64] ;  /* 0x000000120a081981 */ /* 0x0000e2000c1e1b00 */
[----:B------:R-:W-:-:S03]  /*2db0*/  @!P2 IMAD.WIDE.U32 R18, R153, c[0x0][0x1d8], R18 ;  /* 0x000076009912aa25 */ /* 0x000fc600078e0012 */
[----:B------:R1:W5:Y:S01]  /*2dc0*/  @!P5 LDG.E.64 R86, [R12.64] ;  /* 0x000000120c56d981 */ /* 0x000362000c1e1b00 */
[C---:B------:R-:W-:Y:S02]  /*2dd0*/  @!P0 IMAD R20, R152.reuse, c[0x0][0x1dc], R20 ;  /* 0x0000770098148a24 */ /* 0x040fe400078e0214 */
[----:B------:R-:W-:Y:S01]  /*2de0*/  @!P0 IMAD.WIDE.U32 R16, R152, c[0x0][0x1d8], R16 ;  /* 0x0000760098108a25 */ /* 0x000fe200078e0010 */
[----:B------:R4:W5:Y:S01]  /*2df0*/  @!P5 LDG.E.64 R22, [R14.64] ;  /* 0x000000120e16d981 */ /* 0x000962000c1e1b00 */
[----:B0-----:R-:W-:Y:S02]  /*2e00*/  @!P3 IADD3 R10, P5, R81, c[0x0][0x180], RZ ;  /* 0x00006000510aba10 */ /* 0x001fe40007fbe0ff */
[----:B------:R-:W-:Y:S02]  /*2e10*/  @!P2 IADD3 R21, R19, R21, RZ ;  /* 0x000000151315a210 */ /* 0x000fe40007ffe0ff */
[----:B------:R-:W-:Y:S02]  /*2e20*/  @!P3 IADD3.X R11, R80, c[0x0][0x184], RZ, P5, !PT ;  /* 0x00006100500bba10 */ /* 0x000fe40002ffe4ff */
[----:B------:R-:W-:-:S02]  /*2e30*/  @!P0 IADD3 R20, R17, R20, RZ ;  /* 0x0000001411148210 */ /* 0x000fc40007ffe0ff */
[----:B-1----:R-:W-:Y:S01]  /*2e40*/  @!P3 IADD3 R12, P5, R81, c[0x0][0x178], RZ ;  /* 0x00005e00510cba10 */ /* 0x002fe20007fbe0ff */
[----:B------:R-:W-:Y:S01]  /*2e50*/  CS2R R82, SRZ ;  /* 0x0000000000527805 */ /* 0x000fe2000001ff00 */
[C---:B------:R-:W-:Y:S02]  /*2e60*/  @!P2 SHF.L.U32 R76, R18.reuse, 0x2, RZ ;  /* 0x00000002124ca819 */ /* 0x040fe400000006ff */
[----:B------:R-:W-:Y:S02]  /*2e70*/  @!P2 SHF.L.U64.HI R77, R18, 0x2, R21 ;  /* 0x00000002124da819 */ /* 0x000fe40000010215 */
[----:B------:R-:W-:Y:S01]  /*2e80*/  CS2R R18, SRZ ;  /* 0x0000000000127805 */ /* 0x000fe2000001ff00 */
[----:B------:R-:W-:Y:S01]  /*2e90*/  @!P0 SHF.L.U64.HI R129, R16, 0x2, R20 ;  /* 0x0000000210818819 */ /* 0x000fe20000010214 */
[----:B------:R0:W5:Y:S01]  /*2ea0*/  @!P3 LDG.E.64 R82, [R10.64] ;  /* 0x000000120a52b981 */ /* 0x000162000c1e1b00 */
[----:B------:R-:W-:Y:S01]  /*2eb0*/  @!P3 IADD3.X R13, R80, c[0x0][0x17c], RZ, P5, !PT ;  /* 0x00005f00500dba10 */ /* 0x000fe20002ffe4ff */
[----:B------:R-:W-:Y:S01]  /*2ec0*/  CS2R R20, SRZ ;  /* 0x0000000000147805 */ /* 0x000fe2000001ff00 */
[----:B------:R-:W-:-:S03]  /*2ed0*/  @!P0 SHF.L.U32 R128, R16, 0x2, RZ ;  /* 0x0000000210808819 */ /* 0x000fc600000006ff */
[----:B------:R1:W5:Y:S01]  /*2ee0*/  @!P3 LDG.E.64 R18, [R12.64] ;  /* 0x000000120c12b981 */ /* 0x000362000c1e1b00 */
[----:B0-----:R-:W-:-:S03]  /*2ef0*/  @!P4 IADD3 R10, P5, R79, c[0x0][0x180], RZ ;  /* 0x000060004f0aca10 */ /* 0x001fc60007fbe0ff */
[----:B------:R0:W5:Y:S01]  /*2f00*/  @P1 LDG.E.64 R20, [R4.64] ;  /* 0x0000001204141981 */ /* 0x000162000c1e1b00 */
[----:B------:R-:W-:Y:S01]  /*2f10*/  CS2R R16, SRZ ;  /* 0x0000000000107805 */ /* 0x000fe2000001ff00 */
[----:B-1----:R-:W-:Y:S02]  /*2f20*/  @!P4 IADD3 R12, P3, R79, c[0x0][0x178], RZ ;  /* 0x00005e004f0cca10 */ /* 0x002fe40007f7e0ff */
[C---:B------:R-:W-:Y:S01]  /*2f30*/  @!P4 IADD3.X R11, R78.reuse, c[0x0][0x184], RZ, P5, !PT ;  /* 0x000061004e0bca10 */ /* 0x040fe20002ffe4ff */
[----:B0-----:R-:W-:Y:S01]  /*2f40*/  CS2R R4, SRZ ;  /* 0x0000000000047805 */ /* 0x001fe2000001ff00 */
[----:B------:R-:W-:Y:S02]  /*2f50*/  @!P4 IADD3.X R13, R78, c[0x0][0x17c], RZ, P3, !PT ;  /* 0x00005f004e0dca10 */ /* 0x000fe40001ffe4ff */
[----:B----4-:R-:W-:Y:S01]  /*2f60*/  @!P2 IADD3 R14, P5, R76, c[0x0][0x180], RZ ;  /* 0x000060004c0eaa10 */ /* 0x010fe20007fbe0ff */
[----:B------:R-:W-:Y:S02]  /*2f70*/  CS2R R80, SRZ ;  /* 0x0000000000507805 */ /* 0x000fe4000001ff00 */
[----:B------:R0:W5:Y:S01]  /*2f80*/  @!P4 LDG.E.64 R4, [R10.64] ;  /* 0x000000120a04c981 */ /* 0x000162000c1e1b00 */
[----:B------:R-:W-:-:S03]  /*2f90*/  @!P2 IADD3.X R15, R77, c[0x0][0x184], RZ, P5, !PT ;  /* 0x000061004d0faa10 */ /* 0x000fc60002ffe4ff */
[----:B------:R1:W5:Y:S01]  /*2fa0*/  @!P4 LDG.E.64 R16, [R12.64] ;  /* 0x000000120c10c981 */ /* 0x000362000c1e1b00 */
[----:B------:R-:W-:-:S03]  /*2fb0*/  CS2R R78, SRZ ;  /* 0x00000000004e7805 */ /* 0x000fc6000001ff00 */
[----:B------:R4:W5:Y:S01]  /*2fc0*/  @!P2 LDG.E.64 R80, [R14.64] ;  /* 0x000000120e50a981 */ /* 0x000962000c1e1b00 */
[----:B0-----:R-:W-:Y:S02]  /*2fd0*/  @!P2 IADD3 R10, P3, R76, c[0x0][0x178], RZ ;  /* 0x00005e004c0aaa10 */ /* 0x001fe40007f7e0ff */
[C---:B------:R-:W-:Y:S02]  /*2fe0*/  @!P0 IADD3 R76, P4, R128.reuse, c[0x0][0x180], RZ ;  /* 0x00006000804c8a10 */ /* 0x040fe40007f9e0ff */
[----:B------:R-:W-:Y:S01]  /*2ff0*/  @!P0 IADD3 R128, P5, R128, c[0x0][0x178], RZ ;  /* 0x00005e0080808a10 */ /* 0x000fe20007fbe0ff */
[----:B-1----:R-:W-:Y:S01]  /*3000*/  CS2R R12, SRZ ;  /* 0x00000000000c7805 */ /* 0x002fe2000001ff00 */
[----:B------:R-:W-:Y:S02]  /*3010*/  @!P2 IADD3.X R11, R77, c[0x0][0x17c], RZ, P3, !PT ;  /* 0x00005f004d0baa10 */ /* 0x000fe40001ffe4ff */
[C---:B------:R-:W-:Y:S01]  /*3020*/  @!P0 IADD3.X R77, R129.reuse, c[0x0][0x184], RZ, P4, !PT ;  /* 0x00006100814d8a10 */ /* 0x040fe200027fe4ff */
[----:B----4-:R-:W-:Y:S01]  /*3030*/  CS2R R14, SRZ ;  /* 0x00000000000e7805 */ /* 0x010fe2000001ff00 */
[----:B------:R-:W-:-:S03]  /*3040*/  @!P0 IADD3.X R129, R129, c[0x0][0x17c], RZ, P5, !PT ;  /* 0x00005f0081818a10 */ /* 0x000fc60002ffe4ff */
[----:B------:R0:W5:Y:S04]  /*3050*/  @!P0 LDG.E.64 R78, [R76.64] ;  /* 0x000000124c4e8981 */ /* 0x000168000c1e1b00 */
[----:B------:R1:W5:Y:S04]  /*3060*/  @!P0 LDG.E.64 R12, [R128.64] ;  /* 0x00000012800c8981 */ /* 0x000368000c1e1b00 */
[----:B------:R4:W5:Y:S01]  /*3070*/  @!P2 LDG.E.64 R14, [R10.64] ;  /* 0x000000120a0ea981 */ /* 0x000962000c1e1b00 */
[C---:B-1----:R-:W-:Y:S02]  /*3080*/  @!P6 IADD3 R128, P0, R132.reuse, c[0x0][0x180], RZ ;  /* 0x000060008480ea10 */ /* 0x042fe40007f1e0ff */
[----:B------:R-:W-:Y:S01]  /*3090*/  @!P6 IADD3 R132, P2, R132, c[0x0][0x178], RZ ;  /* 0x00005e008484ea10 */ /* 0x000fe20007f5e0ff */
[----:B----4-:R-:W-:-:S03]  /*30a0*/  CS2R R10, SRZ ;  /* 0x00000000000a7805 */ /* 0x010fc6000001ff00 */
[----:B------:R-:W-:-:S05]  /*30b0*/  @!P6 IADD3.X R133, R3, c[0x0][0x17c], RZ, P2, !PT ;  /* 0x00005f000385ea10 */ /* 0x000fca00017fe4ff */
[----:B------:R1:W5:Y:S01]  /*30c0*/  @!P6 LDG.E.64 R10, [R132.64] ;  /* 0x00000012840ae981 */ /* 0x000362000c1e1b00 */
[----:B------:R-:W-:Y:S01]  /*30d0*/  @!P6 IADD3.X R129, R3, c[0x0][0x184], RZ, P0, !PT ;  /* 0x000061000381ea10 */ /* 0x000fe200007fe4ff */
[----:B--2---:R-:W2:Y:S02]  /*30e0*/  R2UR UR6, R6 ;  /* 0x00000000060673c2 */ /* 0x004ea400000e0000 */
[----:B--2---:R-:W-:-:S05]  /*30f0*/  MOV R3, UR6 ;  /* 0x0000000600037c02 */ /* 0x004fca0008000f00 */
[----:B------:R-:W-:-:S05]  /*3100*/  FFMA.FTZ R3, -R3, UR6, R7 ;  /* 0x0000000603037c23 */ /* 0x000fca0008010107 */
[----:B------:R-:W-:-:S13]  /*3110*/  FSETP.GTU.FTZ.AND P0, PT, R3, RZ, PT ;  /* 0x000000ff0300720b */ /* 0x000fda0003f1c000 */
[----:B------:R-:W-:Y:S01]  /*3120*/  VOTEU.ANY UP0, P0 ;  /* 0x00000000003f7886 */ /* 0x000fe20000000100 */
[----:B------:R-:W-:-:S13]  /*3130*/  PLOP3.LUT P0, PT, PT, PT, UP0, 0x80, 0x0 ;  /* 0x000000000000781c */ /* 0x000fda0003f0f008 */
[----:B------:R-:W-:-:S06]  /*3140*/  @P0 FADD.FTZ R3, R3, c[0x0][0x1a0] ;  /* 0x0000680003030621 */ /* 0x000fcc0000010000 */
[----:B------:R-:W2:Y:S02]  /*3150*/  @P0 MUFU.RSQ R3, R3 ;  /* 0x0000000300030308 */ /* 0x000ea40000001400 */
[----:B--2---:R-:W2:Y:S01]  /*3160*/  @P0 R2UR UR5, R3 ;  /* 0x00000000030503c2 */ /* 0x004ea200000e0000 */
[----:B------:R-:W-:Y:S01]  /*3170*/  ISETP.GT.U32.AND P0, PT, R2, 0x17f, PT ;  /* 0x0000017f0200780c */ /* 0x000fe20003f04070 */
[----:B0-----:R-:W-:Y:S01]  /*3180*/  CS2R R76, SRZ ;  /* 0x00000000004c7805 */ /* 0x001fe2000001ff00 */
[----:B------:R-:W-:Y:S01]  /*3190*/  UMOV UR25, 0x3f800000 ;  /* 0x3f80000000197882 */ /* 0x000fe20000000000 */
[----:B------:R-:W-:Y:S01]  /*31a0*/  BSSY B0, `(.L_x_2256) ;  /* 0x0000012000007945 */ /* 0x000fe20003800000 */
[----:B------:R-:W-:Y:S01]  /*31b0*/  ISETP.NE.AND P5, PT, RZ, UR21, PT ;  /* 0x00000015ff007c0c */ /* 0x000fe2000bfa5270 */
[----:B------:R-:W-:Y:S02]  /*31c0*/  CS2R R6, SRZ ;  /* 0x0000000000067805 */ /* 0x000fe4000001ff00 */
[----:B------:R3:W5:Y:S01]  /*31d0*/  @!P6 LDG.E.64 R76, [R128.64] ;  /* 0x00000012804ce981 */ /* 0x000762000c1e1b00 */
[----:B--2---:R-:W-:Y:S01]  /*31e0*/  @UP0 UMOV UR25, UR5 ;  /* 0x0000000500190c82 */ /* 0x004fe20008000000 */
[----:B---3--:R-:W-:-:S02]  /*31f0*/  FADD.FTZ R129, R8, -UR6 ;  /* 0x8000000608817e21 */ /* 0x008fc40008010000 */
[----:B------:R-:W-:Y:S02]  /*3200*/  FADD.FTZ R128, R9, -UR6 ;  /* 0x8000000609807e21 */ /* 0x000fe40008010000 */
[----:B------:R-:W-:Y:S01]  /*3210*/  CS2R R8, SRZ ;  /* 0x0000000000087805 */ /* 0x000fe2000001ff00 */
[----:B------:R-:W-:Y:S05]  /*3220*/  @P0 BRA `(.L_x_2257) ;  /* 0x0000009000000947 */ /* 0x000fea0003800000 */
[----:B-1----:R-:W-:Y:S02]  /*3230*/  ISETP.NE.AND P0, PT, RZ, UR21, PT ;  /* 0x00000015ff007c0c */ /* 0x002fe4000bf05270 */
[----:B------:R-:W-:-:S04]  /*3240*/  IADD3 R3, R150, UR22, RZ ;  /* 0x0000001696037c10 */ /* 0x000fc8000fffe0ff */
[----:B------:R-:W-:-:S07]  /*3250*/  SHF.R.S32.HI R9, RZ, 0x1f, R3 ;  /* 0x0000001fff097819 */ /* 0x000fce0000011403 */
[----:B------:R-:W-:-:S04]  /*3260*/  @P0 LEA R8, P2, R3, c[0x0][0x190], 0x2 ;  /* 0x0000640003080a11 */ /* 0x000fc800078410ff */
[----:B------:R-:W-:-:S05]  /*3270*/  @P0 LEA.HI.X R9, R3, c[0x0][0x194], R9, 0x2, P2 ;  /* 0x0000650003090a11 */ /* 0x000fca00010f1409 */
[----:B------:R0:W5:Y:S02]  /*3280*/  @P0 LDG.E.64 R6, [R8.64] ;  /* 0x0000001208060981 */ /* 0x000164000c1e1b00 */
[----:B0-----:R-:W-:-:S10]  /*3290*/  HFMA2.MMA R8, -RZ, RZ, 0, 2.384185791015625e-07 ;  /* 0x00000004ff087435 */ /* 0x001fd400000001ff */
[----:B------:R-:W-:-:S06]  /*32a0*/  IMAD.WIDE R8, R3, R8, c[0x0][0x188] ;  /* 0x0000620003087625 */ /* 0x000fcc00078e0208 */
[----:B------:R-:W5:Y:S02]  /*32b0*/  LDG.E.64 R8, [R8.64] ;  /* 0x0000001208087981 */ /* 0x000f64000c1e1b00 */
.L_x_2257:
[----:B-1----:R-:W-:Y:S05]  /*32c0*/  BSYNC B0 ;  /* 0x0000000000007941 */ /* 0x002fea0003800000 */
.L_x_2256:
[----:B-----5:R-:W-:Y:S01]  /*32d0*/  MOV R133, R20 ;  /* 0x0000001400857202 */ /* 0x020fe20000000f00 */
        /* <DEDUP_REMOVED lines=22> */
.L_x_2258:
[----:B------:R-:W-:Y:S01]  /*3440*/  FMUL.FTZ R139, R133, R8 ;  /* 0x00000008858b7220 */ /* 0x000fe20000410000 */
[----:B------:R-:W-:Y:S01]  /*3450*/  MOV R138, R72 ;  /* 0x00000048008a7202 */ /* 0x000fe20000000f00 */
[----:B------:R-:W-:Y:S01]  /*3460*/  FMUL.FTZ R132, R3, R9 ;  /* 0x0000000903847220 */ /* 0x000fe20000410000 */
[----:B------:R-:W-:Y:S01]  /*3470*/  MOV R142, R73 ;  /* 0x00000049008e7202 */ /* 0x000fe20000000f00 */
[----:B------:R-:W-:Y:S02]  /*3480*/  FFMA.FTZ R146, R129, R139, RZ ;  /* 0x0000008b81927223 */ /* 0x000fe400000100ff */
[----:B------:R-:W-:Y:S02]  /*3490*/  FADD.FTZ R139, RZ, R139 ;  /* 0x0000008bff8b7221 */ /* 0x000fe40000010000 */
[----:B------:R-:W-:Y:S02]  /*34a0*/  FADD.FTZ R126, R126, -UR6 ;  /* 0x800000067e7e7e21 */ /* 0x000fe40008010000 */
[----:B------:R-:W-:-:S02]  /*34b0*/  FADD.FTZ R127, R127, -UR6 ;  /* 0x800000067f7f7e21 */ /* 0x000fc40008010000 */
[----:B------:R-:W-:Y:S02]  /*34c0*/  FFMA.FTZ R146, R128, R132, R146 ;  /* 0x0000008480927223 */ /* 0x000fe40000010092 */
[----:B------:R-:W-:Y:S02]  /*34d0*/  FADD.FTZ R139, R132, R139 ;  /* 0x0000008b848b7221 */ /* 0x000fe40000010000 */
        /* <DEDUP_REMOVED lines=21> */
.L_x_2259:
[----:B------:R-:W-:Y:S02]  /*3630*/  FMUL.FTZ R126, R138, R8 ;  /* 0x000000088a7e7220 */ /* 0x000fe40000410000 */
[----:B------:R-:W-:Y:S02]  /*3640*/  FFMA.FTZ R143, R129, R133, RZ ;  /* 0x00000085818f7223 */ /* 0x000fe400000100ff */
[----:B------:R-:W-:Y:S02]  /*3650*/  FFMA.FTZ R146, R132, R126, R146 ;  /* 0x0000007e84927223 */ /* 0x000fe40000010092 */
[----:B------:R-:W-:Y:S02]  /*3660*/  FADD.FTZ R147, RZ, R133 ;  /* 0x00000085ff937221 */ /* 0x000fe40000010000 */
[----:B------:R-:W-:Y:S02]  /*3670*/  FADD.FTZ R126, R139, R126 ;  /* 0x0000007e8b7e7221 */ /* 0x000fe40000010000 */
[----:B------:R-:W-:-:S02]  /*3680*/  FMUL.FTZ R139, R142, R9 ;  /* 0x000000098e8b7220 */ /* 0x000fc40000410000 */
[----:B------:R-:W-:Y:S02]  /*3690*/  FFMA.FTZ R133, R132, R138, R143 ;  /* 0x0000008a84857223 */ /* 0x000fe4000001008f */
[----:B------:R-:W-:Y:S02]  /*36a0*/  FADD.FTZ R138, R147, R138 ;  /* 0x0000008a938a7221 */ /* 0x000fe40000010000 */
[----:B------:R-:W-:Y:S02]  /*36b0*/  FFMA.FTZ R143, R128, R3, RZ ;  /* 0x00000003808f7223 */ /* 0x000fe400000100ff */
[----:B------:R-:W-:Y:S02]  /*36c0*/  FADD.FTZ R147, RZ, R3 ;  /* 0x00000003ff937221 */ /* 0x000fe40000010000 */
[----:B------:R-:W-:Y:S02]  /*36d0*/  FFMA.FTZ R146, R127, R139, R146 ;  /* 0x0000008b7f927223 */ /* 0x000fe40000010092 */
[----:B------:R-:W-:-:S02]  /*36e0*/  FADD.FTZ R126, R139, R126 ;  /* 0x0000007e8b7e7221 */ /* 0x000fc40000010000 */
[----:B------:R-:W-:Y:S02]  /*36f0*/  FADD.FTZ R134, R134, -UR6 ;  /* 0x8000000686867e21 */ /* 0x000fe40008010000 */
[----:B------:R-:W-:Y:S02]  /*3700*/  FADD.FTZ R139, R135, -UR6 ;  /* 0x80000006878b7e21 */ /* 0x000fe40008010000 */
[----:B------:R-:W-:Y:S02]  /*3710*/  FFMA.FTZ R3, R127, R142, R143 ;  /* 0x0000008e7f037223 */ /* 0x000fe4000001008f */
        /* <DEDUP_REMOVED lines=24> */
.L_x_2260:
[----:B------:R-:W-:Y:S02]  /*38a0*/  FMUL.FTZ R139, R147, R8 ;  /* 0x00000008938b7220 */ /* 0x000fe40000410000 */
[----:B------:R-:W-:Y:S02]  /*38b0*/  FADD.FTZ R136, R136, -UR6 ;  /* 0x8000000688887e21 */ /* 0x000fe40008010000 */
[----:B------:R-:W-:Y:S02]  /*38c0*/  FFMA.FTZ R146, R135, R139, R146 ;  /* 0x0000008b87927223 */ /* 0x000fe40000010092 */
[----:B------:R-:W-:Y:S02]  /*38d0*/  FADD.FTZ R126, R126, R139 ;  /* 0x0000008b7e7e7221 */ /* 0x000fe40000010000 */
[----:B------:R-:W-:Y:S02]  /*38e0*/  FMUL.FTZ R139, R142, R9 ;  /* 0x000000098e8b7220 */ /* 0x000fe40000410000 */
[----:B------:R-:W-:-:S02]  /*38f0*/  FADD.FTZ R137, R137, -UR6 ;  /* 0x8000000689897e21 */ /* 0x000fc40008010000 */
[----:B------:R-:W-:Y:S02]  /*3900*/  FADD.FTZ R138, R138, R147 ;  /* 0x000000938a8a7221 */ /* 0x000fe40000010000 */
[----:B------:R-:W-:Y:S01]  /*3910*/  FFMA.FTZ R133, R135, R147, R133 ;  /* 0x0000009387857223 */ /* 0x000fe20000010085 */
[----:B------:R-:W-:Y:S01]  /*3920*/  MOV R147, R69 ;  /* 0x0000004500937202 */ /* 0x000fe20000000f00 */
[----:B------:R-:W-:Y:S02]  /*3930*/  FADD.FTZ R143, R143, R142 ;  /* 0x0000008e8f8f7221 */ /* 0x000fe40000010000 */
[C---:B------:R-:W-:Y:S01]  /*3940*/  FFMA.FTZ R3, R134.reuse, R142, R3 ;  /* 0x0000008e86037223 */ /* 0x040fe20000010003 */
[----:B------:R-:W-:Y:S01]  /*3950*/  MOV R142, R68 ;  /* 0x00000044008e7202 */ /* 0x000fe20000000f00 */
[----:B------:R-:W-:Y:S02]  /*3960*/  FFMA.FTZ R146, R134, R139, R146 ;  /* 0x0000008b86927223 */ /* 0x000fe40000010092 */
        /* <DEDUP_REMOVED lines=22> */
.L_x_2261:
[----:B------:R-:W-:Y:S02]  /*3ad0*/  FMUL.FTZ R136, R142, R8 ;  /* 0x000000088e887220 */ /* 0x000fe40000410000 */
[----:B------:R-:W-:Y:S02]  /*3ae0*/  FADD.FTZ R138, R138, R142 ;  /* 0x0000008e8a8a7221 */ /* 0x000fe40000010000 */
[C---:B------:R-:W-:Y:S02]  /*3af0*/  FFMA.FTZ R133, R139.reuse, R142, R133 ;  /* 0x0000008e8b857223 */ /* 0x040fe40000010085 */
[----:B------:R-:W-:Y:S02]  /*3b00*/  FFMA.FTZ R146, R139, R136, R146 ;  /* 0x000000888b927223 */ /* 0x000fe40000010092 */
[----:B------:R-:W-:Y:S02]  /*3b10*/  FADD.FTZ R126, R126, R136 ;  /* 0x000000887e7e7221 */ /* 0x000fe40000010000 */
[----:B------:R-:W-:-:S02]  /*3b20*/  FMUL.FTZ R142, R147, R9 ;  /* 0x00000009938e7220 */ /* 0x000fc40000410000 */
[----:B------:R-:W-:Y:S02]  /*3b30*/  FADD.FTZ R140, R140, -UR6 ;  /* 0x800000068c8c7e21 */ /* 0x000fe40008010000 */
[----:B------:R-:W-:Y:S02]  /*3b40*/  FADD.FTZ R141, R141, -UR6 ;  /* 0x800000068d8d7e21 */ /* 0x000fe40008010000 */
[----:B------:R-:W-:Y:S02]  /*3b50*/  FADD.FTZ R136, R143, R147 ;  /* 0x000000938f887221 */ /* 0x000fe40000010000 */
[C---:B------:R-:W-:Y:S01]  /*3b60*/  FFMA.FTZ R143, R137.reuse, R142, R146 ;  /* 0x0000008e898f7223 */ /* 0x040fe20000010092 */
[----:B------:R-:W-:Y:S01]  /*3b70*/  MOV R146, R67 ;  /* 0x0000004300927202 */ /* 0x000fe20000000f00 */
[----:B------:R-:W-:Y:S02]  /*3b80*/  FADD.FTZ R126, R142, R126 ;  /* 0x0000007e8e7e7221 */ /* 0x000fe40000010000 */
[----:B------:R-:W-:Y:S01]  /*3b90*/  FMUL.FTZ R142, R140, UR25 ;  /* 0x000000198c8e7c20 */ /* 0x000fe20008410000 */
[----:B------:R-:W-:Y:S01]  /*3ba0*/  MOV R140, R66 ;  /* 0x00000042008c7202 */ /* 0x000fe20000000f00 */
[----:B------:R-:W-:-:S02]  /*3bb0*/  FFMA.FTZ R3, R137, R147, R3 ;  /* 0x0000009389037223 */ /* 0x000fc40000010003 */
        /* <DEDUP_REMOVED lines=20> */
.L_x_2262:
[----:B------:R-:W-:Y:S02]  /*3d00*/  FMUL.FTZ R147, R140, R8 ;  /* 0x000000088c937220 */ /* 0x000fe40000410000 */
[----:B------:R-:W-:Y:S02]  /*3d10*/  FADD.FTZ R138, R138, R140 ;  /* 0x0000008c8a8a7221 */ /* 0x000fe40000010000 */
[C---:B------:R-:W-:Y:S02]  /*3d20*/  FFMA.FTZ R133, R142.reuse, R140, R133 ;  /* 0x0000008c8e857223 */ /* 0x040fe40000010085 */
[----:B------:R-:W-:Y:S02]  /*3d30*/  FFMA.FTZ R140, R142, R147, R143 ;  /* 0x000000938e8c7223 */ /* 0x000fe4000001008f */
[----:B------:R-:W-:Y:S01]  /*3d40*/  FADD.FTZ R126, R126, R147 ;  /* 0x000000937e7e7221 */ /* 0x000fe20000010000 */
[----:B------:R-:W-:Y:S01]  /*3d50*/  MOV R147, R64 ;  /* 0x0000004000937202 */ /* 0x000fe20000000f00 */
[----:B------:R-:W-:-:S02]  /*3d60*/  FMUL.FTZ R143, R146, R9 ;  /* 0x00000009928f7220 */ /* 0x000fc40000410000 */
[----:B------:R-:W-:Y:S02]  /*3d70*/  FADD.FTZ R144, R144, -UR6 ;  /* 0x8000000690907e21 */ /* 0x000fe40008010000 */
[----:B------:R-:W-:Y:S02]  /*3d80*/  FFMA.FTZ R140, R141, R143, R140 ;  /* 0x0000008f8d8c7223 */ /* 0x000fe4000001008c */
[----:B------:R-:W-:Y:S02]  /*3d90*/  FADD.FTZ R126, R143, R126 ;  /* 0x0000007e8f7e7221 */ /* 0x000fe40000010000 */
[----:B------:R-:W-:Y:S02]  /*3da0*/  FADD.FTZ R143, R145, -UR6 ;  /* 0x80000006918f7e21 */ /* 0x000fe40008010000 */
[----:B------:R-:W-:Y:S02]  /*3db0*/  FADD.FTZ R136, R136, R146 ;  /* 0x0000009288887221 */ /* 0x000fe40000010000 */
[----:B------:R-:W-:Y:S01]  /*3dc0*/  FFMA.FTZ R3, R141, R146, R3 ;  /* 0x000000928d037223 */ /* 0x000fe20000010003 */
        /* <DEDUP_REMOVED lines=22> */
.L_x_2263:
[----:B------:R-:W-:Y:S02]  /*3f30*/  FMUL.FTZ R143, R147, R8 ;  /* 0x00000008938f7220 */ /* 0x000fe40000410000 */
[----:B------:R-:W-:Y:S02]  /*3f40*/  FADD.FTZ R130, R130, -UR6 ;  /* 0x8000000682827e21 */ /* 0x000fe40008010000 */
[----:B------:R-:W-:Y:S02]  /*3f50*/  FFMA.FTZ R140, R145, R143, R140 ;  /* 0x0000008f918c7223 */ /* 0x000fe4000001008c */
[----:B------:R-:W-:Y:S02]  /*3f60*/  FADD.FTZ R126, R126, R143 ;  /* 0x0000008f7e7e7221 */ /* 0x000fe40000010000 */
[----:B------:R-:W-:Y:S02]  /*3f70*/  FMUL.FTZ R143, R146, R9 ;  /* 0x00000009928f7220 */ /* 0x000fe40000410000 */
[----:B------:R-:W-:-:S02]  /*3f80*/  FADD.FTZ R131, R131, -UR6 ;  /* 0x8000000683837e21 */ /* 0x000fc40008010000 */
[----:B------:R-:W-:Y:S02]  /*3f90*/  FADD.FTZ R138, R138, R147 ;  /* 0x000000938a8a7221 */ /* 0x000fe40000010000 */
[----:B------:R-:W-:Y:S02]  /*3fa0*/  FFMA.FTZ R133, R145, R147, R133 ;  /* 0x0000009391857223 */ /* 0x000fe40000010085 */
[----:B------:R-:W-:Y:S02]  /*3fb0*/  FADD.FTZ R136, R136, R146 ;  /* 0x0000009288887221 */ /* 0x000fe40000010000 */
[C---:B------:R-:W-:Y:S01]  /*3fc0*/  FFMA.FTZ R3, R144.reuse, R146, R3 ;  /* 0x0000009290037223 */ /* 0x040fe20000010003 */
        /* <DEDUP_REMOVED lines=25> */
.L_x_2264:
[----:B------:R-:W-:Y:S02]  /*4160*/  FMUL.FTZ R130, R146, R8 ;  /* 0x0000000892827220 */ /* 0x000fe40000410000 */
[----:B------:R-:W-:Y:S02]  /*4170*/  FADD.FTZ R131, R138, R146 ;  /* 0x000000928a837221 */ /* 0x000fe40000010000 */
[----:B------:R-:W-:Y:S02]  /*4180*/  FFMA.FTZ R140, R148, R130, R140 ;  /* 0x00000082948c7223 */ /* 0x000fe4000001008c */
[----:B------:R-:W-:Y:S02]  /*4190*/  FADD.FTZ R126, R126, R130 ;  /* 0x000000827e7e7221 */ /* 0x000fe40000010000 */
[----:B------:R-:W-:Y:S02]  /*41a0*/  FMUL.FTZ R138, R143, R9 ;  /* 0x000000098f8a7220 */ /* 0x000fe40000410000 */
[----:B------:R-:W-:-:S02]  /*41b0*/  FADD.FTZ R124, R124, -UR6 ;  /* 0x800000067c7c7e21 */ /* 0x000fc40008010000 */
[----:B------:R-:W-:Y:S02]  /*41c0*/  FADD.FTZ R125, R125, -UR6 ;  /* 0x800000067d7d7e21 */ /* 0x000fe40008010000 */
[----:B------:R-:W-:Y:S02]  /*41d0*/  FADD.FTZ R130, R136, R143 ;  /* 0x0000008f88827221 */ /* 0x000fe40000010000 */
[----:B------:R-:W-:Y:S02]  /*41e0*/  FFMA.FTZ R133, R148, R146, R133 ;  /* 0x0000009294857223 */ /* 0x000fe40000010085 */
[C---:B------:R-:W-:Y:S02]  /*41f0*/  FFMA.FTZ R136, R147.reuse, R138, R140 ;  /* 0x0000008a93887223 */ /* 0x040fe4000001008c */
[----:B------:R-:W-:Y:S01]  /*4200*/  FADD.FTZ R126, R138, R126 ;  /* 0x0000007e8a7e7221 */ /* 0x000fe20000010000 */
[----:B------:R-:W-:Y:S01]  /*4210*/  MOV R138, R61 ;  /* 0x0000003d008a7202 */ /* 0x000fe20000000f00 */
        /* <DEDUP_REMOVED lines=23> */
.L_x_2265:
        /* <DEDUP_REMOVED lines=9> */
[----:B------:R-:W-:Y:S02]  /*4420*/  FFMA.FTZ R130, R146, R126, R136 ;  /* 0x0000007e92827223 */ /* 0x000fe40000010088 */
        /* <DEDUP_REMOVED lines=25> */
.L_x_2266:
        /* <DEDUP_REMOVED lines=8> */
[----:B------:R-:W-:Y:S02]  /*4640*/  FFMA.FTZ R130, R140, R125, R130 ;  /* 0x0000007d8c827223 */ /* 0x000fe40000010082 */
[----:B------:R-:W-:Y:S01]  /*4650*/  FADD.FTZ R122, R125, R122 ;  /* 0x0000007a7d7a7221 */ /* 0x000fe20000010000 */
[----:B------:R-:W-:Y:S01]  /*4660*/  MOV R125, R57 ;  /* 0x00000039007d7202 */ /* 0x000fe20000000f00 */
[----:B------:R-:W-:Y:S01]  /*4670*/  FMUL.FTZ R136, R120, UR25 ;  /* 0x0000001978887c20 */ /* 0x000fe20008410000 */
[----:B------:R-:W-:Y:S01]  /*4680*/  MOV R120, R56 ;  /* 0x0000003800787202 */ /* 0x000fe20000000f00 */
[----:B------:R-:W-:-:S02]  /*4690*/  FADD.FTZ R124, R124, R126 ;  /* 0x0000007e7c7c7221 */ /* 0x000fc40000010000 */
[----:B------:R-:W-:Y:S02]  /*46a0*/  FFMA.FTZ R3, R140, R126, R3 ;  /* 0x0000007e8c037223 */ /* 0x000fe40000010003 */
        /* <DEDUP_REMOVED lines=20> */
.L_x_2267:
        /* <DEDUP_REMOVED lines=9> */
[C---:B------:R-:W-:Y:S02]  /*4880*/  FFMA.FTZ R3, R133.reuse, R125, R3 ;  /* 0x0000007d85037223 */ /* 0x040fe40000010003 */
        /* <DEDUP_REMOVED lines=25> */
.L_x_2268:
        /* <DEDUP_REMOVED lines=35> */
.L_x_2269:
        /* <DEDUP_REMOVED lines=35> */
.L_x_2270:
        /* <DEDUP_REMOVED lines=35> */
.L_x_2271:
        /* <DEDUP_REMOVED lines=35> */
.L_x_2272:
        /* <DEDUP_REMOVED lines=35> */
.L_x_2273:
        /* <DEDUP_REMOVED lines=35> */
.L_x_2274:
        /* <DEDUP_REMOVED lines=35> */
.L_x_2275:
        /* <DEDUP_REMOVED lines=35> */
.L_x_2276:
        /* <DEDUP_REMOVED lines=35> */
.L_x_2277:
        /* <DEDUP_REMOVED lines=35> */
.L_x_2278:
        /* <DEDUP_REMOVED lines=35> */
.L_x_2279:
        /* <DEDUP_REMOVED lines=35> */
.L_x_2280:
        /* <DEDUP_REMOVED lines=35> */
.L_x_2281:
        /* <DEDUP_REMOVED lines=35> */
.L_x_2282:
        /* <DEDUP_REMOVED lines=35> */
.L_x_2283:
        /* <DEDUP_REMOVED lines=35> */
.L_x_2284:
[----:B------:R-:W-:Y:S02]  /*6d20*/  FMUL.FTZ R87, R90, R8 ;  /* 0x000000085a577220 */ /* 0x000fe40000410000 */
[----:B------:R-:W-:Y:S02]  /*6d30*/  FADD.FTZ R89, R89, R86 ;  /* 0x0000005659597221 */ /* 0x000fe40000010000 */
[----:B------:R-:W-:Y:S02]  /*6d40*/  FFMA.FTZ R130, R92, R87, R130 ;  /* 0x000000575c827223 */ /* 0x000fe40000010082 */
[----:B------:R-:W-:Y:S02]  /*6d50*/  FADD.FTZ R87, R88, R87 ;  /* 0x0000005758577221 */ /* 0x000fe40000010000 */
[----:B------:R-:W-:Y:S02]  /*6d60*/  FMUL.FTZ R88, R86, R9 ;  /* 0x0000000956587220 */ /* 0x000fe40000410000 */
[----:B------:R-:W-:-:S02]  /*6d70*/  FFMA.FTZ R86, R91, R86, R3 ;  /* 0x000000565b567223 */ /* 0x000fc40000010003 */
[----:B------:R-:W-:Y:S02]  /*6d80*/  FADD.FTZ R82, R82, -UR6 ;  /* 0x8000000652527e21 */ /* 0x000fe40008010000 */
[----:B------:R-:W-:Y:S02]  /*6d90*/  FADD.FTZ R3, R83, -UR6 ;  /* 0x8000000653037e21 */ /* 0x000fe40008010000 */
[----:B------:R-:W-:Y:S02]  /*6da0*/  FADD.FTZ R95, R95, R90 ;  /* 0x0000005a5f5f7221 */ /* 0x000fe40000010000 */
[----:B------:R-:W-:Y:S02]  /*6db0*/  FFMA.FTZ R94, R92, R90, R94 ;  /* 0x0000005a5c5e7223 */ /* 0x000fe4000001005e */
        /* <DEDUP_REMOVED lines=25> */
.L_x_2285:
[----:B------:R-:W-:Y:S01]  /*6f50*/  FMUL.FTZ R83, R88, R8 ;  /* 0x0000000858537220 */ /* 0x000fe20000410000 */
[----:B------:R-:W-:Y:S01]  /*6f60*/  MOV R160, R16 ;  /* 0x0000001000a07202 */ /* 0x000fe20000000f00 */
[----:B------:R-:W-:Y:S01]  /*6f70*/  FADD.FTZ R95, R95, R88 ;  /* 0x000000585f5f7221 */ /* 0x000fe20000010000 */
[----:B------:R-:W-:Y:S01]  /*6f80*/  MOV R138, R17 ;  /* 0x00000011008a7202 */ /* 0x000fe20000000f00 */
        /* <DEDUP_REMOVED lines=31> */
.L_x_2286:
[----:B------:R-:W-:Y:S01]  /*7180*/  FMUL.FTZ R88, R160, R8 ;  /* 0x00000008a0587220 */ /* 0x000fe20000410000 */
[----:B------:R-:W-:Y:S01]  /*7190*/  MOV R161, R14 ;  /* 0x0000000e00a17202 */ /* 0x000fe20000000f00 */
[----:B------:R-:W-:Y:S01]  /*71a0*/  FMUL.FTZ R89, R138, R9 ;  /* 0x000000098a597220 */ /* 0x000fe20000410000 */
[----:B------:R-:W-:Y:S01]  /*71b0*/  MOV R162, R15 ;  /* 0x0000000f00a27202 */ /* 0x000fe20000000f00 */
[----:B------:R-:W-:Y:S02]  /*71c0*/  FFMA.FTZ R86, R4, R88, R86 ;  /* 0x0000005804567223 */ /* 0x000fe40000010056 */
[----:B------:R-:W-:Y:S02]  /*71d0*/  FADD.FTZ R87, R87, R88 ;  /* 0x0000005857577221 */ /* 0x000fe40000010000 */
        /* <DEDUP_REMOVED lines=25> */
.L_x_2287:
[----:B------:R-:W-:Y:S01]  /*7370*/  FMUL.FTZ R80, R161, R8 ;  /* 0x00000008a1507220 */ /* 0x000fe20000410000 */
[----:B------:R-:W-:Y:S01]  /*7380*/  MOV R163, R12 ;  /* 0x0000000c00a37202 */ /* 0x000fe20000000f00 */
[----:B------:R-:W-:Y:S02]  /*7390*/  FADD.FTZ R78, R78, -UR6 ;  /* 0x800000064e4e7e21 */ /* 0x000fe40008010000 */
[----:B------:R-:W-:Y:S02]  /*73a0*/  FADD.FTZ R81, R89, R80 ;  /* 0x0000005059517221 */ /* 0x000fe40000010000 */
[----:B------:R-:W-:Y:S02]  /*73b0*/  FFMA.FTZ R88, R86, R80, R88 ;  /* 0x0000005056587223 */ /* 0x000fe40000010058 */
[----:B------:R-:W-:Y:S02]  /*73c0*/  FMUL.FTZ R89, R162, R9 ;  /* 0x00000009a2597220 */ /* 0x000fe40000410000 */
[----:B------:R-:W-:-:S02]  /*73d0*/  FADD.FTZ R79, R79, -UR6 ;  /* 0x800000064f4f7e21 */ /* 0x000fc40008010000 */
[----:B------:R-:W-:Y:S02]  /*73e0*/  FFMA.FTZ R80, R87, R89, R88 ;  /* 0x0000005957507223 */ /* 0x000fe40000010058 */
[----:B------:R-:W-:Y:S02]  /*73f0*/  FADD.FTZ R81, R89, R81 ;  /* 0x0000005159517221 */ /* 0x000fe40000010000 */
        /* <DEDUP_REMOVED lines=22> */
.L_x_2288:
[----:B------:R-:W-:Y:S01]  /*7560*/  FMUL.FTZ R79, R163, R8 ;  /* 0x00000008a34f7220 */ /* 0x000fe20000410000 */
[----:B------:R-:W-:Y:S01]  /*7570*/  MOV R165, R10 ;  /* 0x0000000a00a57202 */ /* 0x000fe20000000f00 */
[----:B------:R-:W-:Y:S02]  /*7580*/  FADD.FTZ R76, R76, -UR6 ;  /* 0x800000064c4c7e21 */ /* 0x000fe40008010000 */
[----:B------:R-:W-:Y:S02]  /*7590*/  FFMA.FTZ R80, R88, R79, R80 ;  /* 0x0000004f58507223 */ /* 0x000fe40000010050 */
[----:B------:R-:W-:Y:S02]  /*75a0*/  FADD.FTZ R81, R81, R79 ;  /* 0x0000004f51517221 */ /* 0x000fe40000010000 */
[----:B------:R-:W-:Y:S02]  /*75b0*/  FMUL.FTZ R79, R78, R9 ;  /* 0x000000094e4f7220 */ /* 0x000fe40000410000 */
[----:B------:R-:W-:-:S02]  /*75c0*/  FADD.FTZ R77, R77, -UR6 ;  /* 0x800000064d4d7e21 */ /* 0x000fc40008010000 */
        /* <DEDUP_REMOVED lines=24> */
.L_x_2289:
[----:B------:R-:W-:Y:S01]  /*7750*/  FADD.FTZ R95, R95, R160 ;  /* 0x000000a05f5f7221 */ /* 0x000fe20000010000 */
[----:B------:R-:W0:Y:S01]  /*7760*/  S2R R164, SR_LANEID ;  /* 0x0000000000a47919 */ /* 0x000e220000000000 */
[----:B------:R-:W-:Y:S02]  /*7770*/  FFMA.FTZ R94, R4, R160, R94 ;  /* 0x000000a0045e7223 */ /* 0x000fe4000001005e */
[----:B------:R-:W-:Y:S01]  /*7780*/  FMUL.FTZ R76, R165, R8 ;  /* 0x00000008a54c7220 */ /* 0x000fe20000410000 */
[----:B------:R-:W2:Y:S01]  /*7790*/  LDL R160, [R1] ;  /* 0x0000000001a07983 */ /* 0x000ea20000100800 */
[----:B------:R-:W-:Y:S02]  /*77a0*/  FMUL.FTZ R77, R79, R9 ;  /* 0x000000094f4d7220 */ /* 0x000fe40000410000 */
[----:B------:R-:W-:Y:S02]  /*77b0*/  FFMA.FTZ R80, R131, R76, R80 ;  /* 0x0000004c83507223 */ /* 0x000fe40000010050 */
[----:B------:R-:W-:-:S02]  /*77c0*/  FADD.FTZ R76, R81, R76 ;  /* 0x0000004c514c7221 */ /* 0x000fc40000010000 */
[----:B------:R-:W-:Y:S02]  /*77d0*/  FFMA.FTZ R81, R130, R77, R80 ;  /* 0x0000004d82517223 */ /* 0x000fe40000010050 */
[----:B------:R-:W-:-:S03]  /*77e0*/  FADD.FTZ R80, R77, R76 ;  /* 0x0000004c4d507221 */ /* 0x000fc60000010000 */
[----:B------:R-:W1:Y:S04]  /*77f0*/  SHFL.DOWN PT, R76, R81, 0x1, 0x1f ;  /* 0x08201f00514c7f89 */ /* 0x000e6800000e0000 */
[----:B------:R-:W3:Y:S01]  /*7800*/  SHFL.DOWN PT, R77, R80, 0x1, 0x1f ;  /* 0x08201f00504d7f89 */ /* 0x000ee200000e0000 */
[----:B0-----:R-:W-:-:S13]  /*7810*/  ISETP.GT.AND P0, PT, R164, 0x1e, PT ;  /* 0x0000001ea400780c */ /* 0x001fda0003f04270 */
[----:B-1----:R-:W-:Y:S02]  /*7820*/  @!P0 FADD.FTZ R81, R81, R76 ;  /* 0x0000004c51518221 */ /* 0x002fe40000010000 */
[----:B---3--:R-:W-:-:S03]  /*7830*/  @!P0 FADD.FTZ R80, R80, R77 ;  /* 0x0000004d50508221 */ /* 0x008fc60000010000 */
        /* <DEDUP_REMOVED lines=12> */
[----:B------:R-:W1:Y:S01]  /*7900*/  SHFL.DOWN PT, R77, R80, 0x8, 0x1f ;  /* 0x09001f00504d7f89 */ /* 0x000e6200000e0000 */
[----:B------:R-:W-:Y:S02]  /*7910*/  FADD.FTZ R83, R83, R138 ;  /* 0x0000008a53537221 */ /* 0x000fe40000010000 */
[----:B------:R-:W-:Y:S02]  /*7920*/  FFMA.FTZ R82, R5, R138, R82 ;  /* 0x0000008a05527223 */ /* 0x000fe40000010052 */
[----:B------:R-:W3:Y:S05]  /*7930*/  S2R R138, SR_LANEID ;  /* 0x00000000008a7919 */ /* 0x000eea0000000000 */
[----:B0-----:R-:W-:-:S02]  /*7940*/  @!P0 FADD.FTZ R81, R81, R76 ;  /* 0x0000004c51518221 */ /* 0x001fc40000010000 */
[----:B-1----:R-:W-:-:S03]  /*7950*/  @!P0 FADD.FTZ R80, R80, R77 ;  /* 0x0000004d50508221 */ /* 0x002fc60000010000 */
[----:B------:R-:W0:Y:S04]  /*7960*/  SHFL.DOWN PT, R77, R81, 0x10, 0x1f ;  /* 0x0a001f00514d7f89 */ /* 0x000e2800000e0000 */
[----:B------:R-:W1:Y:S01]  /*7970*/  SHFL.DOWN PT, R164, R80, 0x10, 0x1f ;  /* 0x0a001f0050a47f89 */ /* 0x000e6200000e0000 */
[C---:B---3--:R-:W-:Y:S01]  /*7980*/  ISETP.GT.AND P0, PT, R138.reuse, 0xf, PT ;  /* 0x0000000f8a00780c */ /* 0x048fe20003f04270 */
[----:B------:R-:W-:Y:S01]  /*7990*/  FFMA.FTZ R82, R87, R162, R82 ;  /* 0x000000a257527223 */ /* 0x000fe20000010052 */
[----:B------:R-:W-:Y:S01]  /*79a0*/  ISETP.NE.AND P3, PT, R138, RZ, PT ;  /* 0x000000ff8a00720c */ /* 0x000fe20003f65270 */
[----:B------:R-:W-:Y:S02]  /*79b0*/  FFMA.FTZ R94, R86, R161, R94 ;  /* 0x000000a1565e7223 */ /* 0x000fe4000001005e */
[----:B------:R-:W-:-:S02]  /*79c0*/  FADD.FTZ R95, R95, R161 ;  /* 0x000000a15f5f7221 */ /* 0x000fc40000010000 */
[----:B------:R-:W-:Y:S01]  /*79d0*/  FADD.FTZ R83, R83, R162 ;  /* 0x000000a253537221 */ /* 0x000fe20000010000 */
[----:B------:R-:W-:Y:S01]  /*79e0*/  ISETP.NE.AND P2, PT, R2, RZ, PT ;  /* 0x000000ff0200720c */ /* 0x000fe20003f45270 */
[----:B------:R-:W-:Y:S02]  /*79f0*/  FFMA.FTZ R82, R89, R78, R82 ;  /* 0x0000004e59527223 */ /* 0x000fe40000010052 */
[----:B------:R-:W-:Y:S02]  /*7a00*/  FFMA.FTZ R94, R88, R163, R94 ;  /* 0x000000a3585e7223 */ /* 0x000fe4000001005e */
[----:B------:R-:W-:Y:S02]  /*7a10*/  FADD.FTZ R95, R95, R163 ;  /* 0x000000a35f5f7221 */ /* 0x000fe40000010000 */
[----:B------:R-:W-:Y:S02]  /*7a20*/  FADD.FTZ R83, R83, R78 ;  /* 0x0000004e53537221 */ /* 0x000fe40000010000 */
[----:B0-----:R-:W-:-:S02]  /*7a30*/  @!P0 FADD.FTZ R81, R81, R77 ;  /* 0x0000004d51518221 */ /* 0x001fc40000010000 */
[----:B-1----:R-:W-:Y:S02]  /*7a40*/  @!P0 FADD.FTZ R80, R80, R164 ;  /* 0x000000a450508221 */ /* 0x002fe40000010000 */
[----:B------:R-:W-:Y:S02]  /*7a50*/  FFMA.FTZ R77, R130, R79, R82 ;  /* 0x0000004f824d7223 */ /* 0x000fe40000010052 */
[----:B------:R-:W-:Y:S01]  /*7a60*/  FFMA.FTZ R76, R131, R165, R94 ;  /* 0x000000a5834c7223 */ /* 0x000fe2000001005e */
[----:B------:R-:W-:Y:S01]  /*7a70*/  MOV R94, R81 ;  /* 0x00000051005e7202 */ /* 0x000fe20000000f00 */
[----:B------:R-:W-:Y:S01]  /*7a80*/  FADD.FTZ R78, R95, R165 ;  /* 0x000000a55f4e7221 */ /* 0x000fe20000010000 */
[----:B------:R-:W-:Y:S01]  /*7a90*/  MOV R95, R80 ;  /* 0x00000050005f7202 */ /* 0x000fe20000000f00 */
[----:B------:R-:W-:Y:S01]  /*7aa0*/  FADD.FTZ R79, R83, R79 ;  /* 0x0000004f534f7221 */ /* 0x000fe20000010000 */
[----:B------:R-:W-:Y:S04]  /*7ab0*/  BSSY B0, `(.L_x_2290) ;  /* 0x0000022000007945 */ /* 0x000fe80003800000 */
[----:B------:R0:W-:Y:S01]  /*7ac0*/  STS.128 [R2.X16+0x80], R76 ;  /* 0x0000804c02007388 */ /* 0x0001e2000000cc00 */
[----:B------:R-:W-:-:S03]  /*7ad0*/  ISETP.GT.U32.AND P0, PT, R2, 0x17, PT ;  /* 0x000000170200780c */ /* 0x000fc60003f04070 */
[----:B--2---:R0:W-:Y:S04]  /*7ae0*/  @!P3 STS.64 [R160.X8+0x10], R94 ;  /* 0x0000105ea000b388 */ /* 0x0041e80000008a00 */
[----:B------:R-:W-:Y:S06]  /*7af0*/  BAR.SYNC.DEFER_BLOCKING 0x0 ;  /* 0x0000000000007b1d */ /* 0x000fec0000010000 */
[----:B------:R-:W-:Y:S05]  /*7b00*/  @P2 BRA `(.L_x_2291) ;  /* 0x000001c000002947 */ /* 0x000fea0003800000 */
[----:B------:R-:W1:Y:S02]  /*7b10*/  LDS.64 R80, [0x18] ;  /* 0x00001800ff507984 */ /* 0x000e640000000a00 */
[----:B01----:R-:W-:-:S02]  /*7b20*/  FADD.FTZ R94, R94, R80 ;  /* 0x000000505e5e7221 */ /* 0x003fc40000010000 */
        /* <DEDUP_REMOVED lines=26> */
.L_x_2291:
[----:B------:R-:W-:Y:S05]  /*7cd0*/  BSYNC B0 ;  /* 0x0000000000007941 */ /* 0x000fea0003800000 */
.L_x_2290:
[----:B------:R-:W-:Y:S01]  /*7ce0*/  BAR.SYNC.DEFER_BLOCKING 0x0 ;  /* 0x0000000000007b1d */ /* 0x000fe20000010000 */
[----:B------:R-:W-:-:S05]  /*7cf0*/  SHF.L.U32 R138, R2, 0x4, RZ ;  /* 0x00000004028a7819 */ /* 0x000fca00000006ff */
[----:B------:R-:W-:Y:S01]  /*7d00*/  BSSY B0, `(.L_x_2292) ;  /* 0x000004d000007945 */ /* 0x000fe20003800000 */
[----:B------:R-:W-:Y:S05]  /*7d10*/  @P0 BRA `(.L_x_2293) ;  /* 0x000004b000000947 */ /* 0x000fea0003800000 */
[----:B------:R-:W1:Y:S02]  /*7d20*/  LDS.128 R80, [R138+0x200] ;  /* 0x000200008a507984 */ /* 0x000e640000000c00 */
[----:B-1----:R-:W-:Y:S02]  /*7d30*/  FADD.FTZ R80, R76, R80 ;  /* 0x000000504c507221 */ /* 0x002fe40000010000 */
[----:B------:R-:W-:Y:S02]  /*7d40*/  FADD.FTZ R81, R77, R81 ;  /* 0x000000514d517221 */ /* 0x000fe40000010000 */
[----:B------:R-:W-:Y:S02]  /*7d50*/  FADD.FTZ R82, R78, R82 ;  /* 0x000000524e527221 */ /* 0x000fe40000010000 */
[----:B------:R-:W-:Y:S02]  /*7d60*/  FADD.FTZ R83, R79, R83 ;  /* 0x000000534f537221 */ /* 0x000fe40000010000 */
[----:B0-----:R-:W0:Y:S02]  /*7d70*/  LDS.128 R76, [R138+0x380] ;  /* 0x000380008a4c7984 */ /* 0x001e240000000c00 */
        /* <DEDUP_REMOVED lines=69> */
.L_x_2293:
[----:B------:R-:W-:Y:S05]  /*81d0*/  BSYNC B0 ;  /* 0x0000000000007941 */ /* 0x000fea0003800000 */
.L_x_2292:
[----:B------:R-:W-:Y:S01]  /*81e0*/  UMOV UR23, 0x4 ;  /* 0x0000000400177882 */ /* 0x000fe20000000000 */
[----:B------:R-:W-:Y:S01]  /*81f0*/  BSSY B0, `(.L_x_2294) ;  /* 0x0000014000007945 */ /* 0x000fe20003800000 */
[----:B------:R-:W-:Y:S05]  /*8200*/  @P0 BRA `(.L_x_2295) ;  /* 0x0000012000000947 */ /* 0x000fea0003800000 */
[----:B------:R-:W-:Y:S02]  /*8210*/  MOV R80, UR15 ;  /* 0x0000000f00507c02 */ /* 0x000fe40008000f00 */
[----:B------:R-:W-:-:S02]  /*8220*/  MOV R81, UR23 ;  /* 0x0000001700517c02 */ /* 0x000fc40008000f00 */
[----:B------:R-:W-:Y:S01]  /*8230*/  MOV R82, UR10 ;  /* 0x0000000a00527c02 */ /* 0x000fe20008000f00 */
[----:B------:R-:W-:-:S04]  /*8240*/  IMAD R80, R80, 0x18, R2 ;  /* 0x0000001850507824 */ /* 0x000fc800078e0202 */
[----:B------:R-:W-:-:S05]  /*8250*/  IMAD.WIDE R80, R80, R81, c[0x0][0x1b8] ;  /* 0x00006e0050507625 */ /* 0x000fca00078e0251 */
[----:B------:R-:W-:Y:S01]  /*8260*/  LEA R82, P0, R82, R80, 0x2 ;  /* 0x0000005052527211 */ /* 0x000fe200078010ff */
[----:B------:R-:W-:Y:S03]  /*8270*/  RED.E.ADD.F32.FTZ.RN.STRONG.GPU [R80.64], R76 ;  /* 0x0000004c5000798e */ /* 0x000fe6000c10e792 */
[----:B------:R-:W-:-:S05]  /*8280*/  IADD3.X R83, R81, UR11, RZ, P0, !PT ;  /* 0x0000000b51537c10 */ /* 0x000fca00087fe4ff */
[----:B------:R1:W-:Y:S02]  /*8290*/  RED.E.ADD.F32.FTZ.RN.STRONG.GPU [R82.64], R77 ;  /* 0x0000004d5200798e */ /* 0x0003e4000c10e792 */
[----:B-1----:R-:W-:Y:S02]  /*82a0*/  MOV R82, c[0x0][0x1d8] ;  /* 0x0000760000527a02 */ /* 0x002fe40000000f00 */
[----:B0-----:R-:W-:Y:S02]  /*82b0*/  MOV R77, UR12 ;  /* 0x0000000c004d7c02 */ /* 0x001fe40008000f00 */
[----:B------:R-:W-:Y:S02]  /*82c0*/  MOV R83, c[0x0][0x1dc] ;  /* 0x0000770000537a02 */ /* 0x000fe40000000f00 */
[-C--:B------:R-:W-:Y:S02]  /*82d0*/  LEA R76, P0, R82, R80.reuse, 0x2 ;  /* 0x00000050524c7211 */ /* 0x080fe400078010ff */
[----:B------:R-:W-:-:S02]  /*82e0*/  LEA R80, P3, R77, R80, 0x2 ;  /* 0x000000504d507211 */ /* 0x000fc400078610ff */
[----:B------:R-:W-:Y:S02]  /*82f0*/  LEA.HI.X R77, R82, R81, R83, 0x2, P0 ;  /* 0x00000051524d7211 */ /* 0x000fe400000f1453 */
[----:B------:R-:W-:-:S03]  /*8300*/  IADD3.X R81, R81, UR13, RZ, P3, !PT ;  /* 0x0000000d51517c10 */ /* 0x000fc60009ffe4ff */
[----:B------:R0:W-:Y:S04]  /*8310*/  RED.E.ADD.F32.FTZ.RN.STRONG.GPU [R76.64], R78 ;  /* 0x0000004e4c00798e */ /* 0x0001e8000c10e792 */
[----:B------:R0:W-:Y:S02]  /*8320*/  RED.E.ADD.F32.FTZ.RN.STRONG.GPU [R80.64], R79 ;  /* 0x0000004f5000798e */ /* 0x0001e4000c10e792 */
.L_x_2295:
[----:B------:R-:W-:Y:S05]  /*8330*/  BSYNC B0 ;  /* 0x0000000000007941 */ /* 0x000fea0003800000 */
.L_x_2294:
[----:B------:R-:W-:Y:S02]  /*8340*/  ULDC UR22, c[0x0][0xc] ;  /* 0x0000030000167ab9 */ /* 0x000fe40000000800 */
[----:B------:R-:W-:-:S06]  /*8350*/  UISETP.GE.U32.AND UP0, UPT, UR22, 0x2, UPT ;  /* 0x000000021600788c */ /* 0x000fcc000bf06070 */
[----:B------:R-:W-:-:S13]  /*8360*/  PLOP3.LUT P0, PT, PT, PT, UP0, 0x80, 0x0 ;  /* 0x000000000000781c */ /* 0x000fda0003f0f008 */
[----:B------:R-:W-:Y:S05]  /*8370*/  @!P0 BRA `(.L_x_2296) ;  /* 0x000018e000008947 */ /* 0x000fea0003800000 */
[----:B------:R-:W1:Y:S01]  /*8380*/  S2UR UR24, SR_CTAID.Y ;  /* 0x00000000001879c3 */ /* 0x000e620000002600 */
[----:B------:R-:W-:Y:S02]  /*8390*/  ULOP3.LUT UR5, UR4, 0x1, URZ, 0xc0, !UPT ;  /* 0x0000000104057892 */ /* 0x000fe4000f8ec03f */
[----:B------:R-:W-:Y:S02]  /*83a0*/  ULDC UR6, c[0x0][0x10] ;  /* 0x0000040000067ab9 */ /* 0x000fe40000000800 */
[----:B------:R-:W-:Y:S02]  /*83b0*/  UIMAD UR5, UR5, UR6, URZ ;  /* 0x00000006050572a4 */ /* 0x000fe4000f8e023f */
[----:B------:R-:W-:Y:S02]  /*83c0*/  ULDC.64 UR16, c[0x0][0x1a8] ;  /* 0x00006a0000107ab9 */ /* 0x000fe40000000a00 */
[----:B------:R-:W-:Y:S02]  /*83d0*/  ULDC UR6, c[0x0][0xc] ;  /* 0x0000030000067ab9 */ /* 0x000fe40000000800 */
[----:B------:R-:W-:-:S04]  /*83e0*/  UIMAD UR6, UR5, UR6, URZ ;  /* 0x00000006050672a4 */ /* 0x000fc8000f8e023f */
[----:B------:R-:W-:-:S03]  /*83f0*/  USHF.L.U32 UR14, UR6, 0x1, URZ ;  /* 0x00000001060e7899 */ /* 0x000fc6000800063f */
[----:B------:R-:W-:Y:S02]  /*8400*/  ULDC.64 UR6, c[0x0][0x1b0] ;  /* 0x00006c0000067ab9 */ /* 0x000fe40000000a00 */
[----:B------:R-:W-:Y:S02]  /*8410*/  UIMAD.WIDE UR6, UR14, UR23, UR6 ;  /* 0x000000170e0672a5 */ /* 0x000fe4000f8e0206 */
[----:B-1----:R-:W-:-:S04]  /*8420*/  UIADD3 UR5, UR5, UR24, URZ ;  /* 0x0000001805057290 */ /* 0x002fc8000fffe03f */
[----:B------:R-:W-:Y:S01]  /*8430*/  UIMAD.WIDE.U32 UR16, UR5, UR23, UR16 ;  /* 0x00000017051072a5 */ /* 0x000fe2000f8e0010 */
[----:B------:R-:W-:Y:S05]  /*8440*/  @P2 BRA `(.L_x_2297) ;  /* 0x0000020000002947 */ /* 0x000fea0003800000 */
[----:B------:R-:W-:Y:S01]  /*8450*/  ULDC UR14, c[0x0][0x10] ;  /* 0x00000400000e7ab9 */ /* 0x000fe20000000800 */
[----:B0-----:R-:W0:Y:S01]  /*8460*/  S2R R78, SR_LANEID ;  /* 0x00000000004e7919 */ /* 0x001e220000000000 */
[----:B------:R-:W-:-:S04]  /*8470*/  UIMAD UR14, UR20, UR14, UR24 ;  /* 0x0000000e140e72a4 */ /* 0x000fc8000f8e0218 */
[----:B------:R-:W-:-:S06]  /*8480*/  UIMAD.WIDE.U32 UR14, UR14, 0x8, UR6 ;  /* 0x000000080e0e78a5 */ /* 0x000fcc000f8e0006 */
[----:B------:R-:W-:Y:S02]  /*8490*/  MOV R76, UR14 ;  /* 0x0000000e004c7c02 */ /* 0x000fe40008000f00 */
[----:B------:R-:W-:-:S05]  /*84a0*/  MOV R77, UR15 ;  /* 0x0000000f004d7c02 */ /* 0x000fca0008000f00 */
[----:B------:R1:W-:Y:S01]  /*84b0*/  STG.E.64 [R76.64], R94 ;  /* 0x0000005e4c007986 */ /* 0x0003e2000c101b12 */
[----:B------:R-:W-:Y:S06]  /*84c0*/  MEMBAR.ALL.GPU ;  /* 0x0000000000007992 */ /* 0x000fec000000a000 */
[----:B------:R-:W-:Y:S01]  /*84d0*/  VOTEU.ANY UR5, UPT, PT ;  /* 0x0000000000057886 */ /* 0x000fe200038e0100 */
[----:B-1----:R-:W-:Y:S01]  /*84e0*/  MOV R76, UR16 ;  /* 0x00000010004c7c02 */ /* 0x002fe20008000f00 */
[----:B------:R-:W-:Y:S01]  /*84f0*/  UFLO.U32 UR15, UR5 ;  /* 0x00000005000f72bd */ /* 0x000fe200080e0000 */
[----:B------:R-:W-:Y:S01]  /*8500*/  MOV R77, UR17 ;  /* 0x00000011004d7c02 */ /* 0x000fe20008000f00 */
[----:B------:R-:W-:Y:S01]  /*8510*/  UPOPC UR5, UR5 ;  /* 0x00000005000572bf */ /* 0x000fe20008000000 */
[----:B------:R-:W-:-:S00]  /*8520*/  ERRBAR ;  /* 0x00000000000079ab */ /* 0x000fc00000000000 */
[----:B------:R-:W-:Y:S02]  /*8530*/  ULOP3.LUT UP0, URZ, UR4, 0x2, URZ, 0xc0, !UPT ;  /* 0x00000002043f7892 */ /* 0x000fe4000f80c03f */
[----:B------:R-:W-:Y:S01]  /*8540*/  UMOV UR14, 0x1 ;  /* 0x00000001000e7882 */ /* 0x000fe20000000000 */
[----:B0-----:R-:W-:Y:S01]  /*8550*/  ISETP.EQ.U32.AND P0, PT, R78, UR15, PT ;  /* 0x0000000f4e007c0c */ /* 0x001fe2000bf02070 */
[----:B------:R-:W-:Y:S01]  /*8560*/  USEL UR14, UR14, 0xffffffff, !UP0 ;  /* 0xffffffff0e0e7887 */ /* 0x000fe2000c000000 */
[----:B------:R-:W-:-:S05]  /*8570*/  MOV R78, UR5 ;  /* 0x00000005004e7c02 */ /* 0x000fca0008000f00 */
[----:B------:R-:W-:-:S06]  /*8580*/  IMAD R78, R78, UR14, RZ ;  /* 0x0000000e4e4e7c24 */ /* 0x000fcc000f8e02ff */
[----:B------:R0:W-:Y:S01]  /*8590*/  @P0 RED.E.ADD.S32.STRONG.GPU [R76.64], R78 ;  /* 0x0000004e4c00098e */ /* 0x0001e2000c10e392 */
[----:B------:R-:W-:-:S04]  /*85a0*/  PLOP3.LUT P0, PT, PT, PT, UP0, 0x80, 0x0 ;  /* 0x000000000000781c */ /* 0x000fc80003f0f008 */
[----:B0-----:R-:W-:-:S04]  /*85b0*/  SEL R78, RZ, c[0x0][0xc], P0 ;  /* 0x00000300ff4e7a07 */ /* 0x001fc80000000000 */
[----:B------:R-:W-:-:S13]  /*85c0*/  ISETP.NE.AND P0, PT, R78, -0x1, PT ;  /* 0xffffffff4e00780c */ /* 0x000fda0003f05270 */
[----:B------:R-:W-:Y:S05]  /*85d0*/  @!P0 BRA `(.L_x_2297) ;  /* 0x0000007000008947 */ /* 0x000fea0003800000 */
.L_x_2298:
[----:B------:R-:W-:Y:S02]  /*85e0*/  MOV R76, UR16 ;  /* 0x00000010004c7c02 */ /* 0x000fe40008000f00 */
[----:B------:R-:W-:-:S05]  /*85f0*/  MOV R77, UR17 ;  /* 0x00000011004d7c02 */ /* 0x000fca0008000f00 */
[----:B------:R-:W2:Y:S01]  /*8600*/  LDG.E.STRONG.GPU R76, [R76.64] ;  /* 0x000000124c4c7981 */ /* 0x000ea2000c1ef900 */
[----:B------:R-:W-:Y:S01]  /*8610*/  YIELD ;  /* 0x0000000000007946 */ /* 0x000fe20003800000 */
[----:B--2---:R-:W-:Y:S01]  /*8620*/  ISETP.NE.AND P0, PT, R76, R78, PT ;  /* 0x0000004e4c00720c */ /* 0x004fe20003f05270 */
[----:B------:R-:W-:-:S12]  /*8630*/  CCTL.IVALL ;  /* 0x00000000ff00798f */ /* 0x000fd80002000000 */
[----:B------:R-:W-:Y:S05]  /*8640*/  @P0 BRA `(.L_x_2298) ;  /* 0xffffff9000000947 */ /* 0x000fea000383ffff */
.L_x_2297:
[----:B------:R-:W-:Y:S01]  /*8650*/  ISETP.NE.AND P0, PT, RZ, c[0x0][0xc], PT ;  /* 0x00000300ff007a0c */ /* 0x000fe20003f05270 */
[----:B------:R-:W-:Y:S01]  /*8660*/  WARPSYNC 0xffffffff ;  /* 0xffffffff00007948 */ /* 0x000fe20003800000 */
[----:B------:R-:W-:Y:S11]  /*8670*/  BAR.SYNC.DEFER_BLOCKING 0x0 ;  /* 0x0000000000007b1d */ /* 0x000ff60000010000 */
[----:B------:R-:W-:Y:S05]  /*8680*/  @!P0 BRA `(.L_x_2296) ;  /* 0x000015d000008947 */ /* 0x000fea0003800000 */
[----:B------:R-:W-:-:S04]  /*8690*/  UIADD3 UR5, UR22, -0x1, URZ ;  /* 0xffffffff16057890 */ /* 0x000fc8000fffe03f */
[----:B------:R-:W-:-:S03]  /*86a0*/  UISETP.GE.U32.AND UP0, UPT, UR5, 0x3, UPT ;  /* 0x000000030500788c */ /* 0x000fc6000bf06070 */
[----:B------:R-:W-:-:S03]  /*86b0*/  UMOV UR5, URZ ;  /* 0x0000003f00057c82 */ /* 0x000fc60008000000 */
[----:B------:R-:W-:-:S13]  /*86c0*/  PLOP3.LUT P0, PT, PT, PT, UP0, 0x80, 0x0 ;  /* 0x000000000000781c */ /* 0x000fda0003f0f008 */
[----:B------:R-:W-:Y:S05]  /*86d0*/  @!P0 BRA `(.L_x_2299) ;  /* 0x000012f000008947 */ /* 0x000fea0003800000 */
[----:B------:R-:W-:Y:S02]  /*86e0*/  ULOP3.LUT UR5, UR22, 0x3, URZ, 0xc0, !UPT ;  /* 0x0000000316057892 */ /* 0x000fe4000f8ec03f */
[----:B------:R-:W-:Y:S02]  /*86f0*/  ULDC UR14, c[0x0][0xc] ;  /* 0x00000300000e7ab9 */ /* 0x000fe40000000800 */
[----:B------:R-:W-:-:S03]  /*8700*/  UIADD3 UR14, -UR5, UR14, URZ ;  /* 0x0000000e050e7290 */ /* 0x000fc6000fffe13f */
[----:B------:R-:W-:-:S03]  /*8710*/  UMOV UR5, URZ ;  /* 0x0000003f00057c82 */ /* 0x000fc60008000000 */
[----:B------:R-:W-:-:S13]  /*8720*/  ISETP.LT.AND P0, PT, RZ, UR14, PT ;  /* 0x0000000eff007c0c */ /* 0x000fda000bf01270 */
[----:B------:R-:W-:Y:S05]  /*8730*/  @!P0 BRA `(.L_x_2300) ;  /* 0x00000ff000008947 */ /* 0x000fea0003800000 */
[----:B------:R-:W-:Y:S01]  /*8740*/  UISETP.GT.AND UP0, UPT, UR14, 0xc, UPT ;  /* 0x0000000c0e00788c */ /* 0x000fe2000bf04270 */
[----:B------:R-:W-:-:S05]  /*8750*/  PLOP3.LUT P0, PT, PT, PT, PT, 0x80, 0x0 ;  /* 0x000000000000781c */ /* 0x000fca0003f0f070 */
[----:B------:R-:W-:-:S13]  /*8760*/  PLOP3.LUT P3, PT, PT, PT, UP0, 0x80, 0x0 ;  /* 0x000000000000781c */ /* 0x000fda0003f6f008 */
[----:B------:R-:W-:Y:S05]  /*8770*/  @!P3 BRA `(.L_x_2301) ;  /* 0x00000a500000b947 */ /* 0x000fea0003800000 */
[----:B------:R-:W-:Y:S02]  /*8780*/  PLOP3.LUT P0, PT, PT, PT, PT, 0x8, 0x0 ;  /* 0x000000000000781c */ /* 0x000fe40003f0e170 */
.L_x_2302:
[----:B0-----:R-:W-:Y:S02]  /*8790*/  MOV R76, UR5 ;  /* 0x00000005004c7c02 */ /* 0x001fe40008000f00 */
[----:B------:R-:W-:Y:S02]  /*87a0*/  MOV R77, c[0x0][0x10] ;  /* 0x00000400004d7a02 */ /* 0x000fe40000000f00 */
[----:B------:R-:W-:-:S13]  /*87b0*/  ISETP.EQ.OR P4, PT, R76, UR20, P2 ;  /* 0x000000144c007c0c */ /* 0x000fda0009782670 */
[----:B------:R-:W-:Y:S01]  /*87c0*/  @!P4 IMAD R76, R76, R77, UR24 ;  /* 0x000000184c4cce24 */ /* 0x000fe2000f8e024d */
[----:B------:R-:W-:-:S10]  /*87d0*/  HFMA2.MMA R77, -RZ, RZ, 0, 4.76837158203125e-07 ;  /* 0x00000008ff4d7435 */ /* 0x000fd400000001ff */
[----:B------:R-:W-:-:S06]  /*87e0*/  @!P4 IMAD.WIDE.U32 R76, R76, R77, UR6 ;  /* 0x000000064c4cce25 */ /* 0x000fcc000f8e004d */
[----:B------:R-:W2:Y:S01]  /*87f0*/  @!P4 LDG.E.64 R76, [R76.64] ;  /* 0x000000124c4cc981 */ /* 0x000ea2000c1e1b00 */
[----:B------:R-:W-:Y:S01]  /*8800*/  MOV R78, UR5 ;  /* 0x00000005004e7c02 */ /* 0x000fe20008000f00 */
[----:B------:R-:W-:Y:S01]  /*8810*/  HFMA2.MMA R79, -RZ, RZ, 0, 4.76837158203125e-07 ;  /* 0x00000008ff4f7435 */ /* 0x000fe200000001ff */
[----:B------:R-:W-:Y:S02]  /*8820*/  MOV R80, UR5 ;  /* 0x0000000500507c02 */ /* 0x000fe40008000f00 */
[----:B------:R-:W-:Y:S02]  /*8830*/  IADD3 R78, R78, 0x1, RZ ;  /* 0x000000014e4e7810 */ /* 0x000fe40007ffe0ff */
[----:B------:R-:W-:Y:S02]  /*8840*/  IADD3 R80, R80, 0x3, RZ ;  /* 0x0000000350507810 */ /* 0x000fe40007ffe0ff */
[----:B------:R-:W-:Y:S02]  /*8850*/  ISETP.EQ.OR P3, PT, R78, UR20, P2 ;  /* 0x000000144e007c0c */ /* 0x000fe40009762670 */
[----:B------:R-:W-:-:S02]  /*8860*/  ISETP.EQ.OR P6, PT, R80, UR20, P2 ;  /* 0x0000001450007c0c */ /* 0x000fc400097c2670 */
[----:B------:R-:W-:-:S11]  /*8870*/  MOV R81, c[0x0][0x10] ;  /* 0x0000040000517a02 */ /* 0x000fd60000000f00 */
[----:B------:R-:W-:Y:S01]  /*8880*/  @!P6 IMAD R80, R80, R81, UR24 ;  /* 0x000000185050ee24 */ /* 0x000fe2000f8e0251 */
[----:B------:R-:W-:-:S05]  /*8890*/  MOV R81, 0x8 ;  /* 0x0000000800517802 */ /* 0x000fca0000000f00 */
[----:B------:R-:W-:-:S06]  /*88a0*/  @!P6 IMAD.WIDE.U32 R80, R80, R81, UR6 ;  /* 0x000000065050ee25 */ /* 0x000fcc000f8e0051 */
[----:B------:R-:W3:Y:S01]  /*88b0*/  @!P6 LDG.E.64 R80, [R80.64] ;  /* 0x000000125050e981 */ /* 0x000ee2000c1e1b00 */
[----:B--2---:R-:W-:Y:S01]  /*88c0*/  @!P4 FADD.FTZ R94, R94, R76 ;  /* 0x0000004c5e5ec221 */ /* 0x004fe20000010000 */
[----:B------:R-:W-:Y:S01]  /*88d0*/  MOV R76, c[0x0][0x10] ;  /* 0x00000400004c7a02 */ /* 0x000fe20000000f00 */
[----:B------:R-:W-:Y:S01]  /*88e0*/  @!P4 FADD.FTZ R95, R95, R77 ;  /* 0x0000004d5f5fc221 */ /* 0x000fe20000010000 */
[----:B------:R-:W-:-:S03]  /*88f0*/  MOV R77, c[0x0][0x10] ;  /* 0x00000400004d7a02 */ /* 0x000fc60000000f00 */
[----:B------:R-:W-:Y:S01]  /*8900*/  @!P3 IMAD R78, R78, R76, UR24 ;  /* 0x000000184e4ebe24 */ /* 0x000fe2000f8e024c */
[----:B------:R-:W-:-:S03]  /*8910*/  MOV R76, UR5 ;  /* 0x00000005004c7c02 */ /* 0x000fc60008000f00 */
[----:B------:R-:W-:Y:S01]  /*8920*/  @!P3 IMAD.WIDE.U32 R78, R78, R79, UR6 ;  /* 0x000000064e4ebe25 */ /* 0x000fe2000f8e004f */
[----:B------:R-:W-:-:S04]  /*8930*/  IADD3 R76, R76, 0x2, RZ ;  /* 0x000000024c4c7810 */ /* 0x000fc80007ffe0ff */
[----:B------:R-:W-:Y:S01]  /*8940*/  ISETP.EQ.OR P4, PT, R76, UR20, P2 ;  /* 0x000000144c007c0c */ /* 0x000fe20009782670 */
[----:B------:R-:W2:-:S12]  /*8950*/  @!P3 LDG.E.64 R78, [R78.64] ;  /* 0x000000124e4eb981 */ /* 0x000e98000c1e1b00 */
[----:B------:R-:W-:Y:S01]  /*8960*/  @!P4 IMAD R76, R76, R77, UR24 ;  /* 0x000000184c4cce24 */ /* 0x000fe2000f8e024d */
[----:B------:R-:W-:-:S10]  /*8970*/  HFMA2.MMA R77, -RZ, RZ, 0, 4.76837158203125e-07 ;  /* 0x00000008ff4d7435 */ /* 0x000fd400000001ff */
[----:B------:R-:W-:-:S06]  /*8980*/  @!P4 IMAD.WIDE.U32 R76, R76, R77, UR6 ;  /* 0x000000064c4cce25 */ /* 0x000fcc000f8e004d */
[----:B------:R-:W4:Y:S01]  /*8990*/  @!P4 LDG.E.64 R76, [R76.64] ;  /* 0x000000124c4cc981 */ /* 0x000f22000c1e1b00 */
[----:B--2---:R-:W-:Y:S01]  /*89a0*/  @!P3 FADD.FTZ R94, R94, R78 ;  /* 0x0000004e5e5eb221 */ /* 0x004fe20000010000 */
[----:B------:R-:W-:Y:S01]  /*89b0*/  MOV R78, UR5 ;  /* 0x00000005004e7c02 */ /* 0x000fe20008000f00 */
[----:B------:R-:W-:-:S03]  /*89c0*/  @!P3 FADD.FTZ R95, R95, R79 ;  /* 0x0000004f5f5fb221 */ /* 0x000fc60000010000 */
[----:B------:R-:W-:-:S04]  /*89d0*/  IADD3 R78, R78, 0x4, RZ ;  /* 0x000000044e4e7810 */ /* 0x000fc80007ffe0ff */
[----:B------:R-:W-:Y:S01]  /*89e0*/  ISETP.EQ.OR P3, PT, R78, UR20, P2 ;  /* 0x000000144e007c0c */ /* 0x000fe20009762670 */
[----:B------:R-:W-:Y:S01]  /*89f0*/  HFMA2.MMA R79, -RZ, RZ, 0, 4.76837158203125e-07 ;  /* 0x00000008ff4f7435 */ /* 0x000fe200000001ff */
[----:B----4-:R-:W-:Y:S01]  /*8a00*/  @!P4 FADD.FTZ R94, R94, R76 ;  /* 0x0000004c5e5ec221 */ /* 0x010fe20000010000 */
[----:B------:R-:W-:-:S10]  /*8a10*/  MOV R76, c[0x0][0x10] ;  /* 0x00000400004c7a02 */ /* 0x000fd40000000f00 */
[----:B------:R-:W-:Y:S01]  /*8a20*/  @!P3 IMAD R78, R78, R76, UR24 ;  /* 0x000000184e4ebe24 */ /* 0x000fe2000f8e024c */
[----:B------:R-:W-:Y:S01]  /*8a30*/  MOV R76, UR5 ;  /* 0x00000005004c7c02 */ /* 0x000fe20008000f00 */
[----:B------:R-:W-:-:S03]  /*8a40*/  @!P4 FADD.FTZ R95, R95, R77 ;  /* 0x0000004d5f5fc221 */ /* 0x000fc60000010000 */
[----:B------:R-:W-:-:S04]  /*8a50*/  IADD3 R76, R76, 0x5, RZ ;  /* 0x000000054c4c7810 */ /* 0x000fc80007ffe0ff */
[----:B------:R-:W-:Y:S01]  /*8a60*/  ISETP.EQ.OR P4, PT, R76, UR20, P2 ;  /* 0x000000144c007c0c */ /* 0x000fe20009782670 */
[----:B------:R-:W-:Y:S01]  /*8a70*/  @!P3 IMAD.WIDE.U32 R78, R78, R79, UR6 ;  /* 0x000000064e4ebe25 */ /* 0x000fe2000f8e004f */
[----:B------:R-:W-:-:S03]  /*8a80*/  MOV R77, c[0x0][0x10] ;  /* 0x00000400004d7a02 */ /* 0x000fc60000000f00 */
[----:B---3--:R-:W-:Y:S01]  /*8a90*/  @!P6 FADD.FTZ R94, R94, R80 ;  /* 0x000000505e5ee221 */ /* 0x008fe20000010000 */
[----:B------:R-:W-:Y:S01]  /*8aa0*/  MOV R80, UR5 ;  /* 0x0000000500507c02 */ /* 0x000fe20008000f00 */
[----:B------:R-:W2:Y:S03]  /*8ab0*/  @!P3 LDG.E.64 R78, [R78.64] ;  /* 0x000000124e4eb981 */ /* 0x000ea6000c1e1b00 */
[----:B------:R-:W-:-:S03]  /*8ac0*/  IADD3 R80, R80, 0x6, RZ ;  /* 0x0000000650507810 */ /* 0x000fc60007ffe0ff */
[----:B------:R-:W-:Y:S01]  /*8ad0*/  @!P4 IMAD R76, R76, R77, UR24 ;  /* 0x000000184c4cce24 */ /* 0x000fe2000f8e024d */
[----:B------:R-:W-:Y:S01]  /*8ae0*/  HFMA2.MMA R77, -RZ, RZ, 0, 4.76837158203125e-07 ;  /* 0x00000008ff4d7435 */ /* 0x000fe200000001ff */
[----:B------:R-:W-:Y:S01]  /*8af0*/  @!P6 FADD.FTZ R95, R95, R81 ;  /* 0x000000515f5fe221 */ /* 0x000fe20000010000 */
[----:B------:R-:W-:Y:S02]  /*8b00*/  ISETP.EQ.OR P6, PT, R80, UR20, P2 ;  /* 0x0000001450007c0c */ /* 0x000fe400097c2670 */
[----:B------:R-:W-:-:S06]  /*8b10*/  MOV R81, c[0x0][0x10] ;  /* 0x0000040000517a02 */ /* 0x000fcc0000000f00 */
[----:B------:R-:W-:-:S06]  /*8b20*/  @!P4 IMAD.WIDE.U32 R76, R76, R77, UR6 ;  /* 0x000000064c4cce25 */ /* 0x000fcc000f8e004d */
[----:B------:R-:W3:Y:S01]  /*8b30*/  @!P4 LDG.E.64 R76, [R76.64] ;  /* 0x000000124c4cc981 */ /* 0x000ee2000c1e1b00 */
[----:B------:R-:W-:Y:S01]  /*8b40*/  @!P6 IMAD R80, R80, R81, UR24 ;  /* 0x000000185050ee24 */ /* 0x000fe2000f8e0251 */
[----:B------:R-:W-:-:S05]  /*8b50*/  MOV R81, 0x8 ;  /* 0x0000000800517802 */ /* 0x000fca0000000f00 */
        /* <DEDUP_REMOVED lines=8> */
[----:B---3--:R-:W-:Y:S01]  /*8be0*/  @!P4 FADD.FTZ R94, R94, R76 ;  /* 0x0000004c5e5ec221 */ /* 0x008fe20000010000 */
[----:B------:R-:W-:Y:S01]  /*8bf0*/  MOV R76, c[0x0][0x10] ;  /* 0x00000400004c7a02 */ /* 0x000fe20000000f00 */
[----:B------:R-:W-:-:S09]  /*8c00*/  @!P4 FADD.FTZ R95, R95, R77 ;  /* 0x0000004d5f5fc221 */ /* 0x000fd20000010000 */
[----:B------:R-:W-:Y:S01]  /*8c10*/  @!P3 IMAD R78, R78, R76, UR24 ;  /* 0x000000184e4ebe24 */ /* 0x000fe2000f8e024c */
[----:B------:R-:W-:-:S04]  /*8c20*/  MOV R76, UR5 ;  /* 0x00000005004c7c02 */ /* 0x000fc80008000f00 */
[----:B------:R-:W-:Y:S01]  /*8c30*/  IADD3 R76, R76, 0x8, RZ ;  /* 0x000000084c4c7810 */ /* 0x000fe20007ffe0ff */
[----:B----4-:R-:W-:Y:S02]  /*8c40*/  @!P6 FADD.FTZ R94, R94, R80 ;  /* 0x000000505e5ee221 */ /* 0x010fe40000010000 */
[----:B------:R-:W-:Y:S01]  /*8c50*/  @!P6 FADD.FTZ R95, R95, R81 ;  /* 0x000000515f5fe221 */ /* 0x000fe20000010000 */
[----:B------:R-:W-:Y:S01]  /*8c60*/  ISETP.EQ.OR P6, PT, R76, UR20, P2 ;  /* 0x000000144c007c0c */ /* 0x000fe200097c2670 */
[----:B------:R-:W-:Y:S01]  /*8c70*/  @!P3 IMAD.WIDE.U32 R78, R78, R79, UR6 ;  /* 0x000000064e4ebe25 */ /* 0x000fe2000f8e004f */
[----:B------:R-:W-:-:S05]  /*8c80*/  MOV R77, c[0x0][0x10] ;  /* 0x00000400004d7a02 */ /* 0x000fca0000000f00 */
[----:B------:R-:W2:Y:S06]  /*8c90*/  @!P3 LDG.E.64 R78, [R78.64] ;  /* 0x000000124e4eb981 */ /* 0x000eac000c1e1b00 */
[----:B------:R-:W-:Y:S01]  /*8ca0*/  @!P6 IMAD R76, R76, R77, UR24 ;  /* 0x000000184c4cee24 */ /* 0x000fe2000f8e024d */
[----:B------:R-:W-:Y:S01]  /*8cb0*/  HFMA2.MMA R77, -RZ, RZ, 0, 4.76837158203125e-07 ;  /* 0x00000008ff4d7435 */ /* 0x000fe200000001ff */
[----:B------:R-:W-:-:S04]  /*8cc0*/  MOV R80, UR5 ;  /* 0x0000000500507c02 */ /* 0x000fc80008000f00 */
[----:B------:R-:W-:-:S05]  /*8cd0*/  IADD3 R80, R80, 0x9, RZ ;  /* 0x0000000950507810 */ /* 0x000fca0007ffe0ff */
[----:B------:R-:W-:Y:S01]  /*8ce0*/  @!P6 IMAD.WIDE.U32 R76, R76, R77, UR6 ;  /* 0x000000064c4cee25 */ /* 0x000fe2000f8e004d */
[----:B------:R-:W-:-:S05]  /*8cf0*/  ISETP.EQ.OR P4, PT, R80, UR20, P2 ;  /* 0x0000001450007c0c */ /* 0x000fca0009782670 */
[----:B------:R-:W3:Y:S01]  /*8d00*/  @!P6 LDG.E.64 R76, [R76.64] ;  /* 0x000000124c4ce981 */ /* 0x000ee2000c1e1b00 */
[----:B------:R-:W-:-:S07]  /*8d10*/  MOV R81, c[0x0][0x10] ;  /* 0x0000040000517a02 */ /* 0x000fce0000000f00 */
        /* <DEDUP_REMOVED lines=19> */
[----:B----4-:R-:W-:Y:S01]  /*8e50*/  @!P4 FADD.FTZ R94, R94, R80 ;  /* 0x000000505e5ec221 */ /* 0x010fe20000010000 */
        /* <DEDUP_REMOVED lines=19> */
[----:B---3--:R-:W-:Y:S01]  /*8f90*/  @!P6 FADD.FTZ R94, R94, R76 ;  /* 0x0000004c5e5ee221 */ /* 0x008fe20000010000 */
[----:B------:R-:W-:-:S11]  /*8fa0*/  MOV R76, c[0x0][0x10] ;  /* 0x00000400004c7a02 */ /* 0x000fd60000000f00 */
[----:B------:R-:W-:Y:S01]  /*8fb0*/  @!P3 IMAD R78, R78, R76, UR24 ;  /* 0x000000184e4ebe24 */ /* 0x000fe2000f8e024c */
[----:B------:R-:W-:Y:S01]  /*8fc0*/  MOV R76, UR5 ;  /* 0x00000005004c7c02 */ /* 0x000fe20008000f00 */
[----:B------:R-:W-:-:S03]  /*8fd0*/  @!P6 FADD.FTZ R95, R95, R77 ;  /* 0x0000004d5f5fe221 */ /* 0x000fc60000010000 */
[----:B------:R-:W-:Y:S01]  /*8fe0*/  IADD3 R76, R76, 0xe, RZ ;  /* 0x0000000e4c4c7810 */ /* 0x000fe20007ffe0ff */
[----:B----4-:R-:W-:Y:S01]  /*8ff0*/  @!P4 FADD.FTZ R94, R94, R80 ;  /* 0x000000505e5ec221 */ /* 0x010fe20000010000 */
[----:B------:R-:W-:Y:S02]  /*9000*/  MOV R80, UR5 ;  /* 0x0000000500507c02 */ /* 0x000fe40008000f00 */
[----:B------:R-:W-:Y:S01]  /*9010*/  ISETP.EQ.OR P6, PT, R76, UR20, P2 ;  /* 0x000000144c007c0c */ /* 0x000fe200097c2670 */
[----:B------:R-:W-:Y:S01]  /*9020*/  HFMA2.MMA R79, -RZ, RZ, 0, 4.76837158203125e-07 ;  /* 0x00000008ff4f7435 */ /* 0x000fe200000001ff */
[----:B------:R-:W-:Y:S01]  /*9030*/  IADD3 R80, R80, 0xf, RZ ;  /* 0x0000000f50507810 */ /* 0x000fe20007ffe0ff */
[----:B------:R-:W-:Y:S01]  /*9040*/  @!P4 FADD.FTZ R95, R95, R81 ;  /* 0x000000515f5fc221 */ /* 0x000fe20000010000 */
[----:B------:R-:W-:Y:S02]  /*9050*/  MOV R77, c[0x0][0x10] ;  /* 0x00000400004d7a02 */ /* 0x000fe40000000f00 */
[----:B------:R-:W-:-:S05]  /*9060*/  ISETP.EQ.OR P4, PT, R80, UR20, P2 ;  /* 0x0000001450007c0c */ /* 0x000fca0009782670 */
[----:B------:R-:W-:-:S04]  /*9070*/  @!P3 IMAD.WIDE.U32 R78, R78, R79, UR6 ;  /* 0x000000064e4ebe25 */ /* 0x000fc8000f8e004f */
[----:B------:R-:W-:Y:S01]  /*9080*/  @!P6 IMAD R76, R76, R77, UR24 ;  /* 0x000000184c4cee24 */ /* 0x000fe2000f8e024d */
[----:B------:R-:W-:Y:S01]  /*9090*/  HFMA2.MMA R77, -RZ, RZ, 0, 4.76837158203125e-07 ;  /* 0x00000008ff4d7435 */ /* 0x000fe200000001ff */
[----:B------:R-:W-:Y:S01]  /*90a0*/  MOV R81, c[0x0][0x10] ;  /* 0x0000040000517a02 */ /* 0x000fe20000000f00 */
[----:B------:R-:W2:Y:S04]  /*90b0*/  @!P3 LDG.E.64 R78, [R78.64] ;  /* 0x000000124e4eb981 */ /* 0x000ea8000c1e1b00 */
[----:B------:R-:W-:Y:S01]  /*90c0*/  @!P4 IMAD R80, R80, R81, UR24 ;  /* 0x000000185050ce24 */ /* 0x000fe2000f8e0251 */
[----:B------:R-:W-:-:S03]  /*90d0*/  MOV R81, 0x8 ;  /* 0x0000000800517802 */ /* 0x000fc60000000f00 */
[----:B------:R-:W-:-:S04]  /*90e0*/  @!P6 IMAD.WIDE.U32 R76, R76, R77, UR6 ;  /* 0x000000064c4cee25 */ /* 0x000fc8000f8e004d */
[----:B------:R-:W-:Y:S02]  /*90f0*/  @!P4 IMAD.WIDE.U32 R80, R80, R81, UR6 ;  /* 0x000000065050ce25 */ /* 0x000fe4000f8e0051 */
[----:B------:R-:W3:Y:S04]  /*9100*/  @!P6 LDG.E.64 R76, [R76.64] ;  /* 0x000000124c4ce981 */ /* 0x000ee8000c1e1b00 */
[----:B------:R-:W4:Y:S01]  /*9110*/  @!P4 LDG.E.64 R80, [R80.64] ;  /* 0x000000125050c981 */ /* 0x000f22000c1e1b00 */
[----:B------:R-:W-:-:S04]  /*9120*/  UIADD3 UR14, UR14, -0x10, URZ ;  /* 0xfffffff00e0e7890 */ /* 0x000fc8000fffe03f */
[----:B------:R-:W-:Y:S02]  /*9130*/  UISETP.GT.AND UP0, UPT, UR14, 0xc, UPT ;  /* 0x0000000c0e00788c */ /* 0x000fe4000bf04270 */
[----:B------:R-:W-:Y:S01]  /*9140*/  UIADD3 UR5, UR5, 0x10, URZ ;  /* 0x0000001005057890 */ /* 0x000fe2000fffe03f */
[----:B--2---:R-:W-:Y:S02]  /*9150*/  @!P3 FADD.FTZ R94, R94, R78 ;  /* 0x0000004e5e5eb221 */ /* 0x004fe40000010000 */
[----:B------:R-:W-:Y:S01]  /*9160*/  @!P3 FADD.FTZ R95, R95, R79 ;  /* 0x0000004f5f5fb221 */ /* 0x000fe20000010000 */
[----:B------:R-:W-:Y:S01]  /*9170*/  PLOP3.LUT P3, PT, PT, PT, UP0, 0x80, 0x0 ;  /* 0x000000000000781c */ /* 0x000fe20003f6f008 */
[----:B---3--:R-:W-:Y:S02]  /*9180*/  @!P6 FADD.FTZ R94, R94, R76 ;  /* 0x0000004c5e5ee221 */ /* 0x008fe40000010000 */
[----:B------:R-:W-:Y:S02]  /*9190*/  @!P6 FADD.FTZ R95, R95, R77 ;  /* 0x0000004d5f5fe221 */ /* 0x000fe40000010000 */
[----:B----4-:R-:W-:-:S02]  /*91a0*/  @!P4 FADD.FTZ R94, R94, R80 ;  /* 0x000000505e5ec221 */ /* 0x010fc40000010000 */
[----:B------:R-:W-:-:S06]  /*91b0*/  @!P4 FADD.FTZ R95, R95, R81 ;  /* 0x000000515f5fc221 */ /* 0x000fcc0000010000 */
[----:B------:R-:W-:Y:S05]  /*91c0*/  @P3 BRA `(.L_x_2302) ;  /* 0xfffff5c000003947 */ /* 0x000fea000383ffff */
.L_x_2301:
[----:B------:R-:W-:-:S06]  /*91d0*/  UISETP.GT.AND UP0, UPT, UR14, 0x4, UPT ;  /* 0x000000040e00788c */ /* 0x000fcc000bf04270 */
[----:B------:R-:W-:-:S13]  /*91e0*/  PLOP3.LUT P3, PT, PT, PT, UP0, 0x80, 0x0 ;  /* 0x000000000000781c */ /* 0x000fda0003f6f008 */
[----:B------:R-:W-:Y:S05]  /*91f0*/  @!P3 BRA `(.L_x_2303) ;  /* 0x000005100000b947 */ /* 0x000fea0003800000 */
[----:B0-----:R-:W-:Y:S02]  /*9200*/  MOV R76, UR5 ;  /* 0x00000005004c7c02 */ /* 0x001fe40008000f00 */
[----:B------:R-:W-:Y:S02]  /*9210*/  MOV R77, c[0x0][0x10] ;  /* 0x00000400004d7a02 */ /* 0x000fe40000000f00 */
[----:B------:R-:W-:Y:S02]  /*9220*/  ISETP.EQ.OR P0, PT, R76, UR20, P2 ;  /* 0x000000144c007c0c */ /* 0x000fe40009702670 */
[----:B------:R-:W-:Y:S02]  /*9230*/  MOV R78, UR5 ;  /* 0x00000005004e7c02 */ /* 0x000fe40008000f00 */
[----:B------:R-:W-:Y:S02]  /*9240*/  MOV R80, UR5 ;  /* 0x0000000500507c02 */ /* 0x000fe40008000f00 */
[----:B------:R-:W-:-:S07]  /*9250*/  IADD3 R78, R78, 0x1, RZ ;  /* 0x000000014e4e7810 */ /* 0x000fce0007ffe0ff */
[----:B------:R-:W-:Y:S01]  /*9260*/  @!P0 IMAD R76, R76, R77, UR24 ;  /* 0x000000184c4c8e24 */ /* 0x000fe2000f8e024d */
[----:B------:R-:W-:Y:S01]  /*9270*/  HFMA2.MMA R77, -RZ, RZ, 0, 4.76837158203125e-07 ;  /* 0x00000008ff4d7435 */ /* 0x000fe200000001ff */
[----:B------:R-:W-:-:S09]  /*9280*/  ISETP.EQ.OR P4, PT, R78, UR20, P2 ;  /* 0x000000144e007c0c */ /* 0x000fd20009782670 */
[----:B------:R-:W-:-:S06]  /*9290*/  @!P0 IMAD.WIDE.U32 R76, R76, R77, UR6 ;  /* 0x000000064c4c8e25 */ /* 0x000fcc000f8e004d */
[----:B------:R-:W2:Y:S01]  /*92a0*/  @!P0 LDG.E.64 R76, [R76.64] ;  /* 0x000000124c4c8981 */ /* 0x000ea2000c1e1b00 */
[----:B------:R-:W-:Y:S02]  /*92b0*/  IADD3 R80, R80, 0x3, RZ ;  /* 0x0000000350507810 */ /* 0x000fe40007ffe0ff */
[----:B------:R-:W-:Y:S02]  /*92c0*/  MOV R79, c[0x0][0x10] ;  /* 0x00000400004f7a02 */ /* 0x000fe40000000f00 */
[----:B------:R-:W-:Y:S02]  /*92d0*/  ISETP.EQ.OR P3, PT, R80, UR20, P2 ;  /* 0x0000001450007c0c */ /* 0x000fe40009762670 */
[----:B------:R-:W-:Y:S01]  /*92e0*/  MOV R82, c[0x0][0x10] ;  /* 0x0000040000527a02 */ /* 0x000fe20000000f00 */
[----:B------:R-:W-:Y:S01]  /*92f0*/  @!P4 IMAD R78, R78, R79, UR24 ;  /* 0x000000184e4ece24 */ /* 0x000fe2000f8e024f */
[----:B------:R-:W-:Y:S01]  /*9300*/  MOV R138, UR5 ;  /* 0x00000005008a7c02 */ /* 0x000fe20008000f00 */
[----:B------:R-:W-:-:S03]  /*9310*/  HFMA2.MMA R79, -RZ, RZ, 0, 4.76837158203125e-07 ;  /* 0x00000008ff4f7435 */ /* 0x000fc600000001ff */
[----:B------:R-:W-:Y:S02]  /*9320*/  IADD3 R138, R138, 0x4, RZ ;  /* 0x000000048a8a7810 */ /* 0x000fe40007ffe0ff */
[----:B------:R-:W-:-:S03]  /*9330*/  MOV R81, c[0x0][0x10] ;  /* 0x0000040000517a02 */ /* 0x000fc60000000f00 */
[----:B------:R-:W-:Y:S01]  /*9340*/  @!P3 IMAD R82, R80, R82, UR24 ;  /* 0x000000185052be24 */ /* 0x000fe2000f8e0252 */
[----:B------:R-:W-:Y:S01]  /*9350*/  HFMA2.MMA R80, -RZ, RZ, 0, 4.76837158203125e-07 ;  /* 0x00000008ff507435 */ /* 0x000fe200000001ff */
[----:B------:R-:W-:Y:S01]  /*9360*/  @!P4 IMAD.WIDE.U32 R78, R78, R79, UR6 ;  /* 0x000000064e4ece25 */ /* 0x000fe2000f8e004f */
[----:B------:R-:W-:-:S05]  /*9370*/  MOV R83, 0x8 ;  /* 0x0000000800537802 */ /* 0x000fca0000000f00 */
[----:B------:R-:W3:Y:S01]  /*9380*/  @!P4 LDG.E.64 R78, [R78.64] ;  /* 0x000000124e4ec981 */ /* 0x000ee2000c1e1b00 */
[----:B------:R-:W-:-:S06]  /*9390*/  @!P3 IMAD.WIDE.U32 R82, R82, R83, UR6 ;  /* 0x000000065252be25 */ /* 0x000fcc000f8e0053 */
[----:B------:R-:W4:Y:S01]  /*93a0*/  @!P3 LDG.E.64 R82, [R82.64] ;  /* 0x000000125252b981 */ /* 0x000f22000c1e1b00 */
[----:B--2---:R-:W-:Y:S01]  /*93b0*/  @!P0 FADD.FTZ R94, R94, R76 ;  /* 0x0000004c5e5e8221 */ /* 0x004fe20000010000 */
[----:B------:R-:W-:Y:S01]  /*93c0*/  MOV R76, UR5 ;  /* 0x00000005004c7c02 */ /* 0x000fe20008000f00 */
[----:B------:R-:W-:Y:S01]  /*93d0*/  @!P0 FADD.FTZ R95, R95, R77 ;  /* 0x0000004d5f5f8221 */ /* 0x000fe20000010000 */
[----:B------:R-:W-:Y:S02]  /*93e0*/  ISETP.EQ.OR P0, PT, R138, UR20, P2 ;  /* 0x000000148a007c0c */ /* 0x000fe40009702670 */
[----:B------:R-:W-:-:S04]  /*93f0*/  IADD3 R76, R76, 0x2, RZ ;  /* 0x000000024c4c7810 */ /* 0x000fc80007ffe0ff */
[----:B------:R-:W-:Y:S01]  /*9400*/  ISETP.EQ.OR P6, PT, R76, UR20, P2 ;  /* 0x000000144c007c0c */ /* 0x000fe200097c2670 */
[----:B------:R-:W-:-:S12]  /*9410*/  HFMA2.MMA R77, -RZ, RZ, 0, 4.76837158203125e-07 ;  /* 0x00000008ff4d7435 */ /* 0x000fd800000001ff */
[----:B------:R-:W-:Y:S01]  /*9420*/  @!P6 IMAD R81, R76, R81, UR24 ;  /* 0x000000184c51ee24 */ /* 0x000fe2000f8e0251 */
[----:B------:R-:W-:-:S03]  /*9430*/  MOV R76, c[0x0][0x10] ;  /* 0x00000400004c7a02 */ /* 0x000fc60000000f00 */
[----:B------:R-:W-:-:S04]  /*9440*/  @!P6 IMAD.WIDE.U32 R80, R81, R80, UR6 ;  /* 0x000000065150ee25 */ /* 0x000fc8000f8e0050 */
[----:B------:R-:W-:Y:S02]  /*9450*/  @!P0 IMAD R76, R138, R76, UR24 ;  /* 0x000000188a4c8e24 */ /* 0x000fe4000f8e024c */
[----:B------:R-:W2:Y:S01]  /*9460*/  @!P6 LDG.E.64 R80, [R80.64] ;  /* 0x000000125050e981 */ /* 0x000ea2000c1e1b00 */
[----:B---3--:R-:W-:Y:S02]  /*9470*/  @!P4 FADD.FTZ R94, R94, R78 ;  /* 0x0000004e5e5ec221 */ /* 0x008fe40000010000 */
[----:B------:R-:W-:-:S06]  /*9480*/  @!P0 IMAD.WIDE.U32 R76, R76, R77, UR6 ;  /* 0x000000064c4c8e25 */ /* 0x000fcc000f8e004d */
[----:B------:R-:W3:Y:S01]  /*9490*/  @!P0 LDG.E.64 R76, [R76.64] ;  /* 0x000000124c4c8981 */ /* 0x000ee2000c1e1b00 */
[----:B------:R-:W-:Y:S01]  /*94a0*/  IADD3 R78, R138, 0x1, RZ ;  /* 0x000000018a4e7810 */ /* 0x000fe20007ffe0ff */
[----:B------:R-:W-:-:S03]  /*94b0*/  @!P4 FADD.FTZ R95, R95, R79 ;  /* 0x0000004f5f5fc221 */ /* 0x000fc60000010000 */
[----:B------:R-:W-:Y:S02]  /*94c0*/  ISETP.EQ.OR P4, PT, R78, UR20, P2 ;  /* 0x000000144e007c0c */ /* 0x000fe40009782670 */
[----:B------:R-:W-:Y:S01]  /*94d0*/  MOV R79, c[0x0][0x10] ;  /* 0x00000400004f7a02 */ /* 0x000fe20000000f00 */
[----:B--2---:R-:W-:Y:S01]  /*94e0*/  @!P6 FADD.FTZ R94, R94, R80 ;  /* 0x000000505e5ee221 */ /* 0x004fe20000010000 */
[----:B------:R-:W-:Y:S01]  /*94f0*/  IADD3 R80, R138, 0x2, RZ ;  /* 0x000000028a507810 */ /* 0x000fe20007ffe0ff */
[----:B------:R-:W-:Y:S02]  /*9500*/  @!P6 FADD.FTZ R95, R95, R81 ;  /* 0x000000515f5fe221 */ /* 0x000fe40000010000 */
[----:B----4-:R-:W-:Y:S01]  /*9510*/  @!P3 FADD.FTZ R94, R94, R82 ;  /* 0x000000525e5eb221 */ /* 0x010fe20000010000 */
[----:B------:R-:W-:-:S03]  /*9520*/  ISETP.EQ.OR P6, PT, R80, UR20, P2 ;  /* 0x0000001450007c0c */ /* 0x000fc600097c2670 */
[----:B---3--:R-:W-:Y:S01]  /*9530*/  @!P0 FADD.FTZ R94, R94, R76 ;  /* 0x0000004c5e5e8221 */ /* 0x008fe20000010000 */
[----:B------:R-:W-:Y:S01]  /*9540*/  MOV R76, c[0x0][0x10] ;  /* 0x00000400004c7a02 */ /* 0x000fe20000000f00 */
[----:B------:R-:W-:-:S04]  /*9550*/  @!P3 FADD.FTZ R95, R95, R83 ;  /* 0x000000535f5fb221 */ /* 0x000fc80000010000 */
[----:B------:R-:W-:Y:S01]  /*9560*/  @!P4 IMAD R78, R78, R76, UR24 ;  /* 0x000000184e4ece24 */ /* 0x000fe2000f8e024c */
[----:B------:R-:W-:-:S03]  /*9570*/  IADD3 R76, R138, 0x3, RZ ;  /* 0x000000038a4c7810 */ /* 0x000fc60007ffe0ff */
[----:B------:R-:W-:Y:S01]  /*9580*/  @!P6 IMAD R80, R80, R79, UR24 ;  /* 0x000000185050ee24 */ /* 0x000fe2000f8e024f */
[----:B------:R-:W-:Y:S01]  /*9590*/  HFMA2.MMA R79, -RZ, RZ, 0, 4.76837158203125e-07 ;  /* 0x00000008ff4f7435 */ /* 0x000fe200000001ff */
[----:B------:R-:W-:Y:S01]  /*95a0*/  ISETP.EQ.OR P3, PT, R76, UR20, P2 ;  /* 0x000000144c007c0c */ /* 0x000fe20009762670 */
[----:B------:R-:W-:Y:S01]  /*95b0*/  HFMA2.MMA R83, -RZ, RZ, 0, 4.76837158203125e-07 ;  /* 0x00000008ff537435 */ /* 0x000fe200000001ff */
[----:B------:R-:W-:Y:S02]  /*95c0*/  MOV R81, 0x8 ;  /* 0x0000000800517802 */ /* 0x000fe40000000f00 */
[----:B------:R-:W-:-:S05]  /*95d0*/  MOV R82, c[0x0][0x10] ;  /* 0x0000040000527a02 */ /* 0x000fca0000000f00 */
[----:B------:R-:W-:-:S04]  /*95e0*/  @!P4 IMAD.WIDE.U32 R78, R78, R79, UR6 ;  /* 0x000000064e4ece25 */ /* 0x000fc8000f8e004f */
[----:B------:R-:W-:Y:S02]  /*95f0*/  @!P6 IMAD.WIDE.U32 R80, R80, R81, UR6 ;  /* 0x000000065050ee25 */ /* 0x000fe4000f8e0051 */
[----:B------:R-:W2:Y:S02]  /*9600*/  @!P4 LDG.E.64 R78, [R78.64] ;  /* 0x000000124e4ec981 */ /* 0x000ea4000c1e1b00 */
[----:B------:R-:W-:Y:S02]  /*9610*/  @!P3 IMAD R82, R76, R82, UR24 ;  /* 0x000000184c52be24 */ /* 0x000fe4000f8e0252 */
[----:B------:R-:W3:Y:S02]  /*9620*/  @!P6 LDG.E.64 R80, [R80.64] ;  /* 0x000000125050e981 */ /* 0x000ee4000c1e1b00 */
[----:B------:R-:W-:-:S06]  /*9630*/  @!P3 IMAD.WIDE.U32 R82, R82, R83, UR6 ;  /* 0x000000065252be25 */ /* 0x000fcc000f8e0053 */
[----:B------:R-:W4:Y:S01]  /*9640*/  @!P3 LDG.E.64 R82, [R82.64] ;  /* 0x000000125252b981 */ /* 0x000f22000c1e1b00 */
[----:B------:R-:W-:-:S04]  /*9650*/  IADD3 R138, R138, 0x4, RZ ;  /* 0x000000048a8a7810 */ /* 0x000fc80007ffe0ff */
[----:B------:R0:W1:Y:S01]  /*9660*/  R2UR UR5, R138 ;  /* 0x000000008a0573c2 */ /* 0x00006200000e0000 */
[----:B------:R-:W-:Y:S01]  /*9670*/  @!P0 FADD.FTZ R95, R95, R77 ;  /* 0x0000004d5f5f8221 */ /* 0x000fe20000010000 */
[----:B------:R-:W-:Y:S01]  /*9680*/  UIADD3 UR14, UR14, -0x4, URZ ;  /* 0xfffffffc0e0e7890 */ /* 0x000fe2000fffe03f */
[----:B------:R-:W-:-:S03]  /*9690*/  PLOP3.LUT P0, PT, PT, PT, PT, 0x8, 0x0 ;  /* 0x000000000000781c */ /* 0x000fc60003f0e170 */
[----:B------:R-:W-:Y:S01]  /*96a0*/  UIADD3 UR14, UR14, -0x4, URZ ;  /* 0xfffffffc0e0e7890 */ /* 0x000fe2000fffe03f */
[----:B--2---:R-:W-:Y:S02]  /*96b0*/  @!P4 FADD.FTZ R94, R94, R78 ;  /* 0x0000004e5e5ec221 */ /* 0x004fe40000010000 */
[----:B------:R-:W-:Y:S02]  /*96c0*/  @!P4 FADD.FTZ R95, R95, R79 ;  /* 0x0000004f5f5fc221 */ /* 0x000fe40000010000 */
[----:B---3--:R-:W-:Y:S02]  /*96d0*/  @!P6 FADD.FTZ R94, R94, R80 ;  /* 0x000000505e5ee221 */ /* 0x008fe40000010000 */
[----:B------:R-:W-:Y:S02]  /*96e0*/  @!P6 FADD.FTZ R95, R95, R81 ;  /* 0x000000515f5fe221 */ /* 0x000fe40000010000 */
[----:B----4-:R-:W-:Y:S02]  /*96f0*/  @!P3 FADD.FTZ R94, R94, R82 ;  /* 0x000000525e5eb221 */ /* 0x010fe40000010000 */
[----:B------:R-:W-:-:S02]  /*9700*/  @!P3 FADD.FTZ R95, R95, R83 ;  /* 0x000000535f5fb221 */ /* 0x000fc40000010000 */
.L_x_2303:
[----:B01----:R-:W-:-:S13]  /*9710*/  ISETP.NE.OR P0, PT, RZ, UR14, P0 ;  /* 0x0000000eff007c0c */ /* 0x003fda0008705670 */
[----:B------:R-:W-:Y:S05]  /*9720*/  @!P0 BRA `(.L_x_2299) ;  /* 0x000002a000008947 */ /* 0x000fea0003800000 */
.L_x_2300:
[----:B0-----:R-:W-:Y:S01]  /*9730*/  MOV R76, UR5 ;  /* 0x00000005004c7c02 */ /* 0x001fe20008000f00 */
[----:B------:R-:W-:Y:S01]  /*9740*/  HFMA2.MMA R78, -RZ, RZ, 0, 4.76837158203125e-07 ;  /* 0x00000008ff4e7435 */ /* 0x000fe200000001ff */
[----:B------:R-:W-:Y:S02]  /*9750*/  MOV R77, c[0x0][0x10] ;  /* 0x00000400004d7a02 */ /* 0x000fe40000000f00 */
[----:B------:R-:W-:-:S13]  /*9760*/  ISETP.EQ.OR P0, PT, R76, UR20, P2 ;  /* 0x000000144c007c0c */ /* 0x000fda0009702670 */
[----:B------:R-:W-:-:S04]  /*9770*/  @!P0 IMAD R76, R76, R77, UR24 ;  /* 0x000000184c4c8e24 */ /* 0x000fc8000f8e024d */
[----:B------:R-:W-:Y:S01]  /*9780*/  @!P0 IMAD.WIDE.U32 R78, R76, R78, UR6 ;  /* 0x000000064c4e8e25 */ /* 0x000fe2000f8e004e */
[----:B------:R-:W-:-:S04]  /*9790*/  MOV R76, UR5 ;  /* 0x00000005004c7c02 */ /* 0x000fc80008000f00 */
[----:B------:R-:W-:Y:S01]  /*97a0*/  IADD3 R76, R76, 0x1, RZ ;  /* 0x000000014c4c7810 */ /* 0x000fe20007ffe0ff */
[----:B------:R-:W2:Y:S03]  /*97b0*/  @!P0 LDG.E.64 R78, [R78.64] ;  /* 0x000000124e4e8981 */ /* 0x000ea6000c1e1b00 */
[----:B------:R-:W-:-:S13]  /*97c0*/  ISETP.EQ.OR P3, PT, R76, UR20, P2 ;  /* 0x000000144c007c0c */ /* 0x000fda0009762670 */
[----:B------:R-:W-:Y:S01]  /*97d0*/  @!P3 IMAD R77, R76, R77, UR24 ;  /* 0x000000184c4dbe24 */ /* 0x000fe2000f8e024d */
[----:B------:R-:W-:-:S05]  /*97e0*/  MOV R76, 0x8 ;  /* 0x00000008004c7802 */ /* 0x000fca0000000f00 */
[----:B------:R-:W-:-:S06]  /*97f0*/  @!P3 IMAD.WIDE.U32 R76, R77, R76, UR6 ;  /* 0x000000064d4cbe25 */ /* 0x000fcc000f8e004c */
[----:B------:R-:W3:Y:S01]  /*9800*/  @!P3 LDG.E.64 R76, [R76.64] ;  /* 0x000000124c4cb981 */ /* 0x000ee2000c1e1b00 */
        /* <DEDUP_REMOVED lines=14> */
[----:B------:R-:W-:-:S05]  /*98f0*/  MOV R77, c[0x0][0x10] ;  /* 0x00000400004d7a02 */ /* 0x000fca0000000f00 */
[----:B------:R-:W2:Y:S06]  /*9900*/  @!P0 LDG.E.64 R78, [R78.64] ;  /* 0x000000124e4e8981 */ /* 0x000eac000c1e1b00 */
[----:B------:R-:W-:Y:S01]  /*9910*/  @!P3 IMAD R77, R76, R77, UR24 ;  /* 0x000000184c4dbe24 */ /* 0x000fe2000f8e024d */
[----:B------:R-:W-:-:S10]  /*9920*/  HFMA2.MMA R76, -RZ, RZ, 0, 4.76837158203125e-07 ;  /* 0x00000008ff4c7435 */ /* 0x000fd400000001ff */
[----:B------:R-:W-:-:S06]  /*9930*/  @!P3 IMAD.WIDE.U32 R76, R77, R76, UR6 ;  /* 0x000000064d4cbe25 */ /* 0x000fcc000f8e004c */
[----:B------:R-:W3:Y:S01]  /*9940*/  @!P3 LDG.E.64 R76, [R76.64] ;  /* 0x000000124c4cb981 */ /* 0x000ee2000c1e1b00 */
[----:B------:R-:W-:Y:S02]  /*9950*/  UIADD3 UR14, UR14, -0x4, URZ ;  /* 0xfffffffc0e0e7890 */ /* 0x000fe4000fffe03f */
[----:B------:R-:W-:Y:S01]  /*9960*/  UIADD3 UR5, UR5, 0x4, URZ ;  /* 0x0000000405057890 */ /* 0x000fe2000fffe03f */
[----:B--2---:R-:W-:Y:S02]  /*9970*/  @!P0 FADD.FTZ R94, R94, R78 ;  /* 0x0000004e5e5e8221 */ /* 0x004fe40000010000 */
[----:B------:R-:W-:Y:S01]  /*9980*/  @!P0 FADD.FTZ R95, R95, R79 ;  /* 0x0000004f5f5f8221 */ /* 0x000fe20000010000 */
[----:B------:R-:W-:Y:S01]  /*9990*/  ISETP.NE.AND P0, PT, RZ, UR14, PT ;  /* 0x0000000eff007c0c */ /* 0x000fe2000bf05270 */
[----:B---3--:R-:W-:Y:S02]  /*99a0*/  @!P3 FADD.FTZ R94, R94, R76 ;  /* 0x0000004c5e5eb221 */ /* 0x008fe40000010000 */
[----:B------:R-:W-:-:S10]  /*99b0*/  @!P3 FADD.FTZ R95, R95, R77 ;  /* 0x0000004d5f5fb221 */ /* 0x000fd40000010000 */
[----:B------:R-:W-:Y:S05]  /*99c0*/  @P0 BRA `(.L_x_2300) ;  /* 0xfffffd6000000947 */ /* 0x000fea000383ffff */
.L_x_2299:
[----:B0-----:R-:W-:-:S04]  /*99d0*/  MOV R78, c[0x0][0xc] ;  /* 0x00000300004e7a02 */ /* 0x001fc80000000f00 */
[----:B------:R-:W-:-:S13]  /*99e0*/  LOP3.LUT P0, R78, R78, 0x3, RZ, 0xc0, !PT ;  /* 0x000000034e4e7812 */ /* 0x000fda000780c0ff */
[----:B------:R-:W-:Y:S05]  /*99f0*/  @!P0 BRA `(.L_x_2296) ;  /* 0x0000026000008947 */ /* 0x000fea0003800000 */
[----:B------:R-:W-:Y:S01]  /*9a00*/  MOV R76, UR5 ;  /* 0x00000005004c7c02 */ /* 0x000fe20008000f00 */
[----:B------:R-:W-:Y:S01]  /*9a10*/  BSSY B0, `(.L_x_2304) ;  /* 0x000000c000007945 */ /* 0x000fe20003800000 */
[----:B------:R-:W-:Y:S02]  /*9a20*/  ISETP.NE.AND P3, PT, R78, 0x1, PT ;  /* 0x000000014e00780c */ /* 0x000fe40003f65270 */
[----:B------:R-:W-:-:S13]  /*9a30*/  ISETP.EQ.OR P0, PT, R76, UR20, P2 ;  /* 0x000000144c007c0c */ /* 0x000fda0009702670 */
[----:B------:R-:W-:Y:S05]  /*9a40*/  @P0 BRA `(.L_x_2305) ;  /* 0x0000008000000947 */ /* 0x000fea0003800000 */
[----:B------:R-:W-:Y:S02]  /*9a50*/  ULDC UR14, c[0x0][0x10] ;  /* 0x00000400000e7ab9 */ /* 0x000fe40000000800 */
[----:B------:R-:W-:-:S04]  /*9a60*/  UIMAD UR14, UR5, UR14, UR24 ;  /* 0x0000000e050e72a4 */ /* 0x000fc8000f8e0218 */
[----:B------:R-:W-:-:S06]  /*9a70*/  UIMAD.WIDE.U32 UR14, UR14, 0x8, UR6 ;  /* 0x000000080e0e78a5 */ /* 0x000fcc000f8e0006 */
[----:B------:R-:W-:Y:S02]  /*9a80*/  MOV R76, UR14 ;  /* 0x0000000e004c7c02 */ /* 0x000fe40008000f00 */
[----:B------:R-:W-:-:S06]  /*9a90*/  MOV R77, UR15 ;  /* 0x0000000f004d7c02 */ /* 0x000fcc0008000f00 */
[----:B------:R-:W2:Y:S02]  /*9aa0*/  LDG.E.64 R76, [R76.64] ;  /* 0x000000124c4c7981 */ /* 0x000ea4000c1e1b00 */
[----:B--2---:R-:W-:Y:S02]  /*9ab0*/  FADD.FTZ R94, R94, R76 ;  /* 0x0000004c5e5e7221 */ /* 0x004fe40000010000 */
[----:B------:R-:W-:Y:S02]  /*9ac0*/  FADD.FTZ R95, R95, R77 ;  /* 0x0000004d5f5f7221 */ /* 0x000fe40000010000 */
.L_x_2305:
[----:B------:R-:W-:Y:S05]  /*9ad0*/  BSYNC B0 ;  /* 0x0000000000007941 */ /* 0x000fea0003800000 */
.L_x_2304:
[----:B------:R-:W-:Y:S05]  /*9ae0*/  @!P3 BRA `(.L_x_2296) ;  /* 0x000001700000b947 */ /* 0x000fea0003800000 */
[----:B------:R-:W-:Y:S02]  /*9af0*/  MOV R76, UR5 ;  /* 0x00000005004c7c02 */ /* 0x000fe40008000f00 */
[----:B------:R-:W-:Y:S02]  /*9b00*/  MOV R77, c[0x0][0x10] ;  /* 0x00000400004d7a02 */ /* 0x000fe40000000f00 */
[----:B------:R-:W-:-:S04]  /*9b10*/  IADD3 R76, R76, 0x1, RZ ;  /* 0x000000014c4c7810 */ /* 0x000fc80007ffe0ff */
[----:B------:R-:W-:-:S13]  /*9b20*/  ISETP.EQ.OR P0, PT, R76, UR20, P2 ;  /* 0x000000144c007c0c */ /* 0x000fda0009702670 */
[----:B------:R-:W-:Y:S01]  /*9b30*/  @!P0 IMAD R76, R76, R77, UR24 ;  /* 0x000000184c4c8e24 */ /* 0x000fe2000f8e024d */
[----:B------:R-:W-:-:S10]  /*9b40*/  HFMA2.MMA R77, -RZ, RZ, 0, 4.76837158203125e-07 ;  /* 0x00000008ff4d7435 */ /* 0x000fd400000001ff */
[----:B------:R-:W-:-:S06]  /*9b50*/  @!P0 IMAD.WIDE.U32 R76, R76, R77, UR6 ;  /* 0x000000064c4c8e25 */ /* 0x000fcc000f8e004d */
[----:B------:R-:W2:Y:S01]  /*9b60*/  @!P0 LDG.E.64 R76, [R76.64] ;  /* 0x000000124c4c8981 */ /* 0x000ea2000c1e1b00 */
[----:B------:R-:W-:Y:S02]  /*9b70*/  UIADD3 UR5, UR5, 0x2, URZ ;  /* 0x0000000205057890 */ /* 0x000fe4000fffe03f */
[----:B------:R-:W-:Y:S01]  /*9b80*/  ULDC UR14, c[0x0][0x10] ;  /* 0x00000400000e7ab9 */ /* 0x000fe20000000800 */
[----:B--2---:R-:W-:-:S03]  /*9b90*/  @!P0 FADD.FTZ R94, R94, R76 ;  /* 0x0000004c5e5e8221 */ /* 0x004fc60000010000 */
[----:B------:R-:W-:Y:S01]  /*9ba0*/  MOV R76, UR5 ;  /* 0x00000005004c7c02 */ /* 0x000fe20008000f00 */
[----:B------:R-:W-:-:S03]  /*9bb0*/  @!P0 FADD.FTZ R95, R95, R77 ;  /* 0x0000004d5f5f8221 */ /* 0x000fc60000010000 */
[----:B------:R-:W-:-:S04]  /*9bc0*/  ISETP.EQ.OR P0, PT, R76, UR20, P2 ;  /* 0x000000144c007c0c */ /* 0x000fc80009702670 */
[----:B------:R-:W-:-:S13]  /*9bd0*/  ISETP.EQ.OR P0, PT, R78, 0x2, P0 ;  /* 0x000000024e00780c */ /* 0x000fda0000702670 */
[----:B------:R-:W-:-:S05]  /*9be0*/  VOTEU.ALL UP0, P0 ;  /* 0x00000000003f7886 */ /* 0x000fca0000000000 */
[----:B------:R-:W-:-:S04]  /*9bf0*/  @!UP0 UIMAD UR5, UR5, UR14, UR24 ;  /* 0x0000000e050582a4 */ /* 0x000fc8000f8e0218 */
[----:B------:R-:W-:-:S06]  /*9c00*/  @!UP0 UIMAD.WIDE.U32 UR6, UR5, 0x8, UR6 ;  /* 0x00000008050688a5 */ /* 0x000fcc000f8e0006 */
[----:B------:R-:W-:Y:S02]  /*9c10*/  MOV R76, UR6 ;  /* 0x00000006004c7c02 */ /* 0x000fe40008000f00 */
[----:B------:R-:W-:-:S06]  /*9c20*/  MOV R77, UR7 ;  /* 0x00000007004d7c02 */ /* 0x000fcc0008000f00 */
[----:B------:R-:W2:Y:S02]  /*9c30*/  @!P0 LDG.E.64 R76, [R76.64] ;  /* 0x000000124c4c8981 */ /* 0x000ea4000c1e1b00 */
[----:B--2---:R-:W-:Y:S02]  /*9c40*/  @!P0 FADD.FTZ R94, R94, R76 ;  /* 0x0000004c5e5e8221 */ /* 0x004fe40000010000 */
[----:B------:R-:W-:-:S05]  /*9c50*/  @!P0 FADD.FTZ R95, R95, R77 ;  /* 0x0000004d5f5f8221 */ /* 0x000fca0000010000 */
.L_x_2296:
[----:B------:R-:W-:Y:S04]  /*9c60*/  @!P2 STS.64 [0x78], R94 ;  /* 0x0000785eff00a388 */ /* 0x000fe80000000a00 */
[----:B------:R-:W-:Y:S06]  /*9c70*/  BAR.SYNC.DEFER_BLOCKING 0x0 ;  /* 0x0000000000007b1d */ /* 0x000fec0000010000 */
[----:B0-----:R-:W0:Y:S02]  /*9c80*/  LDS.64 R76, [0x78] ;  /* 0x00007800ff4c7984 */ /* 0x001e240000000a00 */
[----:B0-----:R-:W-:-:S02]  /*9c90*/  FMUL.FTZ R76, R76, c[0x0][0x20c] ;  /* 0x000083004c4c7a20 */ /* 0x001fc40000410000 */
[----:B------:R-:W-:Y:S02]  /*9ca0*/  FMUL.FTZ R77, R77, c[0x0][0x20c] ;  /* 0x000083004d4d7a20 */ /* 0x000fe40000410000 */
[----:B------:R0:W1:Y:S08]  /*9cb0*/  R2UR UR5, R76 ;  /* 0x000000004c0573c2 */ /* 0x00007000000e0000 */
[----:B------:R0:W2:Y:S01]  /*9cc0*/  R2UR UR6, R77 ;  /* 0x000000004d0673c2 */ /* 0x0000a200000e0000 */
[----:B------:R-:W-:Y:S05]  /*9cd0*/  @!P5 BRA `(.L_x_2306) ;  /* 0x000001200000d947 */ /* 0x000fea0003800000 */
[----:B0-----:R-:W-:-:S04]  /*9ce0*/  FFMA.FTZ R76, R129, R8, R6 ;  /* 0x00000008814c7223 */ /* 0x001fc80000010006 */
[----:B------:R-:W-:-:S06]  /*9cf0*/  FMUL.FTZ R77, R76, -1.4426950216293334961 ;  /* 0xbfb8aa3b4c4d7820 */ /* 0x000fcc0000410000 */
[----:B------:R-:W0:Y:S02]  /*9d00*/  MUFU.EX2 R77, R77 ;  /* 0x0000004d004d7308 */ /* 0x000e240000000800 */
[----:B0-----:R-:W-:-:S06]  /*9d10*/  FADD.FTZ R77, R77, 1 ;  /* 0x3f8000004d4d7421 */ /* 0x001fcc0000010000 */
[----:B------:R-:W0:Y:S02]  /*9d20*/  MUFU.RCP R77, R77 ;  /* 0x0000004d004d7308 */ /* 0x000e240000001000 */
[----:B0-----:R-:W-:Y:S02]  /*9d30*/  FMUL.FTZ R20, R20, R77 ;  /* 0x0000004d14147220 */ /* 0x001fe40000410000 */
[----:B------:R-:W-:-:S04]  /*9d40*/  FADD.FTZ R77, -R77, 1 ;  /* 0x3f8000004d4d7421 */ /* 0x000fc80000010100 */
[----:B------:R-:W-:Y:S02]  /*9d50*/  FFMA.FTZ R77, R76, R77, 1 ;  /* 0x3f8000004c4d7423 */ /* 0x000fe4000001004d */
[----:B------:R-:W-:Y:S02]  /*9d60*/  FFMA.FTZ R76, R128, R9, R7 ;  /* 0x00000009804c7223 */ /* 0x000fe40000010007 */
[----:B------:R-:W-:Y:S02]  /*9d70*/  FMUL.FTZ R20, R20, R77 ;  /* 0x0000004d14147220 */ /* 0x000fe40000410000 */
        /* <DEDUP_REMOVED lines=8> */
.L_x_2306:
[----:B------:R-:W-:Y:S01]  /*9e00*/  BSSY B0, `(.L_x_2307) ;  /* 0x0000014000007945 */ /* 0x000fe20003800000 */
[----:B------:R-:W-:Y:S05]  /*9e10*/  @!P1 BRA `(.L_x_2308) ;  /* 0x0000012000009947 */ /* 0x000fea0003800000 */
[----:B01----:R-:W-:Y:S02]  /*9e20*/  MOV R76, UR5 ;  /* 0x00000005004c7c02 */ /* 0x003fe40008000f00 */
[----:B------:R-:W-:-:S03]  /*9e30*/  SHF.R.S32.HI R77, RZ, 0x1f, R0 ;  /* 0x0000001fff4d7819 */ /* 0x000fc60000011400 */
[----:B--2---:R-:W-:-:S04]  /*9e40*/  FFMA.FTZ R76, R129, R76, UR6 ;  /* 0x00000006814c7e23 */ /* 0x004fc8000801004c */
[----:B------:R-:W-:Y:S01]  /*9e50*/  FFMA.FTZ R78, R8, R20, -R76 ;  /* 0x00000014084e7223 */ /* 0x000fe2000001084c */
[----:B------:R-:W-:Y:S02]  /*9e60*/  MOV R20, UR5 ;  /* 0x0000000500147c02 */ /* 0x000fe40008000f00 */
[----:B------:R-:W-:-:S03]  /*9e70*/  MOV R76, R84 ;  /* 0x00000054004c7202 */ /* 0x000fc60000000f00 */
[----:B------:R-:W-:-:S04]  /*9e80*/  FFMA.FTZ R20, R128, R20, UR6 ;  /* 0x0000000680147e23 */ /* 0x000fc80008010014 */
[----:B------:R-:W-:Y:S02]  /*9e90*/  FFMA.FTZ R79, R9, R21, -R20 ;  /* 0x00000015094f7223 */ /* 0x000fe40000010814 */
[----:B------:R-:W-:Y:S01]  /*9ea0*/  IMAD R20, R77, c[0x0][0x1d8], RZ ;  /* 0x000076004d147a24 */ /* 0x000fe200078e02ff */
[----:B------:R-:W-:-:S03]  /*9eb0*/  MOV R77, R75 ;  /* 0x0000004b004d7202 */ /* 0x000fc60000000f00 */
[C---:B------:R-:W-:Y:S02]  /*9ec0*/  IMAD R20, R0.reuse, c[0x0][0x1dc], R20 ;  /* 0x0000770000147a24 */ /* 0x040fe400078e0214 */
[----:B------:R-:W-:-:S05]  /*9ed0*/  IMAD.WIDE.U32 R76, R0, c[0x0][0x1d8], R76 ;  /* 0x00007600004c7a25 */ /* 0x000fca00078e004c */
[----:B------:R-:W-:Y:S01]  /*9ee0*/  IADD3 R21, R77, R20, RZ ;  /* 0x000000144d157210 */ /* 0x000fe20007ffe0ff */
[----:B------:R-:W-:Y:S01]  /*9ef0*/  FMUL.FTZ R77, R79, UR25 ;  /* 0x000000194f4d7c20 */ /* 0x000fe20008410000 */
[----:B------:R-:W-:-:S04]  /*9f00*/  LEA R20, P0, R76, c[0x0][0x160], 0x2 ;  /* 0x000058004c147a11 */ /* 0x000fc800078010ff */
[----:B------:R-:W-:Y:S01]  /*9f10*/  LEA.HI.X R21, R76, c[0x0][0x164], R21, 0x2, P0 ;  /* 0x000059004c157a11 */ /* 0x000fe200000f1415 */
[----:B------:R-:W-:-:S05]  /*9f20*/  FMUL.FTZ R76, R78, UR25 ;  /* 0x000000194e4c7c20 */ /* 0x000fca0008410000 */
[----:B------:R0:W-:Y:S03]  /*9f30*/  STG.E.64 [R20.64], R76 ;  /* 0x0000004c14007986 */ /* 0x0001e6000c101b12 */
.L_x_2308:
[----:B------:R-:W-:Y:S05]  /*9f40*/  BSYNC B0 ;  /* 0x0000000000007941 */ /* 0x000fea0003800000 */
.L_x_2307:
[C---:B------:R-:W-:Y:S02]  /*9f50*/  IADD3 R79, R0.reuse, 0x10, RZ ;  /* 0x00000010004f7810 */ /* 0x040fe40007ffe0ff */
[----:B------:R-:W-:Y:S02]  /*9f60*/  IADD3 R78, R0, 0x10, RZ ;  /* 0x00000010004e7810 */ /* 0x000fe40007ffe0ff */
[----:B------:R-:W-:Y:S02]  /*9f70*/  SHF.R.S32.HI R79, RZ, 0x1f, R79 ;  /* 0x0000001fff4f7819 */ /* 0x000fe4000001144f */
[----:B------:R-:W-:-:S04]  /*9f80*/  ISETP.GE.U32.AND P0, PT, R78, c[0x0][0x1e0], PT ;  /* 0x000078004e007a0c */ /* 0x000fc80003f06070 */
[----:B------:R-:W-:-:S04]  /*9f90*/  ISETP.GE.AND.EX P0, PT, R79, c[0x0][0x1e4], PT, P0 ;  /* 0x000079004f007a0c */ /* 0x000fc80003f06300 */
[----:B------:R-:W-:Y:S01]  /*9fa0*/  ISETP.GT.U32.OR P0, PT, R2, 0x17f, P0 ;  /* 0x0000017f0200780c */ /* 0x000fe20000704470 */
[----:B------:R-:W-:Y:S11]  /*9fb0*/  @!P5 BRA `(.L_x_2309) ;  /* 0x000001200000d947 */ /* 0x000ff60003800000 */
        /* <DEDUP_REMOVED lines=18> */
.L_x_2309:
[----:B------:R-:W-:Y:S01]  /*a0e0*/  BSSY B0, `(.L_x_2310) ;  /* 0x0000013000007945 */ /* 0x000fe20003800000 */
[----:B------:R-:W-:Y:S05]  /*a0f0*/  @P0 BRA `(.L_x_2311) ;  /* 0x0000011000000947 */ /* 0x000fea0003800000 */
[----:B01----:R-:W-:-:S05]  /*a100*/  MOV R20, UR5 ;  /* 0x0000000500147c02 */ /* 0x003fca0008000f00 */
[----:B--2---:R-:W-:-:S04]  /*a110*/  FFMA.FTZ R20, R132, R20, UR6 ;  /* 0x0000000684147e23 */ /* 0x004fc80008010014 */
[----:B------:R-:W-:Y:S01]  /*a120*/  FFMA.FTZ R76, R8, R72, -R20 ;  /* 0x00000048084c7223 */ /* 0x000fe20000010814 */
[----:B------:R-:W-:Y:S02]  /*a130*/  MOV R20, UR5 ;  /* 0x0000000500147c02 */ /* 0x000fe40008000f00 */
[----:B------:R-:W-:-:S03]  /*a140*/  MOV R72, R84 ;  /* 0x0000005400487202 */ /* 0x000fc60000000f00 */
[----:B------:R-:W-:-:S04]  /*a150*/  FFMA.FTZ R20, R127, R20, UR6 ;  /* 0x000000067f147e23 */ /* 0x000fc80008010014 */
[----:B------:R-:W-:Y:S01]  /*a160*/  FFMA.FTZ R77, R9, R73, -R20 ;  /* 0x00000049094d7223 */ /* 0x000fe20000010814 */
[----:B------:R-:W-:Y:S01]  /*a170*/  MOV R73, R75 ;  /* 0x0000004b00497202 */ /* 0x000fe20000000f00 */
[----:B------:R-:W-:-:S04]  /*a180*/  IMAD R20, R79, c[0x0][0x1d8], RZ ;  /* 0x000076004f147a24 */ /* 0x000fc800078e02ff */
        /* <DEDUP_REMOVED lines=8> */
.L_x_2311:
[----:B------:R-:W-:Y:S05]  /*a210*/  BSYNC B0 ;  /* 0x0000000000007941 */ /* 0x000fea0003800000 */
.L_x_2310:
[C---:B0-----:R-:W-:Y:S02]  /*a220*/  IADD3 R77, R0.reuse, 0x20, RZ ;  /* 0x00000020004d7810 */ /* 0x041fe40007ffe0ff */
[----:B------:R-:W-:Y:S02]  /*a230*/  IADD3 R76, R0, 0x20, RZ ;  /* 0x00000020004c7810 */ /* 0x000fe40007ffe0ff */
[----:B------:R-:W-:Y:S02]  /*a240*/  SHF.R.S32.HI R77, RZ, 0x1f, R77 ;  /* 0x0000001fff4d7819 */ /* 0x000fe4000001144d */
[----:B------:R-:W-:-:S04]  /*a250*/  ISETP.GE.U32.AND P0, PT, R76, c[0x0][0x1e0], PT ;  /* 0x000078004c007a0c */ /* 0x000fc80003f06070 */
[----:B------:R-:W-:-:S04]  /*a260*/  ISETP.GE.AND.EX P0, PT, R77, c[0x0][0x1e4], PT, P0 ;  /* 0x000079004d007a0c */ /* 0x000fc80003f06300 */
[----:B------:R-:W-:Y:S01]  /*a270*/  ISETP.GT.U32.OR P0, PT, R2, 0x17f, P0 ;  /* 0x0000017f0200780c */ /* 0x000fe20000704470 */
[----:B------:R-:W-:Y:S11]  /*a280*/  @!P5 BRA `(.L_x_2312) ;  /* 0x000001200000d947 */ /* 0x000ff60003800000 */
[----:B------:R-:W-:-:S04]  /*a290*/  FFMA.FTZ R20, R135, R8, R6 ;  /* 0x0000000887147223 */ /* 0x000fc80000010006 */
        /* <DEDUP_REMOVED lines=17> */
.L_x_2312:
[----:B------:R-:W-:Y:S01]  /*a3b0*/  BSSY B0, `(.L_x_2313) ;  /* 0x0000013000007945 */ /* 0x000fe20003800000 */
[----:B------:R-:W-:Y:S05]  /*a3c0*/  @P0 BRA `(.L_x_2314) ;  /* 0x0000011000000947 */ /* 0x000fea0003800000 */
[----:B-1----:R-:W-:-:S05]  /*a3d0*/  MOV R20, UR5 ;  /* 0x0000000500147c02 */ /* 0x002fca0008000f00 */
        /* <DEDUP_REMOVED lines=16> */
.L_x_2314:
[----:B------:R-:W-:Y:S05]  /*a4e0*/  BSYNC B0 ;  /* 0x0000000000007941 */ /* 0x000fea0003800000 */
.L_x_2313:
[C---:B------:R-:W-:Y:S02]  /*a4f0*/  IADD3 R80, R0.reuse, 0x30, RZ ;  /* 0x0000003000507810 */ /* 0x040fe40007ffe0ff */
[C---:B------:R-:W-:Y:S02]  /*a500*/  IADD3 R78, R0.reuse, 0x40, RZ ;  /* 0x00000040004e7810 */ /* 0x040fe40007ffe0ff */
[C---:B------:R-:W-:Y:S02]  /*a510*/  IADD3 R76, R0.reuse, 0x50, RZ ;  /* 0x00000050004c7810 */ /* 0x040fe40007ffe0ff */
[C---:B------:R-:W-:Y:S02]  /*a520*/  IADD3 R77, R0.reuse, 0x50, RZ ;  /* 0x00000050004d7810 */ /* 0x040fe40007ffe0ff */
[C---:B------:R-:W-:Y:S02]  /*a530*/  IADD3 R79, R0.reuse, 0x40, RZ ;  /* 0x00000040004f7810 */ /* 0x040fe40007ffe0ff */
[----:B------:R-:W-:-:S02]  /*a540*/  IADD3 R81, R0, 0x30, RZ ;  /* 0x0000003000517810 */ /* 0x000fc40007ffe0ff */
[----:B------:R-:W-:Y:S02]  /*a550*/  ISETP.GE.U32.AND P6, PT, R80, c[0x0][0x1e0], PT ;  /* 0x0000780050007a0c */ /* 0x000fe40003fc6070 */
[----:B------:R-:W-:Y:S02]  /*a560*/  ISETP.GE.U32.AND P2, PT, R78, c[0x0][0x1e0], PT ;  /* 0x000078004e007a0c */ /* 0x000fe40003f46070 */
[----:B------:R-:W-:Y:S02]  /*a570*/  ISETP.GE.U32.AND P3, PT, R76, c[0x0][0x1e0], PT ;  /* 0x000078004c007a0c */ /* 0x000fe40003f66070 */
[----:B------:R-:W-:Y:S02]  /*a580*/  SHF.R.S32.HI R81, RZ, 0x1f, R81 ;  /* 0x0000001fff517819 */ /* 0x000fe40000011451 */
[----:B------:R-:W-:Y:S02]  /*a590*/  SHF.R.S32.HI R79, RZ, 0x1f, R79 ;  /* 0x0000001fff4f7819 */ /* 0x000fe4000001144f */
[----:B------:R-:W-:-:S02]  /*a5a0*/  SHF.R.S32.HI R77, RZ, 0x1f, R77 ;  /* 0x0000001fff4d7819 */ /* 0x000fc4000001144d */
[C---:B------:R-:W-:Y:S02]  /*a5b0*/  IADD3 R73, R0.reuse, 0x60, RZ ;  /* 0x0000006000497810 */ /* 0x040fe40007ffe0ff */
[----:B------:R-:W-:Y:S02]  /*a5c0*/  IADD3 R72, R0, 0x70, RZ ;  /* 0x0000007000487810 */ /* 0x000fe40007ffe0ff */
[----:B------:R-:W-:Y:S02]  /*a5d0*/  ISETP.GE.AND.EX P6, PT, R81, c[0x0][0x1e4], PT, P6 ;  /* 0x0000790051007a0c */ /* 0x000fe40003fc6360 */
[----:B------:R-:W-:Y:S02]  /*a5e0*/  ISETP.GE.AND.EX P2, PT, R79, c[0x0][0x1e4], PT, P2 ;  /* 0x000079004f007a0c */ /* 0x000fe40003f46320 */
[----:B------:R-:W-:Y:S02]  /*a5f0*/  ISETP.GE.AND.EX P3, PT, R77, c[0x0][0x1e4], PT, P3 ;  /* 0x000079004d007a0c */ /* 0x000fe40003f66330 */
[----:B------:R-:W-:-:S02]  /*a600*/  ISETP.GE.U32.AND P0, PT, R73, c[0x0][0x1e0], PT ;  /* 0x0000780049007a0c */ /* 0x000fc40003f06070 */
[----:B------:R-:W-:Y:S02]  /*a610*/  ISETP.GE.U32.AND P4, PT, R72, c[0x0][0x1e0], PT ;  /* 0x0000780048007a0c */ /* 0x000fe40003f86070 */
[C---:B------:R-:W-:Y:S02]  /*a620*/  ISETP.GT.U32.OR P6, PT, R2.reuse, 0x17f, P6 ;  /* 0x0000017f0200780c */ /* 0x040fe400037c4470 */
[C---:B------:R-:W-:Y:S02]  /*a630*/  ISETP.GT.U32.OR P2, PT, R2.reuse, 0x17f, P2 ;  /* 0x0000017f0200780c */ /* 0x040fe40001744470 */
[----:B------:R-:W-:Y:S01]  /*a640*/  ISETP.GT.U32.OR P3, PT, R2, 0x17f, P3 ;  /* 0x0000017f0200780c */ /* 0x000fe20001f64470 */
[----:B------:R-:W-:Y:S07]  /*a650*/  @!P5 BRA `(.L_x_2315) ;  /* 0x000001200000d947 */ /* 0x000fee0003800000 */
        /* <DEDUP_REMOVED lines=18> */
.L_x_2315:
        /* <DEDUP_REMOVED lines=19> */
.L_x_2317:
[----:B------:R-:W-:Y:S05]  /*a8b0*/  BSYNC B0 ;  /* 0x0000000000007941 */ /* 0x000fea0003800000 */
.L_x_2316:
        /* <DEDUP_REMOVED lines=19> */
.L_x_2318:
        /* <DEDUP_REMOVED lines=19> */
.L_x_2320:
[----:B------:R-:W-:Y:S05]  /*ab20*/  BSYNC B0 ;  /* 0x0000000000007941 */ /* 0x000fea0003800000 */
.L_x_2319:
        /* <DEDUP_REMOVED lines=19> */
.L_x_2321:
        /* <DEDUP_REMOVED lines=19> */
.L_x_2323:
[----:B------:R-:W-:Y:S05]  /*ad90*/  BSYNC B0 ;  /* 0x0000000000007941 */ /* 0x000fea0003800000 */
.L_x_2322:
[C---:B0-----:R-:W-:Y:S02]  /*ada0*/  IADD3 R66, R0.reuse, 0x80, RZ ;  /* 0x0000008000427810 */ /* 0x041fe40007ffe0ff */
[C---:B------:R-:W-:Y:S02]  /*adb0*/  IADD3 R67, R0.reuse, 0x80, RZ ;  /* 0x0000008000437810 */ /* 0x040fe40007ffe0ff */
[C---:B------:R-:W-:Y:S02]  /*adc0*/  IADD3 R69, R0.reuse, 0x70, RZ ;  /* 0x0000007000457810 */ /* 0x040fe40007ffe0ff */
[----:B------:R-:W-:Y:S02]  /*add0*/  IADD3 R71, R0, 0x60, RZ ;  /* 0x0000006000477810 */ /* 0x000fe40007ffe0ff */
[----:B------:R-:W-:Y:S02]  /*ade0*/  ISETP.GE.U32.AND P2, PT, R66, c[0x0][0x1e0], PT ;  /* 0x0000780042007a0c */ /* 0x000fe40003f46070 */
[----:B------:R-:W-:-:S02]  /*adf0*/  SHF.R.S32.HI R71, RZ, 0x1f, R71 ;  /* 0x0000001fff477819 */ /* 0x000fc40000011447 */
[----:B------:R-:W-:Y:S02]  /*ae00*/  SHF.R.S32.HI R69, RZ, 0x1f, R69 ;  /* 0x0000001fff457819 */ /* 0x000fe40000011445 */
[----:B------:R-:W-:Y:S02]  /*ae10*/  SHF.R.S32.HI R67, RZ, 0x1f, R67 ;  /* 0x0000001fff437819 */ /* 0x000fe40000011443 */
[C---:B------:R-:W-:Y:S02]  /*ae20*/  IADD3 R70, R0.reuse, 0x90, RZ ;  /* 0x0000009000467810 */ /* 0x040fe40007ffe0ff */
[----:B------:R-:W-:Y:S02]  /*ae30*/  IADD3 R68, R0, 0xa0, RZ ;  /* 0x000000a000447810 */ /* 0x000fe40007ffe0ff */
[----:B------:R-:W-:Y:S02]  /*ae40*/  ISETP.GE.AND.EX P0, PT, R71, c[0x0][0x1e4], PT, P0 ;  /* 0x0000790047007a0c */ /* 0x000fe40003f06300 */
[----:B------:R-:W-:-:S02]  /*ae50*/  ISETP.GE.AND.EX P4, PT, R69, c[0x0][0x1e4], PT, P4 ;  /* 0x0000790045007a0c */ /* 0x000fc40003f86340 */
[----:B------:R-:W-:Y:S02]  /*ae60*/  ISETP.GE.AND.EX P6, PT, R67, c[0x0][0x1e4], PT, P2 ;  /* 0x0000790043007a0c */ /* 0x000fe40003fc6320 */
[----:B------:R-:W-:Y:S02]  /*ae70*/  ISETP.GE.U32.AND P3, PT, R70, c[0x0][0x1e0], PT ;  /* 0x0000780046007a0c */ /* 0x000fe40003f66070 */
[----:B------:R-:W-:Y:S02]  /*ae80*/  ISETP.GE.U32.AND P2, PT, R68, c[0x0][0x1e0], PT ;  /* 0x0000780044007a0c */ /* 0x000fe40003f46070 */
[C---:B------:R-:W-:Y:S02]  /*ae90*/  ISETP.GT.U32.OR P0, PT, R2.reuse, 0x17f, P0 ;  /* 0x0000017f0200780c */ /* 0x040fe40000704470 */
[C---:B------:R-:W-:Y:S02]  /*aea0*/  ISETP.GT.U32.OR P4, PT, R2.reuse, 0x17f, P4 ;  /* 0x0000017f0200780c */ /* 0x040fe40002784470 */
[----:B------:R-:W-:Y:S01]  /*aeb0*/  ISETP.GT.U32.OR P6, PT, R2, 0x17f, P6 ;  /* 0x0000017f0200780c */ /* 0x000fe200037c4470 */
[----:B------:R-:W-:Y:S07]  /*aec0*/  @!P5 BRA `(.L_x_2324) ;  /* 0x000001200000d947 */ /* 0x000fee0003800000 */
        /* <DEDUP_REMOVED lines=18> */
.L_x_2324:
        /* <DEDUP_REMOVED lines=19> */
.L_x_2326:
[----:B------:R-:W-:Y:S05]  /*b120*/  BSYNC B0 ;  /* 0x0000000000007941 */ /* 0x000fea0003800000 */
.L_x_2325:
        /* <DEDUP_REMOVED lines=19> */
.L_x_2327:
        /* <DEDUP_REMOVED lines=19> */
.L_x_2329:
[----:B------:R-:W-:Y:S05]  /*b390*/  BSYNC B0 ;  /* 0x0000000000007941 */ /* 0x000fea0003800000 */
.L_x_2328:
        /* <DEDUP_REMOVED lines=19> */
.L_x_2330:
[----:B------:R-:W-:Y:S01]  /*b4d0*/  BSSY B0, `(.L_x_2331) ;  /* 0x0000013000007945 */ /* 0x000fe20003800000 */
[----:B------:R-:W-:Y:S05]  /*b4e0*/  @P6 BRA `(.L_x_2332) ;  /* 0x0000011000006947 */ /* 0x000fea0003800000 */
[----:B01----:R-:W-:Y:S02]  /*b4f0*/  MOV R20, UR5 ;  /* 0x0000000500147c02 */ /* 0x003fe40008000f00 */
[----:B------:R-:W-:-:S03]  /*b500*/  MOV R21, UR5 ;  /* 0x0000000500157c02 */ /* 0x000fc60008000f00 */
[----:B--2---:R-:W-:Y:S02]  /*b510*/  FFMA.FTZ R143, R143, R20, UR6 ;  /* 0x000000068f8f7e23 */ /* 0x004fe40008010014 */
[----:B------:R-:W-:Y:S02]  /*b520*/  FFMA.FTZ R140, R140, R21, UR6 ;  /* 0x000000068c8c7e23 */ /* 0x000fe40008010015 */
[----:B------:R-:W-:Y:S01]  /*b530*/  FFMA.FTZ R60, R8, R58, -R143 ;  /* 0x0000003a083c7223 */ /* 0x000fe2000001088f */
[----:B------:R-:W-:Y:S01]  /*b540*/  MOV R58, R84 ;  /* 0x00000054003a7202 */ /* 0x000fe20000000f00 */
        /* <DEDUP_REMOVED lines=11> */
.L_x_2332:
[----:B------:R-:W-:Y:S05]  /*b600*/  BSYNC B0 ;  /* 0x0000000000007941 */ /* 0x000fea0003800000 */
.L_x_2331:
[C---:B------:R-:W-:Y:S02]  /*b610*/  IADD3 R66, R0.reuse, 0xb0, RZ ;  /* 0x000000b000427810 */ /* 0x040fe40007ffe0ff */
        /* <DEDUP_REMOVED lines=36> */
.L_x_2333:
[----:B------:R-:W-:Y:S01]  /*b860*/  BSSY B0, `(.L_x_2334) ;  /* 0x0000013000007945 */ /* 0x000fe20003800000 */
[----:B------:R-:W-:Y:S05]  /*b870*/  @P4 BRA `(.L_x_2335) ;  /* 0x0000011000004947 */ /* 0x000fea0003800000 */
[----:B01----:R-:W-:Y:S01]  /*b880*/  MOV R61, UR5 ;  /* 0x00000005003d7c02 */ /* 0x003fe20008000f00 */
[----:B------:R-:W-:Y:S01]  /*b890*/  IMAD R59, R71, c[0x0][0x1d8], RZ ;  /* 0x00007600473b7a24 */ /* 0x000fe200078e02ff */
[----:B------:R-:W-:Y:S02]  /*b8a0*/  MOV R20, R84 ;  /* 0x0000005400147202 */ /* 0x000fe40000000f00 */
[----:B------:R-:W-:Y:S01]  /*b8b0*/  MOV R21, R75 ;  /* 0x0000004b00157202 */ /* 0x000fe20000000f00 */
[----:B--2---:R-:W-:Y:S01]  /*b8c0*/  FFMA.FTZ R61, R136, R61, UR6 ;  /* 0x00000006883d7e23 */ /* 0x004fe2000801003d */
[----:B------:R-:W-:Y:S01]  /*b8d0*/  MOV R58, UR5 ;  /* 0x00000005003a7c02 */ /* 0x000fe20008000f00 */
[C---:B------:R-:W-:Y:S02]  /*b8e0*/  IMAD R59, R70.reuse, c[0x0][0x1dc], R59 ;  /* 0x00007700463b7a24 */ /* 0x040fe400078e023b */
[----:B------:R-:W-:-:S04]  /*b8f0*/  IMAD.WIDE.U32 R20, R70, c[0x0][0x1d8], R20 ;  /* 0x0000760046147a25 */ /* 0x000fc800078e0014 */
[----:B------:R-:W-:Y:S01]  /*b900*/  FFMA.FTZ R58, R133, R58, UR6 ;  /* 0x00000006853a7e23 */ /* 0x000fe2000801003a */
[----:B------:R-:W-:Y:S01]  /*b910*/  IADD3 R59, R21, R59, RZ ;  /* 0x0000003b153b7210 */ /* 0x000fe20007ffe0ff */
[----:B------:R-:W-:Y:S01]  /*b920*/  FFMA.FTZ R61, R8, R56, -R61 ;  /* 0x00000038083d7223 */ /* 0x000fe2000001083d */
[----:B------:R-:W-:Y:S01]  /*b930*/  LEA R56, P4, R20, c[0x0][0x160], 0x2 ;  /* 0x0000580014387a11 */ /* 0x000fe200078810ff */
[----:B------:R-:W-:-:S03]  /*b940*/  FFMA.FTZ R58, R9, R57, -R58 ;  /* 0x00000039093a7223 */ /* 0x000fc6000001083a */
[----:B------:R-:W-:Y:S01]  /*b950*/  LEA.HI.X R57, R20, c[0x0][0x164], R59, 0x2, P4 ;  /* 0x0000590014397a11 */ /* 0x000fe200020f143b */
[----:B------:R-:W-:Y:S02]  /*b960*/  FMUL.FTZ R20, R61, UR25 ;  /* 0x000000193d147c20 */ /* 0x000fe40008410000 */
[----:B------:R-:W-:-:S05]  /*b970*/  FMUL.FTZ R21, R58, UR25 ;  /* 0x000000193a157c20 */ /* 0x000fca0008410000 */
[----:B------:R0:W-:Y:S02]  /*b980*/  STG.E.64 [R56.64], R20 ;  /* 0x0000001438007986 */ /* 0x0001e4000c101b12 */
.L_x_2335:
[----:B------:R-:W-:Y:S05]  /*b990*/  BSYNC B0 ;  /* 0x0000000000007941 */ /* 0x000fea0003800000 */
.L_x_2334:
[----:B------:R-:W-:Y:S05]  /*b9a0*/  @!P5 BRA `(.L_x_2336) ;  /* 0x000001200000d947 */ /* 0x000fea0003800000 */
[----:B0-----:R-:W-:Y:S02]  /*b9b0*/  FFMA.FTZ R20, R126, R8, R6 ;  /* 0x000000087e147223 */ /* 0x001fe40000010006 */
[----:B------:R-:W-:Y:S02]  /*b9c0*/  FFMA.FTZ R21, R125, R9, R7 ;  /* 0x000000097d157223 */ /* 0x000fe40000010007 */
[----:B------:R-:W-:Y:S02]  /*b9d0*/  FMUL.FTZ R56, R20, -1.4426950216293334961 ;  /* 0xbfb8aa3b14387820 */ /* 0x000fe40000410000 */
[----:B------:R-:W-:-:S04]  /*b9e0*/  FMUL.FTZ R58, R21, -1.4426950216293334961 ;  /* 0xbfb8aa3b153a7820 */ /* 0x000fc80000410000 */
[----:B------:R-:W0:Y:S08]  /*b9f0*/  MUFU.EX2 R56, R56 ;  /* 0x0000003800387308 */ /* 0x000e300000000800 */
[----:B------:R-:W3:Y:S01]  /*ba00*/  MUFU.EX2 R58, R58 ;  /* 0x0000003a003a7308 */ /* 0x000ee20000000800 */
[----:B0-----:R-:W-:-:S07]  /*ba10*/  FADD.FTZ R57, R56, 1 ;  /* 0x3f80000038397421 */ /* 0x001fce0000010000 */
[----:B------:R-:W0:Y:S01]  /*ba20*/  MUFU.RCP R57, R57 ;  /* 0x0000003900397308 */ /* 0x000e220000001000 */
[----:B---3--:R-:W-:-:S07]  /*ba30*/  FADD.FTZ R59, R58, 1 ;  /* 0x3f8000003a3b7421 */ /* 0x008fce0000010000 */
[----:B------:R-:W3:Y:S01]  /*ba40*/  MUFU.RCP R60, R59 ;  /* 0x0000003b003c7308 */ /* 0x000ee20000001000 */
[----:B0-----:R-:W-:Y:S02]  /*ba50*/  FMUL.FTZ R54, R54, R57 ;  /* 0x0000003936367220 */ /* 0x001fe40000410000 */
[----:B---3--:R-:W-:Y:S02]  /*ba60*/  FMUL.FTZ R61, R55, R60 ;  /* 0x0000003c373d7220 */ /* 0x008fe40000410000 */
[----:B------:R-:W-:Y:S02]  /*ba70*/  FADD.FTZ R55, -R57, 1 ;  /* 0x3f80000039377421 */ /* 0x000fe40000010100 */
[----:B------:R-:W-:Y:S02]  /*ba80*/  FADD.FTZ R60, -R60, 1 ;  /* 0x3f8000003c3c7421 */ /* 0x000fe40000010100 */
[----:B------:R-:W-:Y:S02]  /*ba90*/  FFMA.FTZ R55, R20, R55, 1 ;  /* 0x3f80000014377423 */ /* 0x000fe40000010037 */
[----:B------:R-:W-:-:S02]  /*baa0*/  FFMA.FTZ R60, R21, R60, 1 ;  /* 0x3f800000153c7423 */ /* 0x000fc4000001003c */
[----:B------:R-:W-:Y:S02]  /*bab0*/  FMUL.FTZ R54, R54, R55 ;  /* 0x0000003736367220 */ /* 0x000fe40000410000 */
[----:B------:R-:W-:Y:S02]  /*bac0*/  FMUL.FTZ R55, R61, R60 ;  /* 0x0000003c3d377220 */ /* 0x000fe40000410000 */
.L_x_2336:
[----:B------:R-:W-:Y:S01]  /*bad0*/  BSSY B0, `(.L_x_2337) ;  /* 0x0000013000007945 */ /* 0x000fe20003800000 */
[----:B------:R-:W-:Y:S05]  /*bae0*/  @P2 BRA `(.L_x_2338) ;  /* 0x0000011000002947 */ /* 0x000fea0003800000 */
[----:B0-----:R-:W-:Y:S01]  /*baf0*/  IMAD R20, R69, c[0x0][0x1d8], RZ ;  /* 0x0000760045147a24 */ /* 0x001fe200078e02ff */
[----:B-1----:R-:W-:Y:S02]  /*bb00*/  MOV R57, UR5 ;  /* 0x0000000500397c02 */ /* 0x002fe40008000f00 */
[----:B------:R-:W-:Y:S01]  /*bb10*/  MOV R21, R75 ;  /* 0x0000004b00157202 */ /* 0x000fe20000000f00 */
[----:B------:R-:W-:Y:S01]  /*bb20*/  IMAD R59, R68, c[0x0][0x1dc], R20 ;  /* 0x00007700443b7a24 */ /* 0x000fe200078e0214 */
[----:B------:R-:W-:Y:S01]  /*bb30*/  MOV R20, R84 ;  /* 0x0000005400147202 */ /* 0x000fe20000000f00 */
[----:B--2---:R-:W-:Y:S01]  /*bb40*/  FFMA.FTZ R57, R126, R57, UR6 ;  /* 0x000000067e397e23 */ /* 0x004fe20008010039 */
[----:B------:R-:W-:-:S03]  /*bb50*/  MOV R56, UR5 ;  /* 0x0000000500387c02 */ /* 0x000fc60008000f00 */
        /* <DEDUP_REMOVED lines=10> */
.L_x_2338:
[----:B------:R-:W-:Y:S05]  /*bc00*/  BSYNC B0 ;  /* 0x0000000000007941 */ /* 0x000fea0003800000 */
.L_x_2337:
        /* <DEDUP_REMOVED lines=19> */
.L_x_2339:
        /* <DEDUP_REMOVED lines=19> */
.L_x_2341:
[----:B------:R-:W-:Y:S05]  /*be70*/  BSYNC B0 ;  /* 0x0000000000007941 */ /* 0x000fea0003800000 */
.L_x_2340:
        /* <DEDUP_REMOVED lines=19> */
[----:B------:R-:W-:Y:S02]  /*bfb0*/  FFMA.FTZ R20, R122, R8, R6 ;  /* 0x000000087a147223 */ /* 0x000fe40000010006 */
[----:B------:R-:W-:-:S02]  /*bfc0*/  FFMA.FTZ R21, R121, R9, R7 ;  /* 0x0000000979157223 */ /* 0x000fc40000010007 */
        /* <DEDUP_REMOVED lines=8> */
[----:B0-----:R-:W-:Y:S02]  /*c050*/  FADD.FTZ R57, -R53, 1 ;  /* 0x3f80000035397421 */ /* 0x001fe40000010100 */
[----:B------:R-:W-:Y:S02]  /*c060*/  FMUL.FTZ R50, R50, R53 ;  /* 0x0000003532327220 */ /* 0x000fe40000410000 */
[----:B------:R-:W-:Y:S02]  /*c070*/  FFMA.FTZ R57, R20, R57, 1 ;  /* 0x3f80000014397423 */ /* 0x000fe40000010039 */
[----:B---3--:R-:W-:Y:S02]  /*c080*/  FADD.FTZ R58, -R56, 1 ;  /* 0x3f800000383a7421 */ /* 0x008fe40000010100 */
[----:B------:R-:W-:Y:S02]  /*c090*/  FMUL.FTZ R51, R51, R56 ;  /* 0x0000003833337220 */ /* 0x000fe40000410000 */
[----:B------:R-:W-:-:S02]  /*c0a0*/  FFMA.FTZ R58, R21, R58, 1 ;  /* 0x3f800000153a7423 */ /* 0x000fc4000001003a */
[----:B------:R-:W-:Y:S02]  /*c0b0*/  FMUL.FTZ R50, R50, R57 ;  /* 0x0000003932327220 */ /* 0x000fe40000410000 */
[----:B------:R-:W-:Y:S02]  /*c0c0*/  FMUL.FTZ R51, R51, R58 ;  /* 0x0000003a33337220 */ /* 0x000fe40000410000 */
.L_x_2342:
[----:B------:R-:W-:Y:S01]  /*c0d0*/  BSSY B0, `(.L_x_2343) ;  /* 0x0000013000007945 */ /* 0x000fe20003800000 */
[----:B------:R-:W-:Y:S05]  /*c0e0*/  @P0 BRA `(.L_x_2344) ;  /* 0x0000011000000947 */ /* 0x000fea0003800000 */
[----:B------:R-:W-:Y:S01]  /*c0f0*/  MOV R20, R84 ;  /* 0x0000005400147202 */ /* 0x000fe20000000f00 */
[----:B------:R-:W-:Y:S01]  /*c100*/  IMAD R52, R66, c[0x0][0x1d8], RZ ;  /* 0x0000760042347a24 */ /* 0x000fe200078e02ff */
[----:B------:R-:W-:Y:S02]  /*c110*/  MOV R21, R75 ;  /* 0x0000004b00157202 */ /* 0x000fe40000000f00 */
[----:B-1----:R-:W-:Y:S01]  /*c120*/  MOV R53, UR5 ;  /* 0x0000000500357c02 */ /* 0x002fe20008000f00 */
[C---:B------:R-:W-:Y:S01]  /*c130*/  IMAD R55, R65.reuse, c[0x0][0x1dc], R52 ;  /* 0x0000770041377a24 */ /* 0x040fe200078e0234 */
[----:B------:R-:W-:Y:S01]  /*c140*/  MOV R54, UR5 ;  /* 0x0000000500367c02 */ /* 0x000fe20008000f00 */
[----:B------:R-:W-:-:S04]  /*c150*/  IMAD.WIDE.U32 R20, R65, c[0x0][0x1d8], R20 ;  /* 0x0000760041147a25 */ /* 0x000fc800078e0014 */
[----:B--2---:R-:W-:Y:S01]  /*c160*/  FFMA.FTZ R53, R122, R53, UR6 ;  /* 0x000000067a357e23 */ /* 0x004fe20008010035 */
[----:B------:R-:W-:Y:S01]  /*c170*/  IADD3 R55, R21, R55, RZ ;  /* 0x0000003715377210 */ /* 0x000fe20007ffe0ff */
[----:B------:R-:W-:Y:S01]  /*c180*/  FFMA.FTZ R54, R121, R54, UR6 ;  /* 0x0000000679367e23 */ /* 0x000fe20008010036 */
[----:B------:R-:W-:Y:S01]  /*c190*/  LEA R52, P0, R20, c[0x0][0x160], 0x2 ;  /* 0x0000580014347a11 */ /* 0x000fe200078010ff */
[----:B------:R-:W-:Y:S02]  /*c1a0*/  FFMA.FTZ R50, R8, R50, -R53 ;  /* 0x0000003208327223 */ /* 0x000fe40000010835 */
[----:B------:R-:W-:Y:S01]  /*c1b0*/  FFMA.FTZ R21, R9, R51, -R54 ;  /* 0x0000003309157223 */ /* 0x000fe20000010836 */
[----:B------:R-:W-:Y:S01]  /*c1c0*/  LEA.HI.X R53, R20, c[0x0][0x164], R55, 0x2, P0 ;  /* 0x0000590014357a11 */ /* 0x000fe200000f1437 */
[----:B------:R-:W-:Y:S02]  /*c1d0*/  FMUL.FTZ R20, R50, UR25 ;  /* 0x0000001932147c20 */ /* 0x000fe40008410000 */
[----:B------:R-:W-:-:S05]  /*c1e0*/  FMUL.FTZ R21, R21, UR25 ;  /* 0x0000001915157c20 */ /* 0x000fca0008410000 */
[----:B------:R0:W-:Y:S02]  /*c1f0*/  STG.E.64 [R52.64], R20 ;  /* 0x0000001434007986 */ /* 0x0001e4000c101b12 */
.L_x_2344:
[----:B------:R-:W-:Y:S05]  /*c200*/  BSYNC B0 ;  /* 0x0000000000007941 */ /* 0x000fea0003800000 */
.L_x_2343:
        /* <DEDUP_REMOVED lines=19> */
.L_x_2345:
[----:B------:R-:W-:Y:S01]  /*c340*/  BSSY B0, `(.L_x_2346) ;  /* 0x0000013000007945 */ /* 0x000fe20003800000 */
[----:B------:R-:W-:Y:S05]  /*c350*/  @P6 BRA `(.L_x_2347) ;  /* 0x0000011000006947 */ /* 0x000fea0003800000 */
[----:B0-----:R-:W-:Y:S01]  /*c360*/  MOV R20, R84 ;  /* 0x0000005400147202 */ /* 0x001fe20000000f00 */
        /* <DEDUP_REMOVED lines=16> */
.L_x_2347:
[----:B------:R-:W-:Y:S05]  /*c470*/  BSYNC B0 ;  /* 0x0000000000007941 */ /* 0x000fea0003800000 */
.L_x_2346:
        /* <DEDUP_REMOVED lines=19> */
.L_x_2348:
        /* <DEDUP_REMOVED lines=19> */
.L_x_2350:
[----:B------:R-:W-:Y:S05]  /*c6e0*/  BSYNC B0 ;  /* 0x0000000000007941 */ /* 0x000fea0003800000 */
.L_x_2349:
        /* <DEDUP_REMOVED lines=9> */
[----:B0-----:R-:W-:Y:S02]  /*c780*/  IADD3 R53, R0, 0x130, RZ ;  /* 0x0000013000357810 */ /* 0x001fe40007ffe0ff */
        /* <DEDUP_REMOVED lines=27> */
.L_x_2351:
        /* <DEDUP_REMOVED lines=19> */
.L_x_2353:
[----:B------:R-:W-:Y:S05]  /*ca70*/  BSYNC B0 ;  /* 0x0000000000007941 */ /* 0x000fea0003800000 */
.L_x_2352:
        /* <DEDUP_REMOVED lines=19> */
.L_x_2354:
        /* <DEDUP_REMOVED lines=19> */
.L_x_2356:
[----:B------:R-:W-:Y:S05]  /*cce0*/  BSYNC B0 ;  /* 0x0000000000007941 */ /* 0x000fea0003800000 */
.L_x_2355:
        /* <DEDUP_REMOVED lines=19> */
.L_x_2357:
        /* <DEDUP_REMOVED lines=19> */
.L_x_2359:
[----:B------:R-:W-:Y:S05]  /*cf50*/  BSYNC B0 ;  /* 0x0000000000007941 */ /* 0x000fea0003800000 */
.L_x_2358:
        /* <DEDUP_REMOVED lines=37> */
.L_x_2360:
        /* <DEDUP_REMOVED lines=19> */
.L_x_2362:
[----:B------:R-:W-:Y:S05]  /*d2e0*/  BSYNC B0 ;  /* 0x0000000000007941 */ /* 0x000fea0003800000 */
.L_x_2361:
        /* <DEDUP_REMOVED lines=19> */
.L_x_2363:
        /* <DEDUP_REMOVED lines=19> */
.L_x_2365:
[----:B------:R-:W-:Y:S05]  /*d550*/  BSYNC B0 ;  /* 0x0000000000007941 */ /* 0x000fea0003800000 */
.L_x_2364:
        /* <DEDUP_REMOVED lines=19> */
.L_x_2366:
        /* <DEDUP_REMOVED lines=19> */
.L_x_2368:
[----:B------:R-:W-:Y:S05]  /*d7c0*/  BSYNC B0 ;  /* 0x0000000000007941 */ /* 0x000fea0003800000 */
.L_x_2367:
[C---:B------:R-:W-:Y:S02]  /*d7d0*/  IADD3 R42, R0.reuse, 0x160, RZ ;  /* 0x00000160002a7810 */ /* 0x040fe40007ffe0ff */
[----:B------:R-:W-:Y:S02]  /*d7e0*/  IADD3 R43, R0, 0x150, RZ ;  /* 0x00000150002b7810 */ /* 0x000fe40007ffe0ff */
[----:B------:R-:W-:Y:S02]  /*d7f0*/  ISETP.GE.U32.AND P6, PT, R159, c[0x0][0x1e0], PT ;  /* 0x000078009f007a0c */ /* 0x000fe40003fc6070 */
[----:B------:R-:W-:Y:S02]  /*d800*/  SHF.R.S32.HI R43, RZ, 0x1f, R43 ;  /* 0x0000001fff2b7819 */ /* 0x000fe4000001142b */
[----:B------:R-:W-:Y:S02]  /*d810*/  SHF.R.S32.HI R42, RZ, 0x1f, R42 ;  /* 0x0000001fff2a7819 */ /* 0x000fe4000001142a */
[----:B0-----:R-:W-:-:S02]  /*d820*/  SHF.R.S32.HI R41, RZ, 0x1f, R159 ;  /* 0x0000001fff297819 */ /* 0x001fc4000001149f */
[----:B------:R-:W-:Y:S02]  /*d830*/  ISETP.GE.AND.EX P4, PT, R43, c[0x0][0x1e4], PT, P2 ;  /* 0x000079002b007a0c */ /* 0x000fe40003f86320 */
[----:B------:R-:W-:Y:S02]  /*d840*/  ISETP.GE.AND.EX P3, PT, R42, c[0x0][0x1e4], PT, P3 ;  /* 0x000079002a007a0c */ /* 0x000fe40003f66330 */
[----:B------:R-:W-:Y:S02]  /*d850*/  ISETP.GE.AND.EX P6, PT, R41, c[0x0][0x1e4], PT, P6 ;  /* 0x0000790029007a0c */ /* 0x000fe40003fc6360 */
[----:B------:R-:W-:Y:S02]  /*d860*/  ISETP.GE.U32.AND P0, PT, R158, c[0x0][0x1e0], PT ;  /* 0x000078009e007a0c */ /* 0x000fe40003f06070 */
[----:B------:R-:W-:Y:S02]  /*d870*/  ISETP.GE.U32.AND P2, PT, R157, c[0x0][0x1e0], PT ;  /* 0x000078009d007a0c */ /* 0x000fe40003f46070 */
[----:B------:R-:W-:-:S02]  /*d880*/  ISETP.GT.U32.OR P4, PT, R2, 0x17f, P4 ;  /* 0x0000017f0200780c */ /* 0x000fc40002784470 */
[C---:B------:R-:W-:Y:S02]  /*d890*/  ISETP.GT.U32.OR P3, PT, R2.reuse, 0x17f, P3 ;  /* 0x0000017f0200780c */ /* 0x040fe40001f64470 */
[----:B------:R-:W-:Y:S01]  /*d8a0*/  ISETP.GT.U32.OR P6, PT, R2, 0x17f, P6 ;  /* 0x0000017f0200780c */ /* 0x000fe200037c4470 */
[----:B------:R-:W-:Y:S07]  /*d8b0*/  @!P5 BRA `(.L_x_2369) ;  /* 0x000001200000d947 */ /* 0x000fee0003800000 */
[----:B------:R-:W-:Y:S02]  /*d8c0*/  FFMA.FTZ R20, R104, R8, R6 ;  /* 0x0000000868147223 */ /* 0x000fe40000010006 */
        /* <DEDUP_REMOVED lines=17> */
.L_x_2369:
        /* <DEDUP_REMOVED lines=19> */
.L_x_2371:
[----:B------:R-:W-:Y:S05]  /*db10*/  BSYNC B0 ;  /* 0x0000000000007941 */ /* 0x000fea0003800000 */
.L_x_2370:
        /* <DEDUP_REMOVED lines=19> */
.L_x_2372:
        /* <DEDUP_REMOVED lines=19> */
.L_x_2374:
[----:B------:R-:W-:Y:S05]  /*dd80*/  BSYNC B0 ;  /* 0x0000000000007941 */ /* 0x000fea0003800000 */
.L_x_2373:
        /* <DEDUP_REMOVED lines=19> */
.L_x_2375:
        /* <DEDUP_REMOVED lines=19> */
.L_x_2377:
[----:B------:R-:W-:Y:S05]  /*dff0*/  BSYNC B0 ;  /* 0x0000000000007941 */ /* 0x000fea0003800000 */
.L_x_2376:
[----:B------:R-:W-:Y:S02]  /*e000*/  ISETP.GE.U32.AND P4, PT, R156, c[0x0][0x1e0], PT ;  /* 0x000078009c007a0c */ /* 0x000fe40003f86070 */
[----:B------:R-:W-:Y:S02]  /*e010*/  SHF.R.S32.HI R37, RZ, 0x1f, R158 ;  /* 0x0000001fff257819 */ /* 0x000fe4000001149e */
[----:B------:R-:W-:Y:S02]  /*e020*/  SHF.R.S32.HI R36, RZ, 0x1f, R157 ;  /* 0x0000001fff247819 */ /* 0x000fe4000001149d */
[----:B0-----:R-:W-:Y:S02]  /*e030*/  SHF.R.S32.HI R35, RZ, 0x1f, R156 ;  /* 0x0000001fff237819 */ /* 0x001fe4000001149c */
        /* <DEDUP_REMOVED lines=27> */
.L_x_2378:
[----:B------:R-:W-:Y:S01]  /*e1f0*/  BSSY B0, `(.L_x_2379) ;  /* 0x0000013000007945 */ /* 0x000fe20003800000 */
[----:B------:R-:W-:Y:S05]  /*e200*/  @P0 BRA `(.L_x_2380) ;  /* 0x0000011000000947 */ /* 0x000fea0003800000 */
[----:B------:R-:W-:Y:S01]  /*e210*/  IMAD R29, R37, c[0x0][0x1d8], RZ ;  /* 0x00007600251d7a24 */ /* 0x000fe200078e02ff */
[----:B------:R-:W-:Y:S02]  /*e220*/  MOV R20, R84 ;  /* 0x0000005400147202 */ /* 0x000fe40000000f00 */
[----:B------:R-:W-:Y:S01]  /*e230*/  MOV R21, R75 ;  /* 0x0000004b00157202 */ /* 0x000fe20000000f00 */
[C---:B------:R-:W-:Y:S01]  /*e240*/  IMAD R31, R158.reuse, c[0x0][0x1dc], R29 ;  /* 0x000077009e1f7a24 */ /* 0x040fe200078e021d */
[----:B-1----:R-:W-:Y:S02]  /*e250*/  MOV R33, UR5 ;  /* 0x0000000500217c02 */ /* 0x002fe40008000f00 */
        /* <DEDUP_REMOVED lines=12> */
.L_x_2380:
[----:B------:R-:W-:Y:S05]  /*e320*/  BSYNC B0 ;  /* 0x0000000000007941 */ /* 0x000fea0003800000 */
.L_x_2379:
        /* <DEDUP_REMOVED lines=19> */
.L_x_2381:
[----:B------:R-:W-:Y:S01]  /*e460*/  BSSY B0, `(.L_x_2382) ;  /* 0x0000013000007945 */ /* 0x000fe20003800000 */
[----:B------:R-:W-:Y:S05]  /*e470*/  @P2 BRA `(.L_x_2383) ;  /* 0x0000011000002947 */ /* 0x000fea0003800000 */
[----:B0-----:R-:W-:Y:S01]  /*e480*/  IMAD R26, R36, c[0x0][0x1d8], RZ ;  /* 0x00007600241a7a24 */ /* 0x001fe200078e02ff */
        /* <DEDUP_REMOVED lines=16> */
.L_x_2383:
[----:B------:R-:W-:Y:S05]  /*e590*/  BSYNC B0 ;  /* 0x0000000000007941 */ /* 0x000fea0003800000 */
.L_x_2382:
        /* <DEDUP_REMOVED lines=19> */
.L_x_2384:
        /* <DEDUP_REMOVED lines=19> */
.L_x_2386:
[----:B------:R-:W-:Y:S05]  /*e800*/  BSYNC B0 ;  /* 0x0000000000007941 */ /* 0x000fea0003800000 */
.L_x_2385:
[----:B------:R-:W-:Y:S02]  /*e810*/  SHF.R.S32.HI R33, RZ, 0x1f, R155 ;  /* 0x0000001fff217819 */ /* 0x000fe4000001149b */
[----:B------:R-:W-:Y:S02]  /*e820*/  ISETP.GE.U32.AND P4, PT, R153, c[0x0][0x1e0], PT ;  /* 0x0000780099007a0c */ /* 0x000fe40003f86070 */
[----:B------:R-:W-:Y:S02]  /*e830*/  ISETP.GE.U32.AND P0, PT, R152, c[0x0][0x1e0], PT ;  /* 0x0000780098007a0c */ /* 0x000fe40003f06070 */
[----:B------:R-:W-:Y:S02]  /*e840*/  ISETP.GE.U32.AND P2, PT, R151, c[0x0][0x1e0], PT ;  /* 0x0000780097007a0c */ /* 0x000fe40003f46070 */
[----:B------:R-:W-:Y:S02]  /*e850*/  SHF.R.S32.HI R32, RZ, 0x1f, R154 ;  /* 0x0000001fff207819 */ /* 0x000fe4000001149a */
[----:B------:R-:W-:-:S02]  /*e860*/  SHF.R.S32.HI R31, RZ, 0x1f, R153 ;  /* 0x0000001fff1f7819 */ /* 0x000fc40000011499 */
[----:B------:R-:W-:Y:S02]  /*e870*/  SHF.R.S32.HI R30, RZ, 0x1f, R152 ;  /* 0x0000001fff1e7819 */ /* 0x000fe40000011498 */
[----:B------:R-:W-:Y:S02]  /*e880*/  SHF.R.S32.HI R29, RZ, 0x1f, R151 ;  /* 0x0000001fff1d7819 */ /* 0x000fe40000011497 */
[----:B------:R-:W-:Y:S02]  /*e890*/  ISETP.GE.AND.EX P3, PT, R33, c[0x0][0x1e4], PT, P3 ;  /* 0x0000790021007a0c */ /* 0x000fe40003f66330 */
[----:B------:R-:W-:Y:S02]  /*e8a0*/  ISETP.GE.AND.EX P6, PT, R32, c[0x0][0x1e4], PT, P6 ;  /* 0x0000790020007a0c */ /* 0x000fe40003fc6360 */
[----:B------:R-:W-:Y:S02]  /*e8b0*/  ISETP.GE.AND.EX P4, PT, R31, c[0x0][0x1e4], PT, P4 ;  /* 0x000079001f007a0c */ /* 0x000fe40003f86340 */
[----:B------:R-:W-:-:S02]  /*e8c0*/  ISETP.GE.AND.EX P0, PT, R30, c[0x0][0x1e4], PT, P0 ;  /* 0x000079001e007a0c */ /* 0x000fc40003f06300 */
[----:B------:R-:W-:Y:S02]  /*e8d0*/  ISETP.GE.AND.EX P2, PT, R29, c[0x0][0x1e4], PT, P2 ;  /* 0x000079001d007a0c */ /* 0x000fe40003f46320 */
[C---:B------:R-:W-:Y:S02]  /*e8e0*/  ISETP.GT.U32.OR P3, PT, R2.reuse, 0x17f, P3 ;  /* 0x0000017f0200780c */ /* 0x040fe40001f64470 */
[C---:B------:R-:W-:Y:S02]  /*e8f0*/  ISETP.GT.U32.OR P6, PT, R2.reuse, 0x17f, P6 ;  /* 0x0000017f0200780c */ /* 0x040fe400037c4470 */
[C---:B------:R-:W-:Y:S02]  /*e900*/  ISETP.GT.U32.OR P4, PT, R2.reuse, 0x17f, P4 ;  /* 0x0000017f0200780c */ /* 0x040fe40002784470 */
[C---:B------:R-:W-:Y:S02]  /*e910*/  ISETP.GT.U32.OR P0, PT, R2.reuse, 0x17f, P0 ;  /* 0x0000017f0200780c */ /* 0x040fe40000704470 */
[----:B------:R-:W-:Y:S01]  /*e920*/  ISETP.GT.U32.OR P2, PT, R2, 0x17f, P2 ;  /* 0x0000017f0200780c */ /* 0x000fe20001744470 */
[----:B------:R-:W-:Y:S06]  /*e930*/  @!P5 BRA `(.L_x_2387) ;  /* 0x000001200000d947 */ /* 0x000fec0003800000 */
[----:B0-----:R-:W-:Y:S02]  /*e940*/  FFMA.FTZ R20, R90, R8, R6 ;  /* 0x000000085a147223 */ /* 0x001fe40000010006 */
        /* <DEDUP_REMOVED lines=17> */
.L_x_2387:
        /* <DEDUP_REMOVED lines=19> */
.L_x_2389:
[----:B------:R-:W-:Y:S05]  /*eb90*/  BSYNC B0 ;  /* 0x0000000000007941 */ /* 0x000fea0003800000 */
.L_x_2388:
[----:B------:R-:W-:Y:S05]  /*eba0*/  @!P5 BRA `(.L_x_2390) ;  /* 0x000001200000d947 */ /* 0x000fea0003800000 */
[----:B------:R-:W-:Y:S02]  /*ebb0*/  FFMA.FTZ R3, R4, R8, R6 ;  /* 0x0000000804037223 */ /* 0x000fe40000010006 */
[----:B0-----:R-:W-:Y:S02]  /*ebc0*/  FFMA.FTZ R18, R5, R9, R7 ;  /* 0x0000000905127223 */ /* 0x001fe40000010007 */
        /* <DEDUP_REMOVED lines=16> */
.L_x_2390:
        /* <DEDUP_REMOVED lines=19> */
.L_x_2392:
[----:B------:R-:W-:Y:S05]  /*ee00*/  BSYNC B0 ;  /* 0x0000000000007941 */ /* 0x000fea0003800000 */
.L_x_2391:
        /* <DEDUP_REMOVED lines=19> */
.L_x_2393:
        /* <DEDUP_REMOVED lines=19> */
.L_x_2395:
[----:B------:R-:W-:Y:S05]  /*f070*/  BSYNC B0 ;  /* 0x0000000000007941 */ /* 0x000fea0003800000 */
.L_x_2394:
        /* <DEDUP_REMOVED lines=19> */
.L_x_2396:
        /* <DEDUP_REMOVED lines=19> */
.L_x_2398:
[----:B------:R-:W-:Y:S05]  /*f2e0*/  BSYNC B0 ;  /* 0x0000000000007941 */ /* 0x000fea0003800000 */
.L_x_2397:
[----:B------:R-:W-:Y:S05]  /*f2f0*/  @!P5 BRA `(.L_x_2399) ;  /* 0x000001200000d947 */ /* 0x000fea0003800000 */
[----:B------:R-:W-:Y:S02]  /*f300*/  FFMA.FTZ R6, R131, R8, R6 ;  /* 0x0000000883067223 */ /* 0x000fe40000010006 */
[----:B------:R-:W-:Y:S02]  /*f310*/  FFMA.FTZ R7, R130, R9, R7 ;  /* 0x0000000982077223 */ /* 0x000fe40000010007 */
[----:B------:R-:W-:Y:S02]  /*f320*/  FMUL.FTZ R3, R6, -1.4426950216293334961 ;  /* 0xbfb8aa3b06037820 */ /* 0x000fe40000410000 */
[----:B0-----:R-:W-:-:S04]  /*f330*/  FMUL.FTZ R12, R7, -1.4426950216293334961 ;  /* 0xbfb8aa3b070c7820 */ /* 0x001fc80000410000 */
        /* <DEDUP_REMOVED lines=14> */
.L_x_2399:
[----:B------:R-:W-:Y:S01]  /*f420*/  BSSY B0, `(.L_x_2400) ;  /* 0x0000012000007945 */ /* 0x000fe20003800000 */
[----:B------:R-:W-:Y:S05]  /*f430*/  @P2 BRA `(.L_x_2401) ;  /* 0x0000010000002947 */ /* 0x000fea0003800000 */
[----:B------:R-:W-:Y:S01]  /*f440*/  MOV R74, R84 ;  /* 0x00000054004a7202 */ /* 0x000fe20000000f00 */
[----:B0-----:R-:W-:Y:S01]  /*f450*/  IMAD R4, R29, c[0x0][0x1d8], RZ ;  /* 0x000076001d047a24 */ /* 0x001fe200078e02ff */
[----:B-1----:R-:W-:Y:S02]  /*f460*/  MOV R6, UR5 ;  /* 0x0000000500067c02 */ /* 0x002fe40008000f00 */
[----:B------:R-:W-:Y:S01]  /*f470*/  MOV R5, UR5 ;  /* 0x0000000500057c02 */ /* 0x000fe20008000f00 */
[----:B------:R-:W-:-:S04]  /*f480*/  IMAD.WIDE.U32 R74, R151, c[0x0][0x1d8], R74 ;  /* 0x00007600974a7a25 */ /* 0x000fc800078e004a */
[----:B------:R-:W-:Y:S01]  /*f490*/  IMAD R3, R151, c[0x0][0x1dc], R4 ;  /* 0x0000770097037a24 */ /* 0x000fe200078e0204 */
[----:B------:R-:W-:Y:S01]  /*f4a0*/  LEA R4, P0, R74, c[0x0][0x160], 0x2 ;  /* 0x000058004a047a11 */ /* 0x000fe200078010ff */
[----:B--2---:R-:W-:Y:S02]  /*f4b0*/  FFMA.FTZ R131, R131, R6, UR6 ;  /* 0x0000000683837e23 */ /* 0x004fe40008010006 */
[----:B------:R-:W-:Y:S01]  /*f4c0*/  FFMA.FTZ R130, R130, R5, UR6 ;  /* 0x0000000682827e23 */ /* 0x000fe20008010005 */
[----:B------:R-:W-:Y:S01]  /*f4d0*/  IADD3 R3, R75, R3, RZ ;  /* 0x000000034b037210 */ /* 0x000fe20007ffe0ff */
[----:B------:R-:W-:Y:S02]  /*f4e0*/  FFMA.FTZ R131, R8, R10, -R131 ;  /* 0x0000000a08837223 */ /* 0x000fe40000010883 */
[----:B------:R-:W-:Y:S01]  /*f4f0*/  FFMA.FTZ R130, R9, R11, -R130 ;  /* 0x0000000b09827223 */ /* 0x000fe20000010882 */
[----:B------:R-:W-:Y:S01]  /*f500*/  LEA.HI.X R5, R74, c[0x0][0x164], R3, 0x2, P0 ;  /* 0x000059004a057a11 */ /* 0x000fe200000f1403 */
[----:B------:R-:W-:-:S02]  /*f510*/  FMUL.FTZ R6, R131, UR25 ;  /* 0x0000001983067c20 */ /* 0x000fc40008410000 */
[----:B------:R-:W-:-:S05]  /*f520*/  FMUL.FTZ R7, R130, UR25 ;  /* 0x0000001982077c20 */ /* 0x000fca0008410000 */
[----:B------:R0:W-:Y:S02]  /*f530*/  STG.E.64 [R4.64], R6 ;  /* 0x0000000604007986 */ /* 0x0001e4000c101b12 */
.L_x_2401:
[----:B------:R-:W-:Y:S05]  /*f540*/  BSYNC B0 ;  /* 0x0000000000007941 */ /* 0x000fea0003800000 */
.L_x_2400:
[----:B-1----:R-:W-:Y:S02]  /*f550*/  ULDC UR5, c[0x0][0x10] ;  /* 0x0000040000057ab9 */ /* 0x002fe40000000800 */
[----:B------:R-:W-:Y:S02]  /*f560*/  UIADD3 UR9, UR9, UR5, URZ ;  /* 0x0000000509097290 */ /* 0x000fe4000fffe03f */
[----:B------:R-:W-:Y:S02]  /*f570*/  UIADD3 UR4, UR4, 0x1, URZ ;  /* 0x0000000104047890 */ /* 0x000fe4000fffe03f */
[----:B------:R-:W-:-:S06]  /*f580*/  UISETP.GE.AND UP0, UPT, UR9, UR8, UPT ;  /* 0x000000080900728c */ /* 0x000fcc000bf06270 */
[----:B------:R-:W-:-:S13]  /*f590*/  PLOP3.LUT P0, PT, PT, PT, UP0, 0x80, 0x0 ;  /* 0x000000000000781c */ /* 0x000fda0003f0f008 */
[----:B------:R-:W-:Y:S01]  /*f5a0*/  @P0 CALL.REL.NOINC `(.L_x_2255) ;  /* 0x0000001000000944 */ /* 0x000fe20003c00000 */
[----:B------:R-:W-:Y:S05]  /*f5b0*/  BRA `(.L_x_2402) ;  /* 0xffff0ee000007947 */ /* 0x000fea000383ffff */
.L_x_2255:
        /* <DEDUP_REMOVED lines=18> */
.L_x_2404:
[----:B------:R-:W-:Y:S05]  /*f6e0*/  BSYNC B0 ;  /* 0x0000000000007941 */ /* 0x000fea0003800000 */
.L_x_2403:
        /* <DEDUP_REMOVED lines=11> */
.L_x_2406:
[----:B------:R-:W3:Y:S01]  /*f7a0*/  LDG.E.STRONG.GPU R3, [R4.64] ;  /* 0x0000001204037981 */ /* 0x000ee2000c1ef900 */
[----:B------:R-:W-:Y:S01]  /*f7b0*/  YIELD ;  /* 0x0000000000007946 */ /* 0x000fe20003800000 */
[----:B---3--:R-:W-:Y:S01]  /*f7c0*/  ISETP.NE.AND P0, PT, R3, R0, PT ;  /* 0x000000000300720c */ /* 0x008fe20003f05270 */
[----:B------:R-:W-:-:S12]  /*f7d0*/  CCTL.IVALL ;  /* 0x00000000ff00798f */ /* 0x000fd80002000000 */
[----:B------:R-:W-:Y:S05]  /*f7e0*/  @P0 BRA `(.L_x_2406) ;  /* 0xffffffb000000947 */ /* 0x000fea000383ffff */
.L_x_2405:
        /* <DEDUP_REMOVED lines=25> */
.L_x_2407:
[----:B------:R-:W-:-:S04]  /*f980*/  LEA R8, P0, R2, c[0x0][0x1b8], 0x2 ;  /* 0x00006e0002087a11 */ /* 0x000fc800078010ff */
[----:B------:R-:W-:Y:S02]  /*f990*/  LEA.HI.X R9, R2, c[0x0][0x1bc], R9, 0x2, P0 ;  /* 0x00006f0002097a11 */ /* 0x000fe400000f1409 */
[-C--:B------:R-:W-:Y:S02]  /*f9a0*/  LEA R10, P0, R27, R8.reuse, 0x2 ;  /* 0x000000081b0a7211 */ /* 0x080fe400078010ff */
[-C--:B------:R-:W-:Y:S01]  /*f9b0*/  LEA R14, P1, R22, R8.reuse, 0x2 ;  /* 0x00000008160e7211 */ /* 0x080fe200078210ff */
[----:B0-----:R0:W3:Y:S01]  /*f9c0*/  LDG.E R16, [R8.64] ;  /* 0x0000001208107981 */ /* 0x0010e2000c1e1900 */
[----:B------:R-:W-:Y:S02]  /*f9d0*/  LEA R12, P2, R23, R8, 0x2 ;  /* 0x00000008170c7211 */ /* 0x000fe400078410ff */
[----:B------:R-:W-:Y:S02]  /*f9e0*/  IADD3.X R11, R9, R29, RZ, P0, !PT ;  /* 0x0000001d090b7210 */ /* 0x000fe400007fe4ff */
[----:B------:R-:W-:-:S02]  /*f9f0*/  IADD3.X R15, R3, R9, RZ, P1, !PT ;  /* 0x00000009030f7210 */ /* 0x000fc40000ffe4ff */
[----:B------:R-:W-:Y:S01]  /*fa00*/  IADD3.X R13, R9, R21, RZ, P2, !PT ;  /* 0x00000015090d7210 */ /* 0x000fe200017fe4ff */
[----:B------:R-:W3:Y:S04]  /*fa10*/  LDG.E R17, [R10.64] ;  /* 0x000000120a117981 */ /* 0x000ee8000c1e1900 */
[----:B------:R-:W4:Y:S04]  /*fa20*/  LDG.E R18, [R14.64] ;  /* 0x000000120e127981 */ /* 0x000f28000c1e1900 */
[----:B------:R-:W4:Y:S01]  /*fa30*/  LDG.E R19, [R12.64] ;  /* 0x000000120c137981 */ /* 0x000f22000c1e1900 */
[----:B------:R-:W-:-:S02]  /*fa40*/  SHF.L.U32 R6, R2, 0x1, RZ ;  /* 0x0000000102067819 */ /* 0x000fc400000006ff */
[----:B------:R-:W-:-:S03]  /*fa50*/  IADD3 R2, R2, 0x180, RZ ;  /* 0x0000018002027810 */ /* 0x000fc60007ffe0ff */
[----:B------:R-:W-:-:S04]  /*fa60*/  IMAD.WIDE R4, R6, R25, c[0x0][0x168] ;  /* 0x00005a0006047625 */ /* 0x000fc800078e0219 */
[----:B------:R-:W-:Y:S01]  /*fa70*/  IMAD.WIDE R6, R6, R25, c[0x0][0x170] ;  /* 0x00005c0006067625 */ /* 0x000fe200078e0219 */
[----:B------:R-:W-:Y:S02]  /*fa80*/  ISETP.GT.U32.AND P0, PT, R27, R2, PT ;  /* 0x000000021b00720c */ /* 0x000fe40003f04070 */
[----:B0-----:R-:W-:-:S04]  /*fa90*/  SHF.R.S32.HI R9, RZ, 0x1f, R2 ;  /* 0x0000001fff097819 */ /* 0x001fc80000011402 */
[----:B------:R-:W-:Y:S01]  /*faa0*/  ISETP.GT.AND.EX P0, PT, R20, R9, PT, P0 ;  /* 0x000000091400720c */ /* 0x000fe20003f04300 */
[----:B---3--:R0:W-:Y:S04]  /*fab0*/  STG.E.64 [R4.64], R16 ;  /* 0x0000001004007986 */ /* 0x0081e8000c101b12 */
[----:B----4-:R0:W-:Y:S08]  /*fac0*/  STG.E.64 [R6.64], R18 ;  /* 0x0000001206007986 */ /* 0x0101f0000c101b12 */
[----:B------:R-:W-:Y:S05]  /*fad0*/  @P0 BRA `(.L_x_2407) ;  /* 0xfffffea000000947 */ /* 0x000fea000383ffff */
[----:B------:R-:W-:Y:S05]  /*fae0*/  EXIT ;  /* 0x000000000000794d */ /* 0x000fea0003800000 */
.L_x_2408:
        /* <DEDUP_REMOVED lines=9> */
.L_x_5195:


//--------------------- .text._Z35group_norm_nhwc_bwd_one_pass_kernelI11Fp32IOBf16WLi64ELi48ELi384EEv26Group_norm_nhwc_bwd_params --------------------------
	.section	.text._Z35group_norm_nhwc_bwd_one_pass_kernelI11Fp32IOBf16WLi64ELi48ELi384EEv26Group_norm_nhwc_bwd_params,"ax",@progbits
	.sectioninfo	@"SHI_REGISTERS=56"
	.align	128
        .global         _Z35group_norm_nhwc_bwd_one_pass_kernelI11Fp32IOBf16WLi64ELi48ELi384EEv26Group_norm_nhwc_bwd_params
        .type           _Z35group_norm_nhwc_bwd_one_pass_kernelI11Fp32IOBf16WLi64ELi48ELi384EEv26Group_norm_nhwc_bwd_params,@function
        .size           _Z35group_norm_nhwc_bwd_one_pass_kernelI11Fp32IOBf16WLi64ELi48ELi384EEv26Group_norm_nhwc_bwd_params,(.L_x_5196 - _Z35group_norm_nhwc_bwd_one_pass_kernelI11Fp32IOBf16WLi64ELi48ELi384EEv26Group_norm_nhwc_bwd_params)
        .other          _Z35group_norm_nhwc_bwd_one_pass_kernelI11Fp32IOBf16WLi64ELi48ELi384EEv26Group_norm_nhwc_bwd_params,@"STO_CUDA_ENTRY STV_DEFAULT"
_Z35group_norm_nhwc_bwd_one_pass_kernelI11Fp32IOBf16WLi64ELi48ELi384EEv26Group_norm_nhwc_bwd_params:
.text._Z35group_norm_nhwc_bwd_one_pass_kernelI11Fp32IOBf16WLi64ELi48ELi384EEv26Group_norm_nhwc_bwd_params:
        /* <DEDUP_REMOVED lines=37> */
[C---:B------:R-:W-:Y:S01]  /*0250*/  IADD3 R48, R32.reuse, 0x10, RZ ;  /* 0x0000001020307810 */ /* 0x040fe20007ffe0ff */
[----:B------:R-:W-:Y:S01]  /*0260*/  ULDC.U8 UR13, c[0x0][0x1f4] ;  /* 0x00007d00000d7ab9 */ /* 0x000fe20000000000 */
[----:B------:R-:W-:Y:S02]  /*0270*/  ISETP.GE.AND.EX P1, PT, R53, c[0x0][0x1e4], PT, P1 ;  /* 0x0000790035007a0c */ /* 0x000fe40003f26310 */
[----:B------:R-:W-:-:S02]  /*0280*/  IADD3 R47, R32, 0x20, RZ ;  /* 0x00000020202f7810 */ /* 0x000fc40007ffe0ff */
[----:B------:R-:W-:Y:S02]  /*0290*/  ISETP.LT.U32.AND P1, PT, R0, 0x180, !P1 ;  /* 0x000001800000780c */ /* 0x000fe40004f21070 */
[----:B------:R-:W-:Y:S02]  /*02a0*/  IADD3 R46, R32, 0x30, RZ ;  /* 0x00000030202e7810 */ /* 0x000fe40007ffe0ff */
.L_x_2444:
        /* <DEDUP_REMOVED lines=16> */
[----:B01----:R-:W-:-:S04]  /*03b0*/  IADD3 R2, R4, 0xffffffe, RZ ;  /* 0x0ffffffe04027810 */ /* 0x003fc80007ffe0ff */
        /* <DEDUP_REMOVED lines=8> */
[----:B------:R-:W-:Y:S01]  /*0440*/  IMAD R4, R5, R4, R6 ;  /* 0x0000000405047224 */ /* 0x000fe200078e0206 */
[----:B------:R-:W-:-:S04]  /*0450*/  SHF.R.S32.HI R6, RZ, 0x1f, R44 ;  /* 0x0000001fff067819 */ /* 0x000fc8000001142c */
        /* <DEDUP_REMOVED lines=16> */
[----:B------:R-:W-:Y:S01]  /*0560*/  ISETP.GE.AND.EX P2, PT, R50, c[0x0][0x1e4], PT, P2 ;  /* 0x0000790032007a0c */ /* 0x000fe20003f46320 */
[----:B------:R-:W-:Y:S01]  /*0570*/  IMAD R33, R42, 0x30, RZ ;  /* 0x000000302a217824 */ /* 0x000fe200078e02ff */
[----:B------:R-:W-:-:S02]  /*0580*/  SHF.R.S32.HI R2, RZ, 0x1f, R3 ;  /* 0x0000001fff027819 */ /* 0x000fc40000011403 */
[----:B------:R-:W-:Y:S02]  /*0590*/  ISETP.GT.U32.OR P2, PT, R0, 0x17f, P2 ;  /* 0x0000017f0000780c */ /* 0x000fe40001744470 */
[----:B------:R-:W-:Y:S01]  /*05a0*/  IADD3 R4, P3, R44, R33, RZ ;  /* 0x000000212c047210 */ /* 0x000fe20007f7e0ff */
[----:B------:R-:W-:Y:S01]  /*05b0*/  IMAD R2, R2, c[0x0][0x1e8], RZ ;  /* 0x00007a0002027a24 */ /* 0x000fe200078e02ff */
[----:B------:R-:W-:Y:S02]  /*05c0*/  ISETP.GE.U32.AND P0, PT, R48, c[0x0][0x1e0], PT ;  /* 0x0000780030007a0c */ /* 0x000fe40003f06070 */
[----:B------:R-:W-:Y:S01]  /*05d0*/  LEA.HI.X.SX32 R5, R33, R6, 0x1, P3 ;  /* 0x0000000621057211 */ /* 0x000fe200018f0eff */
[----:B------:R-:W-:Y:S01]  /*05e0*/  IMAD R7, R3, c[0x0][0x1ec], R2 ;  /* 0x00007b0003077a24 */ /* 0x000fe200078e0202 */
[----:B------:R-:W-:Y:S02]  /*05f0*/  ISETP.GE.U32.AND P3, PT, R46, c[0x0][0x1e0], PT ;  /* 0x000078002e007a0c */ /* 0x000fe40003f66070 */
[----:B------:R-:W-:Y:S01]  /*0600*/  ISETP.GE.AND.EX P0, PT, R51, c[0x0][0x1e4], PT, P0 ;  /* 0x0000790033007a0c */ /* 0x000fe20003f06300 */
[----:B------:R-:W-:Y:S01]  /*0610*/  IMAD.WIDE.U32 R4, R3, c[0x0][0x1e8], R4 ;  /* 0x00007a0003047a25 */ /* 0x000fe200078e0004 */
[----:B------:R-:W-:-:S02]  /*0620*/  ISETP.GE.AND.EX P3, PT, R49, c[0x0][0x1e4], PT, P3 ;  /* 0x0000790031007a0c */ /* 0x000fc40003f66330 */
[----:B------:R-:W-:Y:S01]  /*0630*/  ISETP.GT.U32.OR P0, PT, R0, 0x17f, P0 ;  /* 0x0000017f0000780c */ /* 0x000fe20000704470 */
[----:B------:R-:W-:Y:S01]  /*0640*/  @P1 IMAD R3, R53, c[0x0][0x1d8], RZ ;  /* 0x0000760035031a24 */ /* 0x000fe200078e02ff */
[----:B------:R-:W-:Y:S01]  /*0650*/  IADD3 R7, R5, R7, RZ ;  /* 0x0000000705077210 */ /* 0x000fe20007ffe0ff */
[----:B------:R-:W-:Y:S01]  /*0660*/  @!P2 IMAD R2, R50, c[0x0][0x1d8], RZ ;  /* 0x000076003202aa24 */ /* 0x000fe200078e02ff */
[----:B------:R-:W-:Y:S01]  /*0670*/  ISETP.GT.U32.OR P3, PT, R0, 0x17f, P3 ;  /* 0x0000017f0000780c */ /* 0x000fe20001f64470 */
[----:B------:R-:W-:Y:S01]  /*0680*/  @P1 IMAD R13, R32, c[0x0][0x1dc], R3 ;  /* 0x00007700200d1a24 */ /* 0x000fe200078e0203 */
[----:B------:R-:W-:Y:S01]  /*0690*/  @!P2 MOV R3, R7 ;  /* 0x000000070003a202 */ /* 0x000fe20000000f00 */
[----:B------:R-:W-:Y:S01]  /*06a0*/  @!P2 IMAD R27, R47, c[0x0][0x1dc], R2 ;  /* 0x000077002f1baa24 */ /* 0x000fe200078e0202 */
[----:B------:R-:W-:-:S05]  /*06b0*/  @!P2 MOV R2, R4 ;  /* 0x000000040002a202 */ /* 0x000fca0000000f00 */
[----:B------:R-:W-:Y:S01]  /*06c0*/  @!P2 IMAD.WIDE.U32 R2, R47, c[0x0][0x1d8], R2 ;  /* 0x000076002f02aa25 */ /* 0x000fe200078e0002 */
[----:B------:R-:W-:-:S04]  /*06d0*/  @P1 MOV R6, R4 ;  /* 0x0000000400061202 */ /* 0x000fc80000000f00 */
[----:B------:R-:W-:Y:S01]  /*06e0*/  @!P2 IADD3 R27, R3, R27, RZ ;  /* 0x0000001b031ba210 */ /* 0x000fe20007ffe0ff */
[----:B------:R-:W-:Y:S02]  /*06f0*/  @!P3 IMAD R3, R49, c[0x0][0x1d8], RZ ;  /* 0x000076003103ba24 */ /* 0x000fe400078e02ff */
[----:B------:R-:W-:Y:S01]  /*0700*/  @!P0 IMAD R9, R51, c[0x0][0x1d8], RZ ;  /* 0x0000760033098a24 */ /* 0x000fe200078e02ff */
[----:B------:R-:W-:Y:S01]  /*0710*/  @!P2 SHF.L.U32 R26, R2, 0x2, RZ ;  /* 0x00000002021aa819 */ /* 0x000fe200000006ff */
[----:B------:R-:W-:Y:S01]  /*0720*/  @!P3 IMAD R29, R46, c[0x0][0x1dc], R3 ;  /* 0x000077002e1dba24 */ /* 0x000fe200078e0203 */
[----:B------:R-:W-:Y:S01]  /*0730*/  @!P2 SHF.L.U64.HI R27, R2, 0x2, R27 ;  /* 0x00000002021ba819 */ /* 0x000fe2000001021b */
[----:B------:R-:W-:Y:S01]  /*0740*/  @!P0 IMAD R15, R48, c[0x0][0x1dc], R9 ;  /* 0x00007700300f8a24 */ /* 0x000fe200078e0209 */
[----:B------:R-:W-:Y:S01]  /*0750*/  @!P3 MOV R2, R4 ;  /* 0x000000040002b202 */ /* 0x000fe20000000f00 */
[----:B------:R-:W-:Y:S01]  /*0760*/  @P1 IMAD.WIDE.U32 R10, R32, c[0x0][0x1d8], R6 ;  /* 0x00007600200a1a25 */ /* 0x000fe200078e0006 */
[----:B------:R-:W-:-:S02]  /*0770*/  @!P3 MOV R3, R7 ;  /* 0x000000070003b202 */ /* 0x000fc40000000f00 */
[----:B------:R-:W-:Y:S02]  /*0780*/  @!P0 MOV R8, R4 ;  /* 0x0000000400088202 */ /* 0x000fe40000000f00 */
[----:B------:R-:W-:Y:S01]  /*0790*/  @!P0 MOV R9, R7 ;  /* 0x0000000700098202 */ /* 0x000fe20000000f00 */
[----:B------:R-:W-:Y:S01]  /*07a0*/  @!P3 IMAD.WIDE.U32 R2, R46, c[0x0][0x1d8], R2 ;  /* 0x000076002e02ba25 */ /* 0x000fe200078e0002 */
[----:B------:R-:W-:Y:S02]  /*07b0*/  @P1 IADD3 R11, R11, R13, RZ ;  /* 0x0000000d0b0b1210 */ /* 0x000fe40007ffe0ff */
[----:B------:R-:W-:Y:S01]  /*07c0*/  @P1 SHF.L.U32 R30, R10, 0x2, RZ ;  /* 0x000000020a1e1819 */ /* 0x000fe200000006ff */
[----:B------:R-:W-:Y:S01]  /*07d0*/  @!P0 IMAD.WIDE.U32 R8, R48, c[0x0][0x1d8], R8 ;  /* 0x0000760030088a25 */ /* 0x000fe200078e0008 */
[----:B------:R-:W-:Y:S02]  /*07e0*/  @P1 SHF.L.U64.HI R10, R10, 0x2, R11 ;  /* 0x000000020a0a1819 */ /* 0x000fe4000001020b */
[----:B------:R-:W-:-:S02]  /*07f0*/  @P1 IADD3 R20, P4, R30, c[0x0][0x180], RZ ;  /* 0x000060001e141a10 */ /* 0x000fc40007f9e0ff */
[----:B------:R-:W-:Y:S02]  /*0800*/  @!P3 IADD3 R29, R3, R29, RZ ;  /* 0x0000001d031db210 */ /* 0x000fe40007ffe0ff */
[----:B------:R-:W-:Y:S02]  /*0810*/  @!P0 IADD3 R13, R9, R15, RZ ;  /* 0x0000000f090d8210 */ /* 0x000fe40007ffe0ff */
[----:B------:R-:W-:Y:S02]  /*0820*/  @!P0 SHF.L.U32 R12, R8, 0x2, RZ ;  /* 0x00000002080c8819 */ /* 0x000fe400000006ff */
[----:B------:R-:W-:Y:S02]  /*0830*/  @P1 IADD3 R30, P5, R30, c[0x0][0x178], RZ ;  /* 0x00005e001e1e1a10 */ /* 0x000fe40007fbe0ff */
[----:B------:R-:W-:Y:S02]  /*0840*/  @P1 IADD3.X R21, R10, c[0x0][0x184], RZ, P4, !PT ;  /* 0x000061000a151a10 */ /* 0x000fe400027fe4ff */
[----:B------:R-:W-:-:S02]  /*0850*/  @!P3 SHF.L.U32 R28, R2, 0x2, RZ ;  /* 0x00000002021cb819 */ /* 0x000fc400000006ff */
[----:B------:R-:W-:Y:S02]  /*0860*/  @!P3 SHF.L.U64.HI R29, R2, 0x2, R29 ;  /* 0x00000002021db819 */ /* 0x000fe4000001021d */
[----:B------:R-:W-:Y:S02]  /*0870*/  @!P0 SHF.L.U64.HI R13, R8, 0x2, R13 ;  /* 0x00000002080d8819 */ /* 0x000fe4000001020d */
[----:B------:R-:W-:Y:S02]  /*0880*/  @P1 IADD3.X R31, R10, c[0x0][0x17c], RZ, P5, !PT ;  /* 0x00005f000a1f1a10 */ /* 0x000fe40002ffe4ff */
[C---:B------:R-:W-:Y:S02]  /*0890*/  @!P0 IADD3 R2, P4, R12.reuse, c[0x0][0x180], RZ ;  /* 0x000060000c028a10 */ /* 0x040fe40007f9e0ff */
[----:B------:R-:W-:Y:S01]  /*08a0*/  @!P0 IADD3 R12, P5, R12, c[0x0][0x178], RZ ;  /* 0x00005e000c0c8a10 */ /* 0x000fe20007fbe0ff */
[----:B------:R-:W-:Y:S01]  /*08b0*/  CS2R R24, SRZ ;  /* 0x0000000000187805 */ /* 0x000fe2000001ff00 */
[----:B------:R-:W-:Y:S01]  /*08c0*/  CS2R R10, SRZ ;  /* 0x00000000000a7805 */ /* 0x000fe2000001ff00 */
[----:B------:R-:W-:-:S02]  /*08d0*/  @!P0 IADD3.X R3, R13, c[0x0][0x184], RZ, P4, !PT ;  /* 0x000061000d038a10 */ /* 0x000fc400027fe4ff */
[----:B------:R-:W-:Y:S02]  /*08e0*/  @!P0 IADD3.X R13, R13, c[0x0][0x17c], RZ, P5, !PT ;  /* 0x00005f000d0d8a10 */ /* 0x000fe40002ffe4ff */
[----:B------:R-:W-:Y:S01]  /*08f0*/  @!P2 IADD3 R14, P6, R26, c[0x0][0x180], RZ ;  /* 0x000060001a0eaa10 */ /* 0x000fe20007fde0ff */
[----:B------:R-:W-:Y:S01]  /*0900*/  CS2R R22, SRZ ;  /* 0x0000000000167805 */ /* 0x000fe2000001ff00 */
[----:B------:R-:W-:Y:S01]  /*0910*/  CS2R R18, SRZ ;  /* 0x0000000000127805 */ /* 0x000fe2000001ff00 */
[----:B------:R0:W5:Y:S01]  /*0920*/  @!P0 LDG.E.64 R24, [R2.64] ;  /* 0x0000000e02188981 */ /* 0x000162000c1e1b00 */
[----:B------:R-:W-:-:S03]  /*0930*/  @!P2 IADD3.X R15, R27, c[0x0][0x184], RZ, P6, !PT ;  /* 0x000061001b0faa10 */ /* 0x000fc600037fe4ff */
[----:B------:R1:W5:Y:S04]  /*0940*/  @!P0 LDG.E.64 R10, [R12.64] ;  /* 0x0000000e0c0a8981 */ /* 0x000368000c1e1b00 */
[----:B------:R3:W5:Y:S01]  /*0950*/  @P1 LDG.E.64 R22, [R20.64] ;  /* 0x0000000e14161981 */ /* 0x000762000c1e1b00 */
[----:B0-----:R-:W-:Y:S02]  /*0960*/  @!P2 IADD3 R2, P0, R26, c[0x0][0x178], RZ ;  /* 0x00005e001a02aa10 */ /* 0x001fe40007f1e0ff */
[C---:B------:R-:W-:Y:S01]  /*0970*/  @!P3 IADD3 R26, P4, R28.reuse, c[0x0][0x180], RZ ;  /* 0x000060001c1aba10 */ /* 0x040fe20007f9e0ff */
[----:B------:R0:W5:Y:S01]  /*0980*/  @!P2 LDG.E.64 R18, [R14.64] ;  /* 0x0000000e0e12a981 */ /* 0x000162000c1e1b00 */
[----:B------:R-:W-:Y:S02]  /*0990*/  @!P3 IADD3 R28, P5, R28, c[0x0][0x178], RZ ;  /* 0x00005e001c1cba10 */ /* 0x000fe40007fbe0ff */
[----:B------:R-:W-:Y:S01]  /*09a0*/  @!P2 IADD3.X R3, R27, c[0x0][0x17c], RZ, P0, !PT ;  /* 0x00005f001b03aa10 */ /* 0x000fe200007fe4ff */
[----:B---3--:R-:W-:Y:S01]  /*09b0*/  CS2R R20, SRZ ;  /* 0x0000000000147805 */ /* 0x008fe2000001ff00 */
[----:B------:R-:W-:-:S02]  /*09c0*/  @!P3 IADD3.X R27, R29, c[0x0][0x184], RZ, P4, !PT ;  /* 0x000061001d1bba10 */ /* 0x000fc400027fe4ff */
[----:B------:R-:W-:Y:S01]  /*09d0*/  @!P3 IADD3.X R29, R29, c[0x0][0x17c], RZ, P5, !PT ;  /* 0x00005f001d1dba10 */ /* 0x000fe20002ffe4ff */
[----:B0-----:R-:W-:Y:S02]  /*09e0*/  CS2R R14, SRZ ;  /* 0x00000000000e7805 */ /* 0x001fe4000001ff00 */
[----:B------:R0:W5:Y:S04]  /*09f0*/  @!P3 LDG.E.64 R20, [R26.64] ;  /* 0x0000000e1a14b981 */ /* 0x000168000c1e1b00 */
[----:B------:R0:W5:Y:S01]  /*0a00*/  @!P3 LDG.E.64 R14, [R28.64] ;  /* 0x0000000e1c0eb981 */ /* 0x000162000c1e1b00 */
[----:B------:R-:W-:Y:S01]  /*0a10*/  CS2R R8, SRZ ;  /* 0x0000000000087805 */ /* 0x000fe2000001ff00 */
[----:B-1----:R-:W-:Y:S01]  /*0a20*/  CS2R R12, SRZ ;  /* 0x00000000000c7805 */ /* 0x002fe2000001ff00 */
[----:B------:R-:W-:Y:S01]  /*0a30*/  UMOV UR12, 0x3f800000 ;  /* 0x3f800000000c7882 */ /* 0x000fe20000000000 */
[----:B------:R-:W-:Y:S03]  /*0a40*/  BSSY B0, `(.L_x_2410) ;  /* 0x000001e000007945 */ /* 0x000fe60003800000 */
[----:B------:R1:W5:Y:S04]  /*0a50*/  @P1 LDG.E.64 R8, [R30.64] ;  /* 0x0000000e1e081981 */ /* 0x000368000c1e1b00 */
[----:B------:R3:W5:Y:S01]  /*0a60*/  @!P2 LDG.E.64 R12, [R2.64] ;  /* 0x0000000e020ca981 */ /* 0x000762000c1e1b00 */
[----:B--2---:R-:W-:-:S05]  /*0a70*/  FFMA.FTZ R17, -R16, R16, R17 ;  /* 0x0000001010117223 */ /* 0x004fca0000010111 */
[----:B------:R-:W-:-:S13]  /*0a80*/  FSETP.GTU.FTZ.AND P0, PT, R17, RZ, PT ;  /* 0x000000ff1100720b */ /* 0x000fda0003f1c000 */
[----:B------:R-:W-:Y:S01]  /*0a90*/  VOTEU.ANY UP0, P0 ;  /* 0x00000000003f7886 */ /* 0x000fe20000000100 */
[----:B------:R-:W-:-:S13]  /*0aa0*/  PLOP3.LUT P0, PT, PT, PT, UP0, 0x80, 0x0 ;  /* 0x000000000000781c */ /* 0x000fda0003f0f008 */
[----:B------:R-:W-:-:S06]  /*0ab0*/  @P0 FADD.FTZ R17, R17, c[0x0][0x1a0] ;  /* 0x0000680011110621 */ /* 0x000fcc0000010000 */
[----:B------:R-:W2:Y:S02]  /*0ac0*/  @P0 MUFU.RSQ R17, R17 ;  /* 0x0000001100110308 */ /* 0x000ea40000001400 */
[----:B--2---:R-:W2:Y:S01]  /*0ad0*/  @P0 R2UR UR4, R17 ;  /* 0x00000000110403c2 */ /* 0x004ea200000e0000 */
[----:B------:R-:W-:Y:S01]  /*0ae0*/  ISETP.GT.U32.AND P0, PT, R0, 0x17f, PT ;  /* 0x0000017f0000780c */ /* 0x000fe20003f04070 */
[----:B---3--:R-:W-:Y:S01]  /*0af0*/  CS2R R2, SRZ ;  /* 0x0000000000027805 */ /* 0x008fe2000001ff00 */
[----:B-1----:R-:W-:Y:S01]  /*0b00*/  CS2R R30, SRZ ;  /* 0x00000000001e7805 */ /* 0x002fe2000001ff00 */
[----:B--2---:R-:W-:-:S10]  /*0b10*/  @UP0 UMOV UR12, UR4 ;  /* 0x00000004000c0c82 */ /* 0x004fd40008000000 */
        /* <DEDUP_REMOVED lines=16> */
.L_x_2411:
[----:B0-----:R-:W-:Y:S05]  /*0c20*/  BSYNC B0 ;  /* 0x0000000000007941 */ /* 0x001fea0003800000 */
.L_x_2410:
[----:B------:R-:W-:Y:S01]  /*0c30*/  ISETP.NE.AND P4, PT, RZ, UR13, PT ;  /* 0x0000000dff007c0c */ /* 0x000fe2000bf85270 */
[C---:B-----5:R-:W-:Y:S01]  /*0c40*/  FADD.FTZ R38, -R16.reuse, R22 ;  /* 0x0000001610267221 */ /* 0x060fe20000010100 */
[----:B------:R-:W-:Y:S01]  /*0c50*/  MOV R17, R8 ;  /* 0x0000000800117202 */ /* 0x000fe20000000f00 */
[C---:B------:R-:W-:Y:S01]  /*0c60*/  FADD.FTZ R23, -R16.reuse, R23 ;  /* 0x0000001710177221 */ /* 0x040fe20000010100 */
[----:B------:R-:W-:Y:S01]  /*0c70*/  MOV R22, R9 ;  /* 0x0000000900167202 */ /* 0x000fe20000000f00 */
[C---:B------:R-:W-:Y:S02]  /*0c80*/  FADD.FTZ R24, -R16.reuse, R24 ;  /* 0x0000001810187221 */ /* 0x040fe40000010100 */
[----:B------:R-:W-:-:S02]  /*0c90*/  FADD.FTZ R25, -R16, R25 ;  /* 0x0000001910197221 */ /* 0x000fc40000010100 */
[----:B------:R-:W-:Y:S02]  /*0ca0*/  FMUL.FTZ R38, R38, UR12 ;  /* 0x0000000c26267c20 */ /* 0x000fe40008410000 */
[----:B------:R-:W-:Y:S02]  /*0cb0*/  FMUL.FTZ R37, R23, UR12 ;  /* 0x0000000c17257c20 */ /* 0x000fe40008410000 */
        /* <DEDUP_REMOVED lines=19> */
.L_x_2412:
[----:B------:R-:W-:Y:S02]  /*0df0*/  FMUL.FTZ R23, R17, R2 ;  /* 0x0000000211177220 */ /* 0x000fe40000410000 */
[----:B------:R-:W-:Y:S02]  /*0e00*/  FADD.FTZ R34, -R16, R18 ;  /* 0x0000001210227221 */ /* 0x000fe40000010100 */
[----:B------:R-:W-:Y:S02]  /*0e10*/  FMUL.FTZ R26, R22, R3 ;  /* 0x00000003161a7220 */ /* 0x000fe40000410000 */
[----:B------:R-:W-:Y:S02]  /*0e20*/  FFMA.FTZ R18, R38, R23, RZ ;  /* 0x0000001726127223 */ /* 0x000fe400000100ff */
[----:B------:R-:W-:-:S02]  /*0e30*/  FADD.FTZ R23, RZ, R23 ;  /* 0x00000017ff177221 */ /* 0x000fc40000010000 */
[C---:B------:R-:W-:Y:S02]  /*0e40*/  FADD.FTZ R33, -R16.reuse, R19 ;  /* 0x0000001310217221 */ /* 0x040fe40000010100 */
[----:B------:R-:W-:Y:S02]  /*0e50*/  FFMA.FTZ R19, R37, R26, R18 ;  /* 0x0000001a25137223 */ /* 0x000fe40000010012 */
[----:B------:R-:W-:Y:S02]  /*0e60*/  FADD.FTZ R39, -R16, R21 ;  /* 0x0000001510277221 */ /* 0x000fe40000010100 */
[----:B------:R-:W-:Y:S01]  /*0e70*/  FADD.FTZ R18, R26, R23 ;  /* 0x000000171a127221 */ /* 0x000fe20000010000 */
[----:B------:R-:W-:Y:S01]  /*0e80*/  MOV R23, R10 ;  /* 0x0000000a00177202 */ /* 0x000fe20000000f00 */
[----:B------:R-:W-:Y:S01]  /*0e90*/  FADD.FTZ R40, -R16, R20 ;  /* 0x0000001410287221 */ /* 0x000fe20000010100 */
[----:B------:R-:W-:Y:S01]  /*0ea0*/  MOV R26, R11 ;  /* 0x0000000b001a7202 */ /* 0x000fe20000000f00 */
[----:B------:R-:W-:-:S02]  /*0eb0*/  FMUL.FTZ R36, R24, UR12 ;  /* 0x0000000c18247c20 */ /* 0x000fc40008410000 */
[----:B------:R-:W-:Y:S02]  /*0ec0*/  FFMA.FTZ R21, R38, R17, RZ ;  /* 0x0000001126157223 */ /* 0x000fe400000100ff */
        /* <DEDUP_REMOVED lines=20> */
.L_x_2413:
[----:B------:R-:W-:Y:S02]  /*1010*/  FMUL.FTZ R25, R23, R2 ;  /* 0x0000000217197220 */ /* 0x000fe40000410000 */
[----:B------:R-:W-:Y:S02]  /*1020*/  FADD.FTZ R16, RZ, R17 ;  /* 0x00000011ff107221 */ /* 0x000fe40000010000 */
[----:B------:R-:W-:Y:S02]  /*1030*/  FFMA.FTZ R17, R36, R23, R21 ;  /* 0x0000001724117223 */ /* 0x000fe40000010015 */
[----:B------:R-:W-:Y:S02]  /*1040*/  FFMA.FTZ R20, R37, R22, RZ ;  /* 0x0000001625147223 */ /* 0x000fe400000100ff */
[----:B------:R-:W-:-:S02]  /*1050*/  FADD.FTZ R21, RZ, R22 ;  /* 0x00000016ff157221 */ /* 0x000fc40000010000 */
[----:B------:R-:W-:Y:S01]  /*1060*/  FFMA.FTZ R24, R36, R25, R19 ;  /* 0x0000001924187223 */ /* 0x000fe20000010013 */
[----:B------:R-:W-:Y:S01]  /*1070*/  MOV R19, R12 ;  /* 0x0000000c00137202 */ /* 0x000fe20000000f00 */
[----:B------:R-:W-:Y:S02]  /*1080*/  FMUL.FTZ R22, R26, R3 ;  /* 0x000000031a167220 */ /* 0x000fe40000410000 */
[----:B------:R-:W-:Y:S01]  /*1090*/  FADD.FTZ R25, R18, R25 ;  /* 0x0000001912197221 */ /* 0x000fe20000010000 */
[----:B------:R-:W-:Y:S01]  /*10a0*/  MOV R18, R13 ;  /* 0x0000000d00127202 */ /* 0x000fe20000000f00 */
[----:B------:R-:W-:Y:S02]  /*10b0*/  FADD.FTZ R16, R16, R23 ;  /* 0x0000001710107221 */ /* 0x000fe40000010000 */
[C---:B------:R-:W-:Y:S02]  /*10c0*/  FFMA.FTZ R23, R35.reuse, R22, R24 ;  /* 0x0000001623177223 */ /* 0x040fe40000010018 */
[----:B------:R-:W-:-:S02]  /*10d0*/  FFMA.FTZ R20, R35, R26, R20 ;  /* 0x0000001a23147223 */ /* 0x000fc40000010014 */
[----:B------:R-:W-:Y:S02]  /*10e0*/  FADD.FTZ R21, R21, R26 ;  /* 0x0000001a15157221 */ /* 0x000fe40000010000 */
[----:B------:R-:W-:Y:S02]  /*10f0*/  FADD.FTZ R22, R22, R25 ;  /* 0x0000001916167221 */ /* 0x000fe40000010000 */
        /* <DEDUP_REMOVED lines=21> */
.L_x_2414:
[----:B------:R-:W-:Y:S02]  /*1250*/  FMUL.FTZ R25, R19, R2 ;  /* 0x0000000213197220 */ /* 0x000fe40000410000 */
[----:B------:R-:W-:Y:S02]  /*1260*/  FMUL.FTZ R40, R40, UR12 ;  /* 0x0000000c28287c20 */ /* 0x000fe40008410000 */
[----:B------:R-:W-:Y:S02]  /*1270*/  FFMA.FTZ R24, R34, R25, R23 ;  /* 0x0000001922187223 */ /* 0x000fe40000010017 */
[----:B------:R-:W-:Y:S02]  /*1280*/  FADD.FTZ R25, R22, R25 ;  /* 0x0000001916197221 */ /* 0x000fe40000010000 */
[----:B------:R-:W-:-:S02]  /*1290*/  FMUL.FTZ R22, R18, R3 ;  /* 0x0000000312167220 */ /* 0x000fc40000410000 */
[----:B------:R-:W-:Y:S02]  /*12a0*/  FMUL.FTZ R39, R39, UR12 ;  /* 0x0000000c27277c20 */ /* 0x000fe40008410000 */
[----:B------:R-:W-:Y:S02]  /*12b0*/  FFMA.FTZ R23, R33, R22, R24 ;  /* 0x0000001621177223 */ /* 0x000fe40000010018 */
[----:B------:R-:W-:Y:S01]  /*12c0*/  FADD.FTZ R24, R22, R25 ;  /* 0x0000001916187221 */ /* 0x000fe20000010000 */
[----:B------:R-:W-:Y:S02]  /*12d0*/  MOV R25, R14 ;  /* 0x0000000e00197202 */ /* 0x000fe40000000f00 */
[----:B------:R-:W-:Y:S01]  /*12e0*/  MOV R22, R15 ;  /* 0x0000000f00167202 */ /* 0x000fe20000000f00 */
[----:B------:R-:W-:Y:S05]  /*12f0*/  @!P4 BRA `(.L_x_2415) ;  /* 0x000001200000c947 */ /* 0x000fea0003800000 */
[----:B------:R-:W-:Y:S02]  /*1300*/  FFMA.FTZ R26, R40, R2, R31 ;  /* 0x00000002281a7223 */ /* 0x000fe4000001001f */
[----:B------:R-:W-:-:S02]  /*1310*/  FFMA.FTZ R22, R39, R3, R30 ;  /* 0x0000000327167223 */ /* 0x000fc4000001001e */
[----:B------:R-:W-:-:S06]  /*1320*/  FMUL.FTZ R27, R26, -1.4426950216293334961 ;  /* 0xbfb8aa3b1a1b7820 */ /* 0x000fcc0000410000 */
[----:B------:R-:W0:Y:S02]  /*1330*/  MUFU.EX2 R27, R27 ;  /* 0x0000001b001b7308 */ /* 0x000e240000000800 */
[----:B0-----:R-:W-:-:S06]  /*1340*/  FADD.FTZ R29, R27, 1 ;  /* 0x3f8000001b1d7421 */ /* 0x001fcc0000010000 */
[----:B------:R-:W0:Y:S02]  /*1350*/  MUFU.RCP R25, R29 ;  /* 0x0000001d00197308 */ /* 0x000e240000001000 */
[----:B0-----:R-:W-:Y:S02]  /*1360*/  FADD.FTZ R41, -R25, 1 ;  /* 0x3f80000019297421 */ /* 0x001fe40000010100 */
[----:B------:R-:W-:Y:S02]  /*1370*/  FMUL.FTZ R25, R14, R25 ;  /* 0x000000190e197220 */ /* 0x000fe40000410000 */
[----:B------:R-:W-:Y:S02]  /*1380*/  FFMA.FTZ R26, R26, R41, 1 ;  /* 0x3f8000001a1a7423 */ /* 0x000fe40000010029 */
[----:B------:R-:W-:Y:S02]  /*1390*/  FMUL.FTZ R41, R22, -1.4426950216293334961 ;  /* 0xbfb8aa3b16297820 */ /* 0x000fe40000410000 */
[----:B------:R-:W-:-:S04]  /*13a0*/  FMUL.FTZ R25, R25, R26 ;  /* 0x0000001a19197220 */ /* 0x000fc80000410000 */
[----:B------:R-:W0:Y:S02]  /*13b0*/  MUFU.EX2 R41, R41 ;  /* 0x0000002900297308 */ /* 0x000e240000000800 */
[----:B0-----:R-:W-:-:S06]  /*13c0*/  FADD.FTZ R28, R41, 1 ;  /* 0x3f800000291c7421 */ /* 0x001fcc0000010000 */
[----:B------:R-:W0:Y:S02]  /*13d0*/  MUFU.RCP R28, R28 ;  /* 0x0000001c001c7308 */ /* 0x000e240000001000 */
[----:B0-----:R-:W-:-:S04]  /*13e0*/  FADD.FTZ R27, -R28, 1 ;  /* 0x3f8000001c1b7421 */ /* 0x001fc80000010100 */
[----:B------:R-:W-:Y:S02]  /*13f0*/  FFMA.FTZ R27, R22, R27, 1 ;  /* 0x3f800000161b7423 */ /* 0x000fe4000001001b */
[----:B------:R-:W-:-:S04]  /*1400*/  FMUL.FTZ R22, R15, R28 ;  /* 0x0000001c0f167220 */ /* 0x000fc80000410000 */
[----:B------:R-:W-:Y:S02]  /*1410*/  FMUL.FTZ R22, R22, R27 ;  /* 0x0000001b16167220 */ /* 0x000fe40000410000 */
.L_x_2415:
[----:B------:R-:W-:Y:S01]  /*1420*/  FMUL.FTZ R27, R25, R2 ;  /* 0x00000002191b7220 */ /* 0x000fe20000410000 */
[----:B------:R-:W0:Y:S01]  /*1430*/  S2R R41, SR_LANEID ;  /* 0x0000000000297919 */ /* 0x000e220000000000 */
[----:B------:R-:W-:Y:S01]  /*1440*/  FMUL.FTZ R29, R22, R3 ;  /* 0x00000003161d7220 */ /* 0x000fe20000410000 */
[----:B------:R-:W-:Y:S01]  /*1450*/  BSSY B0, `(.L_x_2416) ;  /* 0x000004b000007945 */ /* 0x000fe20003800000 */
[----:B------:R-:W-:Y:S01]  /*1460*/  FFMA.FTZ R28, R40, R27, R23 ;  /* 0x0000001b281c7223 */ /* 0x000fe20000010017 */
[----:B------:R-:W-:Y:S01]  /*1470*/  ISETP.GT.U32.AND P5, PT, R0, 0x17, PT ;  /* 0x000000170000780c */ /* 0x000fe20003fa4070 */
[----:B------:R-:W-:Y:S02]  /*1480*/  FADD.FTZ R24, R24, R27 ;  /* 0x0000001b18187221 */ /* 0x000fe40000010000 */
[----:B------:R-:W-:Y:S02]  /*1490*/  FFMA.FTZ R28, R39, R29, R28 ;  /* 0x0000001d271c7223 */ /* 0x000fe4000001001c */
[----:B------:R-:W-:-:S02]  /*14a0*/  FADD.FTZ R29, R29, R24 ;  /* 0x000000181d1d7221 */ /* 0x000fc40000010000 */
[----:B------:R-:W-:Y:S01]  /*14b0*/  FFMA.FTZ R17, R34, R19, R17 ;  /* 0x0000001322117223 */ /* 0x000fe20000010011 */
[----:B------:R-:W1:Y:S01]  /*14c0*/  SHFL.DOWN PT, R23, R28, 0x1, 0x1f ;  /* 0x08201f001c177f89 */ /* 0x000e6200000e0000 */
[----:B------:R-:W-:Y:S02]  /*14d0*/  FADD.FTZ R21, R21, R18 ;  /* 0x0000001215157221 */ /* 0x000fe40000010000 */
[----:B------:R-:W-:Y:S01]  /*14e0*/  FFMA.FTZ R20, R33, R18, R20 ;  /* 0x0000001221147223 */ /* 0x000fe20000010014 */
[----:B------:R-:W2:Y:S01]  /*14f0*/  SHFL.DOWN PT, R24, R29, 0x1, 0x1f ;  /* 0x08201f001d187f89 */ /* 0x000ea200000e0000 */
[C---:B0-----:R-:W-:Y:S02]  /*1500*/  ISETP.GT.AND P0, PT, R41.reuse, 0x1e, PT ;  /* 0x0000001e2900780c */ /* 0x041fe40003f04270 */
[C---:B------:R-:W-:Y:S02]  /*1510*/  ISETP.GT.AND P2, PT, R41.reuse, 0xf, PT ;  /* 0x0000000f2900780c */ /* 0x040fe40003f44270 */
[----:B------:R-:W-:-:S09]  /*1520*/  ISETP.NE.AND P3, PT, R41, RZ, PT ;  /* 0x000000ff2900720c */ /* 0x000fd20003f65270 */
[----:B-1----:R-:W-:Y:S02]  /*1530*/  @!P0 FADD.FTZ R28, R28, R23 ;  /* 0x000000171c1c8221 */ /* 0x002fe40000010000 */
[----:B--2---:R-:W-:Y:S01]  /*1540*/  @!P0 FADD.FTZ R29, R29, R24 ;  /* 0x000000181d1d8221 */ /* 0x004fe20000010000 */
[----:B------:R-:W-:Y:S02]  /*1550*/  ISETP.GT.AND P0, PT, R41, 0x1d, PT ;  /* 0x0000001d2900780c */ /* 0x000fe40003f04270 */
[----:B------:R-:W0:Y:S04]  /*1560*/  SHFL.DOWN PT, R23, R28, 0x2, 0x1f ;  /* 0x08401f001c177f89 */ /* 0x000e2800000e0000 */
[----:B------:R-:W1:Y:S07]  /*1570*/  SHFL.DOWN PT, R24, R29, 0x2, 0x1f ;  /* 0x08401f001d187f89 */ /* 0x000e6e00000e0000 */
        /* <DEDUP_REMOVED lines=13> */
[----:B------:R-:W-:Y:S01]  /*1650*/  FADD.FTZ R24, R16, R19 ;  /* 0x0000001310187221 */ /* 0x000fe20000010000 */
[----:B------:R-:W-:Y:S01]  /*1660*/  HFMA2.MMA R16, -RZ, RZ, 0, 1.1920928955078125e-07 ;  /* 0x00000002ff107435 */ /* 0x000fe200000001ff */
[----:B------:R-:W-:Y:S01]  /*1670*/  FADD.FTZ R19, R21, R22 ;  /* 0x0000001615137221 */ /* 0x000fe20000010000 */
[----:B------:R-:W1:Y:S01]  /*1680*/  SHFL.DOWN PT, R26, R29, 0x10, 0x1f ;  /* 0x0a001f001d1a7f89 */ /* 0x000e6200000e0000 */
[----:B------:R-:W-:-:S07]  /*1690*/  FADD.FTZ R18, R24, R25 ;  /* 0x0000001918127221 */ /* 0x000fce0000010000 */
[----:B------:R-:W-:Y:S01]  /*16a0*/  ISETP.LE.U32.AND P0, PT, R16, c[0x0][0xc], PT ;  /* 0x0000030010007a0c */ /* 0x000fe20003f03070 */
[----:B------:R-:W-:Y:S02]  /*16b0*/  FFMA.FTZ R16, R40, R25, R17 ;  /* 0x0000001928107223 */ /* 0x000fe40000010011 */
[----:B------:R-:W-:-:S05]  /*16c0*/  FFMA.FTZ R17, R39, R22, R20 ;  /* 0x0000001627117223 */ /* 0x000fca0000010014 */
[----:B------:R2:W-:Y:S01]  /*16d0*/  STS.128 [R0.X16+0x80], R16 ;  /* 0x0000801000007388 */ /* 0x0005e2000000cc00 */
[----:B0-----:R-:W-:Y:S02]  /*16e0*/  @!P2 FADD.FTZ R28, R28, R23 ;  /* 0x000000171c1ca221 */ /* 0x001fe40000010000 */
[----:B-1----:R-:W-:Y:S01]  /*16f0*/  @!P2 FADD.FTZ R29, R29, R26 ;  /* 0x0000001a1d1da221 */ /* 0x002fe20000010000 */
[----:B------:R-:W-:-:S04]  /*1700*/  ISETP.NE.AND P2, PT, R0, RZ, PT ;  /* 0x000000ff0000720c */ /* 0x000fc80003f45270 */
[----:B------:R2:W-:Y:S04]  /*1710*/  @!P3 STS.64 [R52.X8+0x10], R28 ;  /* 0x0000101c3400b388 */ /* 0x0005e80000008a00 */
[----:B------:R-:W-:Y:S06]  /*1720*/  BAR.SYNC.DEFER_BLOCKING 0x0 ;  /* 0x0000000000007b1d */ /* 0x000fec0000010000 */
[----:B------:R-:W-:Y:S05]  /*1730*/  @P2 BRA `(.L_x_2417) ;  /* 0x000001c000002947 */ /* 0x000fea0003800000 */
[----:B------:R-:W0:Y:S04]  /*1740*/  LDS.64 R24, [0x18] ;  /* 0x00001800ff187984 */ /* 0x000e280000000a00 */
[----:B------:R-:W1:Y:S01]  /*1750*/  LDS.128 R20, [0x20] ;  /* 0x00002000ff147984 */ /* 0x000e620000000c00 */
[----:B0-----:R-:W-:-:S02]  /*1760*/  FADD.FTZ R27, R28, R24 ;  /* 0x000000181c1b7221 */ /* 0x001fc40000010000 */
[----:B------:R-:W-:Y:S02]  /*1770*/  FADD.FTZ R24, R29, R25 ;  /* 0x000000191d187221 */ /* 0x000fe40000010000 */
[----:B-12---:R-:W-:Y:S02]  /*1780*/  FADD.FTZ R29, R27, R20 ;  /* 0x000000141b1d7221 */ /* 0x006fe40000010000 */
[----:B------:R-:W-:Y:S02]  /*1790*/  FADD.FTZ R20, R24, R21 ;  /* 0x0000001518147221 */ /* 0x000fe40000010000 */
[----:B------:R-:W0:Y:S01]  /*17a0*/  LDS.128 R24, [0x30] ;  /* 0x00003000ff187984 */ /* 0x000e220000000c00 */
[----:B------:R-:W-:Y:S02]  /*17b0*/  FADD.FTZ R29, R29, R22 ;  /* 0x000000161d1d7221 */ /* 0x000fe40000010000 */
[----:B------:R-:W-:Y:S02]  /*17c0*/  FADD.FTZ R20, R20, R23 ;  /* 0x0000001714147221 */ /* 0x000fe40000010000 */
[----:B0-----:R-:W-:-:S02]  /*17d0*/  FADD.FTZ R29, R29, R24 ;  /* 0x000000181d1d7221 */ /* 0x001fc40000010000 */
[----:B------:R-:W-:Y:S02]  /*17e0*/  FADD.FTZ R24, R20, R25 ;  /* 0x0000001914187221 */ /* 0x000fe40000010000 */
[----:B------:R-:W0:Y:S01]  /*17f0*/  LDS.128 R20, [0x40] ;  /* 0x00004000ff147984 */ /* 0x000e220000000c00 */
[----:B------:R-:W-:Y:S02]  /*1800*/  FADD.FTZ R29, R29, R26 ;  /* 0x0000001a1d1d7221 */ /* 0x000fe40000010000 */
[----:B------:R-:W-:Y:S02]  /*1810*/  FADD.FTZ R24, R24, R27 ;  /* 0x0000001b18187221 */ /* 0x000fe40000010000 */
[----:B0-----:R-:W-:Y:S02]  /*1820*/  FADD.FTZ R29, R29, R20 ;  /* 0x000000141d1d7221 */ /* 0x001fe40000010000 */
[----:B------:R-:W-:Y:S02]  /*1830*/  FADD.FTZ R20, R24, R21 ;  /* 0x0000001518147221 */ /* 0x000fe40000010000 */
[----:B------:R-:W0:Y:S01]  /*1840*/  LDS.128 R24, [0x50] ;  /* 0x00005000ff187984 */ /* 0x000e220000000c00 */
[----:B------:R-:W-:-:S02]  /*1850*/  FADD.FTZ R29, R29, R22 ;  /* 0x000000161d1d7221 */ /* 0x000fc40000010000 */
[----:B------:R-:W-:Y:S02]  /*1860*/  FADD.FTZ R20, R20, R23 ;  /* 0x0000001714147221 */ /* 0x000fe40000010000 */
[----:B0-----:R-:W-:Y:S02]  /*1870*/  FADD.FTZ R29, R29, R24 ;  /* 0x000000181d1d7221 */ /* 0x001fe40000010000 */
[----:B------:R-:W-:Y:S02]  /*1880*/  FADD.FTZ R24, R20, R25 ;  /* 0x0000001914187221 */ /* 0x000fe40000010000 */
[----:B------:R-:W0:Y:S01]  /*1890*/  LDS.128 R20, [0x60] ;  /* 0x00006000ff147984 */ /* 0x000e220000000c00 */
[----:B------:R-:W-:Y:S02]  /*18a0*/  FADD.FTZ R29, R29, R26 ;  /* 0x0000001a1d1d7221 */ /* 0x000fe40000010000 */
[----:B------:R-:W-:Y:S02]  /*18b0*/  FADD.FTZ R24, R24, R27 ;  /* 0x0000001b18187221 */ /* 0x000fe40000010000 */
[----:B0-----:R-:W-:-:S02]  /*18c0*/  FADD.FTZ R29, R29, R20 ;  /* 0x000000141d1d7221 */ /* 0x001fc40000010000 */
[----:B------:R-:W-:Y:S02]  /*18d0*/  FADD.FTZ R24, R24, R21 ;  /* 0x0000001518187221 */ /* 0x000fe40000010000 */
[----:B------:R-:W-:Y:S02]  /*18e0*/  FADD.FTZ R28, R29, R22 ;  /* 0x000000161d1c7221 */ /* 0x000fe40000010000 */
[----:B------:R-:W-:Y:S02]  /*18f0*/  FADD.FTZ R29, R24, R23 ;  /* 0x00000017181d7221 */ /* 0x000fe40000010000 */
.L_x_2417:
[----:B------:R-:W-:Y:S05]  /*1900*/  BSYNC B0 ;  /* 0x0000000000007941 */ /* 0x000fea0003800000 */
.L_x_2416:
[----:B------:R-:W-:Y:S01]  /*1910*/  BAR.SYNC.DEFER_BLOCKING 0x0 ;  /* 0x0000000000007b1d */ /* 0x000fe20000010000 */
[----:B------:R-:W-:-:S05]  /*1920*/  SHF.L.U32 R41, R0, 0x4, RZ ;  /* 0x0000000400297819 */ /* 0x000fca00000006ff */
[----:B------:R-:W-:Y:S01]  /*1930*/  BSSY B0, `(.L_x_2418) ;  /* 0x000004d000007945 */ /* 0x000fe20003800000 */
[----:B------:R-:W-:Y:S05]  /*1940*/  @P5 BRA `(.L_x_2419) ;  /* 0x000004b000005947 */ /* 0x000fea0003800000 */
[----:B------:R-:W0:Y:S04]  /*1950*/  LDS.128 R20, [R41+0x200] ;  /* 0x0002000029147984 */ /* 0x000e280000000c00 */
[----:B------:R-:W1:Y:S01]  /*1960*/  LDS.128 R24, [R41+0x380] ;  /* 0x0003800029187984 */ /* 0x000e620000000c00 */
[----:B0-----:R-:W-:Y:S02]  /*1970*/  FADD.FTZ R20, R16, R20 ;  /* 0x0000001410147221 */ /* 0x001fe40000010000 */
[----:B------:R-:W-:Y:S02]  /*1980*/  FADD.FTZ R21, R17, R21 ;  /* 0x0000001511157221 */ /* 0x000fe40000010000 */
[----:B------:R-:W-:-:S02]  /*1990*/  FADD.FTZ R22, R18, R22 ;  /* 0x0000001612167221 */ /* 0x000fc40000010000 */
[----:B------:R-:W-:Y:S02]  /*19a0*/  FADD.FTZ R23, R19, R23 ;  /* 0x0000001713177221 */ /* 0x000fe40000010000 */
[----:B--2---:R-:W0:Y:S01]  /*19b0*/  LDS.128 R16, [R41+0x500] ;  /* 0x0005000029107984 */ /* 0x004e220000000c00 */
[----:B-1----:R-:W-:Y:S02]  /*19c0*/  FADD.FTZ R20, R20, R24 ;  /* 0x0000001814147221 */ /* 0x002fe40000010000 */
[----:B------:R-:W-:Y:S02]  /*19d0*/  FADD.FTZ R21, R21, R25 ;  /* 0x0000001915157221 */ /* 0x000fe40000010000 */
[----:B------:R-:W-:Y:S02]  /*19e0*/  FADD.FTZ R22, R22, R26 ;  /* 0x0000001a16167221 */ /* 0x000fe40000010000 */
[----:B------:R-:W-:Y:S02]  /*19f0*/  FADD.FTZ R27, R23, R27 ;  /* 0x0000001b171b7221 */ /* 0x000fe40000010000 */
[----:B0-----:R-:W-:-:S02]  /*1a00*/  FADD.FTZ R16, R20, R16 ;  /* 0x0000001014107221 */ /* 0x001fc40000010000 */
[----:B------:R-:W-:Y:S02]  /*1a10*/  FADD.FTZ R17, R21, R17 ;  /* 0x0000001115117221 */ /* 0x000fe40000010000 */
[----:B------:R-:W-:Y:S02]  /*1a20*/  FADD.FTZ R18, R22, R18 ;  /* 0x0000001216127221 */ /* 0x000fe40000010000 */
[----:B------:R-:W0:Y:S01]  /*1a30*/  LDS.128 R20, [R41+0x680] ;  /* 0x0006800029147984 */ /* 0x000e220000000c00 */
[----:B------:R-:W-:Y:S02]  /*1a40*/  FADD.FTZ R27, R27, R19 ;  /* 0x000000131b1b7221 */ /* 0x000fe40000010000 */
[----:B0-----:R-:W-:Y:S02]  /*1a50*/  FADD.FTZ R20, R16, R20 ;  /* 0x0000001410147221 */ /* 0x001fe40000010000 */
[----:B------:R-:W-:Y:S02]  /*1a60*/  FADD.FTZ R21, R17, R21 ;  /* 0x0000001511157221 */ /* 0x000fe40000010000 */
[----:B------:R-:W-:-:S02]  /*1a70*/  FADD.FTZ R22, R18, R22 ;  /* 0x0000001612167221 */ /* 0x000fc40000010000 */
[----:B------:R-:W0:Y:S01]  /*1a80*/  LDS.128 R16, [R41+0x800] ;  /* 0x0008000029107984 */ /* 0x000e220000000c00 */
[----:B------:R-:W-:Y:S02]  /*1a90*/  FADD.FTZ R27, R27, R23 ;  /* 0x000000171b1b7221 */ /* 0x000fe40000010000 */
[----:B0-----:R-:W-:Y:S02]  /*1aa0*/  FADD.FTZ R16, R20, R16 ;  /* 0x0000001014107221 */ /* 0x001fe40000010000 */
[----:B------:R-:W-:Y:S02]  /*1ab0*/  FADD.FTZ R17, R21, R17 ;  /* 0x0000001115117221 */ /* 0x000fe40000010000 */
[----:B------:R-:W-:Y:S02]  /*1ac0*/  FADD.FTZ R18, R22, R18 ;  /* 0x0000001216127221 */ /* 0x000fe40000010000 */
[----:B------:R-:W0:Y:S01]  /*1ad0*/  LDS.128 R20, [R41+0x980] ;  /* 0x0009800029147984 */ /* 0x000e220000000c00 */
[----:B------:R-:W-:-:S02]  /*1ae0*/  FADD.FTZ R27, R27, R19 ;  /* 0x000000131b1b7221 */ /* 0x000fc40000010000 */
[----:B0-----:R-:W-:Y:S02]  /*1af0*/  FADD.FTZ R20, R16, R20 ;  /* 0x0000001410147221 */ /* 0x001fe40000010000 */
[----:B------:R-:W-:Y:S02]  /*1b00*/  FADD.FTZ R21, R17, R21 ;  /* 0x0000001511157221 */ /* 0x000fe40000010000 */
[----:B------:R-:W-:Y:S02]  /*1b10*/  FADD.FTZ R22, R18, R22 ;  /* 0x0000001612167221 */ /* 0x000fe40000010000 */
[----:B------:R-:W0:Y:S01]  /*1b20*/  LDS.128 R16, [R41+0xb00] ;  /* 0x000b000029107984 */ /* 0x000e220000000c00 */
[----:B------:R-:W-:Y:S02]  /*1b30*/  FADD.FTZ R27, R27, R23 ;  /* 0x000000171b1b7221 */ /* 0x000fe40000010000 */
[----:B0-----:R-:W-:Y:S02]  /*1b40*/  FADD.FTZ R16, R20, R16 ;  /* 0x0000001014107221 */ /* 0x001fe40000010000 */
[----:B------:R-:W-:-:S02]  /*1b50*/  FADD.FTZ R17, R21, R17 ;  /* 0x0000001115117221 */ /* 0x000fc40000010000 */
[----:B------:R-:W-:Y:S02]  /*1b60*/  FADD.FTZ R18, R22, R18 ;  /* 0x0000001216127221 */ /* 0x000fe40000010000 */
        /* <DEDUP_REMOVED lines=41> */
.L_x_2419:
[----:B------:R-:W-:Y:S05]  /*1e00*/  BSYNC B0 ;  /* 0x0000000000007941 */ /* 0x000fea0003800000 */
.L_x_2418:
[----:B------:R-:W-:Y:S01]  /*1e10*/  BSSY B0, `(.L_x_2420) ;  /* 0x0000013000007945 */ /* 0x000fe20003800000 */
[----:B------:R-:W-:Y:S01]  /*1e20*/  MOV R24, 0x4 ;  /* 0x0000000400187802 */ /* 0x000fe20000000f00 */
        /* <DEDUP_REMOVED lines=11> */
[----:B0-2---:R-:W-:-:S02]  /*1ee0*/  LEA R16, P5, R27, R20, 0x2 ;  /* 0x000000141b107211 */ /* 0x005fc400078a10ff */
[----:B-1----:R-:W-:Y:S02]  /*1ef0*/  LEA R22, P3, R25, R20, 0x2 ;  /* 0x0000001419167211 */ /* 0x002fe400078610ff */
[----:B------:R-:W-:Y:S02]  /*1f00*/  IADD3.X R17, R21, UR8, RZ, P5, !PT ;  /* 0x0000000815117c10 */ /* 0x000fe4000affe4ff */
[----:B------:R-:W-:-:S05]  /*1f10*/  LEA.HI.X R23, R25, R21, R26, 0x2, P3 ;  /* 0x0000001519177211 */ /* 0x000fca00018f141a */
[----:B------:R0:W-:Y:S04]  /*1f20*/  RED.E.ADD.F32.FTZ.RN.STRONG.GPU [R22.64], R18 ;  /* 0x000000121600798e */ /* 0x0001e8000c10e78e */
[----:B------:R0:W-:Y:S02]  /*1f30*/  RED.E.ADD.F32.FTZ.RN.STRONG.GPU [R16.64], R19 ;  /* 0x000000131000798e */ /* 0x0001e4000c10e78e */
.L_x_2421:
[----:B------:R-:W-:Y:S05]  /*1f40*/  BSYNC B0 ;  /* 0x0000000000007941 */ /* 0x000fea0003800000 */
.L_x_2420:
[----:B------:R-:W-:Y:S05]  /*1f50*/  @!P0 BRA `(.L_x_2422) ;  /* 0x0000124000008947 */ /* 0x000fea0003800000 */
[----:B------:R-:W1:Y:S01]  /*1f60*/  S2R R27, SR_CTAID.Y ;  /* 0x00000000001b7919 */ /* 0x000e620000002600 */
[----:B0-2---:R-:W-:-:S05]  /*1f70*/  LOP3.LUT R16, R43, 0x1, RZ, 0xc0, !PT ;  /* 0x000000012b107812 */ /* 0x005fca00078ec0ff */
[----:B------:R-:W-:-:S04]  /*1f80*/  IMAD R16, R16, c[0x0][0x10], RZ ;  /* 0x0000040010107a24 */ /* 0x000fc800078e02ff */
[----:B------:R-:W-:-:S05]  /*1f90*/  IMAD R17, R16, c[0x0][0xc], RZ ;  /* 0x0000030010117a24 */ /* 0x000fca00078e02ff */
[----:B------:R-:W-:Y:S02]  /*1fa0*/  SHF.L.U32 R17, R17, 0x1, RZ ;  /* 0x0000000111117819 */ /* 0x000fe400000006ff */
[----:B-1----:R-:W-:-:S03]  /*1fb0*/  IADD3 R19, R16, R27, RZ ;  /* 0x0000001b10137210 */ /* 0x002fc60007ffe0ff */
[----:B------:R-:W-:-:S04]  /*1fc0*/  IMAD.WIDE R16, R17, R24, c[0x0][0x1b0] ;  /* 0x00006c0011107625 */ /* 0x000fc800078e0218 */
[----:B------:R-:W-:Y:S01]  /*1fd0*/  IMAD.WIDE.U32 R18, R19, R24, c[0x0][0x1a8] ;  /* 0x00006a0013127625 */ /* 0x000fe200078e0018 */
[----:B------:R-:W-:Y:S05]  /*1fe0*/  @P2 BRA `(.L_x_2423) ;  /* 0x0000017000002947 */ /* 0x000fea0003800000 */
[----:B------:R-:W-:Y:S01]  /*1ff0*/  IMAD R21, R45, c[0x0][0x10], R27 ;  /* 0x000004002d157a24 */ /* 0x000fe200078e021b */
[----:B------:R-:W0:Y:S03]  /*2000*/  S2R R22, SR_LANEID ;  /* 0x0000000000167919 */ /* 0x000e260000000000 */
[----:B------:R-:W-:-:S05]  /*2010*/  IMAD.WIDE.U32 R20, R21, 0x8, R16 ;  /* 0x0000000815147825 */ /* 0x000fca00078e0010 */
[----:B------:R1:W-:Y:S01]  /*2020*/  STG.E.64 [R20.64], R28 ;  /* 0x0000001c14007986 */ /* 0x0003e2000c101b0e */
[----:B------:R-:W-:Y:S06]  /*2030*/  MEMBAR.ALL.GPU ;  /* 0x0000000000007992 */ /* 0x000fec000000a000 */
[----:B-1----:R-:W-:Y:S01]  /*2040*/  HFMA2.MMA R20, -RZ, RZ, 0, 5.9604644775390625e-08 ;  /* 0x00000001ff147435 */ /* 0x002fe200000001ff */
[----:B------:R-:W-:Y:S01]  /*2050*/  VOTEU.ANY UR4, UPT, PT ;  /* 0x0000000000047886 */ /* 0x000fe200038e0100 */
[----:B------:R-:W-:Y:S01]  /*2060*/  LOP3.LUT P0, RZ, R43, 0x2, RZ, 0xc0, !PT ;  /* 0x000000022bff7812 */ /* 0x000fe2000780c0ff */
[----:B------:R-:W-:Y:S01]  /*2070*/  UFLO.U32 UR5, UR4 ;  /* 0x00000004000572bd */ /* 0x000fe200080e0000 */
[----:B------:R-:W-:-:S00]  /*2080*/  ERRBAR ;  /* 0x00000000000079ab */ /* 0x000fc00000000000 */
[----:B------:R-:W-:Y:S01]  /*2090*/  UPOPC UR4, UR4 ;  /* 0x00000004000472bf */ /* 0x000fe20008000000 */
[----:B------:R-:W-:-:S03]  /*20a0*/  SEL R23, RZ, c[0x0][0xc], P0 ;  /* 0x00000300ff177a07 */ /* 0x000fc60000000000 */
[----:B0-----:R-:W-:Y:S02]  /*20b0*/  ISETP.EQ.U32.AND P3, PT, R22, UR5, PT ;  /* 0x0000000516007c0c */ /* 0x001fe4000bf62070 */
[----:B------:R-:W-:Y:S02]  /*20c0*/  SEL R20, R20, 0xffffffff, !P0 ;  /* 0xffffffff14147807 */ /* 0x000fe40004000000 */
[----:B------:R-:W-:-:S03]  /*20d0*/  ISETP.NE.AND P0, PT, R23, -0x1, PT ;  /* 0xffffffff1700780c */ /* 0x000fc60003f05270 */
[----:B------:R-:W-:-:S06]  /*20e0*/  IMAD R21, R20, UR4, RZ ;  /* 0x0000000414157c24 */ /* 0x000fcc000f8e02ff */
[----:B------:R0:W-:Y:S04]  /*20f0*/  @P3 RED.E.ADD.S32.STRONG.GPU [R18.64], R21 ;  /* 0x000000151200398e */ /* 0x0001e8000c10e38e */
[----:B------:R-:W-:Y:S05]  /*2100*/  @!P0 BRA `(.L_x_2423) ;  /* 0x0000005000008947 */ /* 0x000fea0003800000 */
.L_x_2424:
[----:B------:R-:W2:Y:S01]  /*2110*/  LDG.E.STRONG.GPU R20, [R18.64] ;  /* 0x0000000e12147981 */ /* 0x000ea2000c1ef900 */
[----:B------:R-:W-:Y:S01]  /*2120*/  YIELD ;  /* 0x0000000000007946 */ /* 0x000fe20003800000 */
[----:B--2---:R-:W-:Y:S01]  /*2130*/  ISETP.NE.AND P0, PT, R20, R23, PT ;  /* 0x000000171400720c */ /* 0x004fe20003f05270 */
[----:B------:R-:W-:-:S12]  /*2140*/  CCTL.IVALL ;  /* 0x00000000ff00798f */ /* 0x000fd80002000000 */
[----:B------:R-:W-:Y:S05]  /*2150*/  @P0 BRA `(.L_x_2424) ;  /* 0xffffffb000000947 */ /* 0x000fea000383ffff */
.L_x_2423:
        /* <DEDUP_REMOVED lines=20> */
.L_x_2428:
        /* <DEDUP_REMOVED lines=13> */
[----:B--2---:R-:W-:Y:S02]  /*2370*/  @!P6 FADD.FTZ R28, R28, R18 ;  /* 0x000000121c1ce221 */ /* 0x004fe40000010000 */
        /* <DEDUP_REMOVED lines=50> */
[C---:B------:R-:W-:Y:S01]  /*26a0*/  IADD3 R24, R26.reuse, 0xa, RZ ;  /* 0x0000000a1a187810 */ /* 0x040fe20007ffe0ff */
        /* <DEDUP_REMOVED lines=51> */
.L_x_2427:
        /* <DEDUP_REMOVED lines=20> */
[----:B--2---:R-:W-:Y:S02]  /*2b20*/  @!P0 FADD.FTZ R29, R29, R21 ;  /* 0x000000151d1d8221 */ /* 0x004fe40000010000 */
[----:B------:R-:W-:Y:S02]  /*2b30*/  @!P6 IMAD R21, R24, c[0x0][0x10], R27 ;  /* 0x000004001815ea24 */ /* 0x000fe400078e021b */
[----:B------:R-:W-:Y:S01]  /*2b40*/  @!P0 FADD.FTZ R28, R28, R20 ;  /* 0x000000141c1c8221 */ /* 0x000fe20000010000 */
[----:B------:R-:W-:Y:S01]  /*2b50*/  ISETP.EQ.OR P0, PT, R26, R45, P2 ;  /* 0x0000002d1a00720c */ /* 0x000fe20001702670 */
[----:B------:R-:W-:-:S06]  /*2b60*/  @!P6 IMAD.WIDE.U32 R20, R21, 0x8, R16 ;  /* 0x000000081514e825 */ /* 0x000fcc00078e0010 */
[----:B------:R-:W2:Y:S01]  /*2b70*/  @!P6 LDG.E.64 R20, [R20.64] ;  /* 0x0000000e1414e981 */ /* 0x000ea2000c1e1b00 */
[----:B---3--:R-:W-:Y:S01]  /*2b80*/  @!P3 FADD.FTZ R28, R28, R18 ;  /* 0x000000121c1cb221 */ /* 0x008fe20000010000 */
[C---:B------:R-:W-:Y:S01]  /*2b90*/  IADD3 R18, R26.reuse, 0x1, RZ ;  /* 0x000000011a127810 */ /* 0x040fe20007ffe0ff */
        /* <DEDUP_REMOVED lines=34> */
.L_x_2429:
[----:B------:R-:W-:-:S13]  /*2dc0*/  ISETP.NE.OR P0, PT, RZ, UR4, P0 ;  /* 0x00000004ff007c0c */ /* 0x000fda0008705670 */
[----:B------:R-:W-:Y:S05]  /*2dd0*/  @!P0 BRA `(.L_x_2425) ;  /* 0x000001f000008947 */ /* 0x000fea0003800000 */
.L_x_2426:
        /* <DEDUP_REMOVED lines=21> */
[----:B--2---:R-:W-:Y:S02]  /*2f30*/  @!P5 FADD.FTZ R28, R28, R18 ;  /* 0x000000121c1cd221 */ /* 0x004fe40000010000 */
        /* <DEDUP_REMOVED lines=9> */
.L_x_2425:
        /* <DEDUP_REMOVED lines=12> */
.L_x_2431:
[----:B------:R-:W-:Y:S05]  /*3090*/  BSYNC B0 ;  /* 0x0000000000007941 */ /* 0x000fea0003800000 */
.L_x_2430:
        /* <DEDUP_REMOVED lines=16> */
.L_x_2422:
        /* <DEDUP_REMOVED lines=11> */
[----:B0-2---:R-:W0:Y:S02]  /*3250*/  LDS.64 R16, [0x78] ;  /* 0x00007800ff107984 */ /* 0x005e240000000a00 */
        /* <DEDUP_REMOVED lines=21> */
.L_x_2432:
        /* <DEDUP_REMOVED lines=17> */
.L_x_2434:
[----:B------:R-:W-:Y:S05]  /*34c0*/  BSYNC B0 ;  /* 0x0000000000007941 */ /* 0x000fea0003800000 */
.L_x_2433:
        /* <DEDUP_REMOVED lines=19> */
.L_x_2435:
        /* <DEDUP_REMOVED lines=17> */
.L_x_2437:
[----:B------:R-:W-:Y:S05]  /*3710*/  BSYNC B0 ;  /* 0x0000000000007941 */ /* 0x000fea0003800000 */
.L_x_2436:
        /* <DEDUP_REMOVED lines=19> */
.L_x_2438:
        /* <DEDUP_REMOVED lines=17> */
.L_x_2440:
[----:B------:R-:W-:Y:S05]  /*3960*/  BSYNC B0 ;  /* 0x0000000000007941 */ /* 0x000fea0003800000 */
.L_x_2439:
        /* <DEDUP_REMOVED lines=19> */
.L_x_2441:
[----:B------:R-:W-:Y:S01]  /*3aa0*/  BSSY B0, `(.L_x_2442) ;  /* 0x0000010000007945 */ /* 0x000fe20003800000 */
[----:B------:R-:W-:Y:S05]  /*3ab0*/  @P3 BRA `(.L_x_2443) ;  /* 0x000000e000003947 */ /* 0x000fea0003800000 */
[----:B------:R-:W-:Y:S01]  /*3ac0*/  MOV R5, R7 ;  /* 0x0000000700057202 */ /* 0x000fe20000000f00 */
[----:B------:R-:W-:Y:S02]  /*3ad0*/  IMAD R49, R49, c[0x0][0x1d8], RZ ;  /* 0x0000760031317a24 */ /* 0x000fe400078e02ff */
[----:B------:R-:W-:Y:S02]  /*3ae0*/  FFMA.FTZ R7, R40, R20, R21 ;  /* 0x0000001428077223 */ /* 0x000fe40000010015 */
[----:B------:R-:W-:-:S04]  /*3af0*/  IMAD.WIDE.U32 R4, R46, c[0x0][0x1d8], R4 ;  /* 0x000076002e047a25 */ /* 0x000fc800078e0004 */
[----:B------:R-:W-:Y:S02]  /*3b00*/  IMAD R49, R46, c[0x0][0x1dc], R49 ;  /* 0x000077002e317a24 */ /* 0x000fe400078e0231 */
[----:B------:R-:W-:Y:S02]  /*3b10*/  FFMA.FTZ R20, R39, R20, R21 ;  /* 0x0000001427147223 */ /* 0x000fe40000010015 */
[----:B------:R-:W-:Y:S01]  /*3b20*/  FFMA.FTZ R7, R2, R14, -R7 ;  /* 0x0000000e02077223 */ /* 0x000fe20000010807 */
[----:B------:R-:W-:Y:S01]  /*3b30*/  IADD3 R49, R5, R49, RZ ;  /* 0x0000003105317210 */ /* 0x000fe20007ffe0ff */
[----:B------:R-:W-:Y:S01]  /*3b40*/  FFMA.FTZ R20, R3, R15, -R20 ;  /* 0x0000000f03147223 */ /* 0x000fe20000010814 */
[----:B------:R-:W-:Y:S01]  /*3b50*/  LEA R2, P0, R4, c[0x0][0x160], 0x2 ;  /* 0x0000580004027a11 */ /* 0x000fe200078010ff */
[----:B------:R-:W-:Y:S02]  /*3b60*/  FMUL.FTZ R6, R7, UR12 ;  /* 0x0000000c07067c20 */ /* 0x000fe40008410000 */
[----:B------:R-:W-:Y:S01]  /*3b70*/  FMUL.FTZ R7, R20, UR12 ;  /* 0x0000000c14077c20 */ /* 0x000fe20008410000 */
[----:B------:R-:W-:-:S05]  /*3b80*/  LEA.HI.X R3, R4, c[0x0][0x164], R49, 0x2, P0 ;  /* 0x0000590004037a11 */ /* 0x000fca00000f1431 */
[----:B------:R1:W-:Y:S04]  /*3b90*/  STG.E.64 [R2.64], R6 ;  /* 0x0000000602007986 */ /* 0x0003e8000c101b0e */
.L_x_2443:
[----:B------:R-:W-:Y:S05]  /*3ba0*/  BSYNC B0 ;  /* 0x0000000000007941 */ /* 0x000fea0003800000 */
.L_x_2442:
[----:B------:R-:W-:Y:S01]  /*3bb0*/  ULDC UR4, c[0x0][0x10] ;  /* 0x0000040000047ab9 */ /* 0x000fe20000000800 */
[----:B------:R-:W-:Y:S01]  /*3bc0*/  IADD3 R43, R43, 0x1, RZ ;  /* 0x000000012b2b7810 */ /* 0x000fe20007ffe0ff */
[----:B------:R-:W-:-:S04]  /*3bd0*/  UIADD3 UR7, UR7, UR4, URZ ;  /* 0x0000000407077290 */ /* 0x000fc8000fffe03f */
[----:B------:R-:W-:-:S06]  /*3be0*/  UISETP.GE.AND UP0, UPT, UR7, UR6, UPT ;  /* 0x000000060700728c */ /* 0x000fcc000bf06270 */
[----:B------:R-:W-:-:S13]  /*3bf0*/  PLOP3.LUT P0, PT, PT, PT, UP0, 0x80, 0x0 ;  /* 0x000000000000781c */ /* 0x000fda0003f0f008 */
[----:B------:R-:W-:Y:S01]  /*3c00*/  @P0 CALL.REL.NOINC `(.L_x_2409) ;  /* 0x0000001000000944 */ /* 0x000fe20003c00000 */
[----:B------:R-:W-:Y:S05]  /*3c10*/  BRA `(.L_x_2444) ;  /* 0xffffc69000007947 */ /* 0x000fea000383ffff */
.L_x_2409:
        /* <DEDUP_REMOVED lines=18> */
.L_x_2446:
[----:B------:R-:W-:Y:S05]  /*3d40*/  BSYNC B0 ;  /* 0x0000000000007941 */ /* 0x000fea0003800000 */
.L_x_2445:
[----:B------:R-:W2:Y:S01]  /*3d50*/  S2UR UR4, SR_CTAID.X ;  /* 0x00000000000479c3 */ /* 0x000ea20000002500 */
[----:B-1----:R-:W-:Y:S02]  /*3d60*/  IADD3 R5, R6, -0x1, RZ ;  /* 0xffffffff06057810 */ /* 0x002fe40007ffe0ff */
[----:B------:R-:W-:-:S05]  /*3d70*/  IADD3 R4, R4, -0x1, RZ ;  /* 0xffffffff04047810 */ /* 0x000fca0007ffe0ff */
[----:B------:R-:W1:Y:S01]  /*3d80*/  S2UR UR5, SR_CTAID.Y ;  /* 0x00000000000579c3 */ /* 0x000e620000002600 */
[----:B--2---:R-:W-:-:S04]  /*3d90*/  ISETP.NE.AND P0, PT, R5, UR4, PT ;  /* 0x0000000405007c0c */ /* 0x004fc8000bf05270 */
[----:B-1----:R-:W-:-:S13]  /*3da0*/  ISETP.NE.OR P0, PT, R4, UR5, P0 ;  /* 0x0000000504007c0c */ /* 0x002fda0008705670 */
[----:B------:R-:W-:Y:S05]  /*3db0*/  @P0 EXIT ;  /* 0x000000000000094d */ /* 0x000fea0003800000 */
[----:B------:R-:W-:Y:S05]  /*3dc0*/  @P1 BRA `(.L_x_2447) ;  /* 0x0000008000001947 */ /* 0x000fea0003800000 */
[----:B------:R-:W-:-:S05]  /*3dd0*/  IMAD R4, R6, c[0x0][0x10], RZ ;  /* 0x0000040006047a24 */ /* 0x000fca00078e02ff */
[----:B------:R-:W-:-:S13]  /*3de0*/  ISETP.NE.AND P0, PT, R4, -0x1, PT ;  /* 0xffffffff0400780c */ /* 0x000fda0003f05270 */
[----:B------:R-:W-:Y:S05]  /*3df0*/  @!P0 BRA `(.L_x_2447) ;  /* 0x0000005000008947 */ /* 0x000fea0003800000 */
.L_x_2448:
[----:B------:R-:W2:Y:S01]  /*3e00*/  LDG.E.STRONG.GPU R5, [R2.64] ;  /* 0x0000000e02057981 */ /* 0x000ea2000c1ef900 */
[----:B------:R-:W-:Y:S01]  /*3e10*/  YIELD ;  /* 0x0000000000007946 */ /* 0x000fe20003800000 */
[----:B--2---:R-:W-:Y:S01]  /*3e20*/  ISETP.NE.AND P0, PT, R5, R4, PT ;  /* 0x000000040500720c */ /* 0x004fe20003f05270 */
[----:B------:R-:W-:-:S12]  /*3e30*/  CCTL.IVALL ;  /* 0x00000000ff00798f */ /* 0x000fd80002000000 */
[----:B------:R-:W-:Y:S05]  /*3e40*/  @P0 BRA `(.L_x_2448) ;  /* 0xffffffb000000947 */ /* 0x000fea000383ffff */
.L_x_2447:
        /* <DEDUP_REMOVED lines=25> */
.L_x_2449:
        /* <DEDUP_REMOVED lines=26> */
.L_x_2450:
        /* <DEDUP_REMOVED lines=16> */
.L_x_5196:


//--------------------- .text._Z35group_norm_nhwc_bwd_one_pass_kernelI11Fp32IOBf16WLi128ELi48ELi384EEv26Group_norm_nhwc_bwd_params --------------------------
	.section	.text._Z35group_norm_nhwc_bwd_one_pass_kernelI11Fp32IOBf16WLi128ELi48ELi384EEv26Group_norm_nhwc_bwd_params,"ax",@progbits
	.sectioninfo	@"SHI_REGISTERS=80"
	.align	128
        .global         _Z35group_norm_nhwc_bwd_one_pass_kernelI11Fp32IOBf16WLi128ELi48ELi384EEv26Group_norm_nhwc_bwd_params
        .type           _Z35group_norm_nhwc_bwd_one_pass_kernelI11Fp32IOBf16WLi128ELi48ELi384EEv26Group_norm_nhwc_bwd_params,@function
        .size           _Z35group_norm_nhwc_bwd_one_pass_kernelI11Fp32IOBf16WLi128ELi48ELi384EEv26Group_norm_nhwc_bwd_params,(.L_x_5197 - _Z35group_norm_nhwc_bwd_one_pass_kernelI11Fp32IOBf16WLi128ELi48ELi384EEv26Group_norm_nhwc_bwd_params)
        .other          _Z35group_norm_nhwc_bwd_one_pass_kernelI11Fp32IOBf16WLi128ELi48ELi384EEv26Group_norm_nhwc_bwd_params,@"STO_CUDA_ENTRY STV_DEFAULT"
_Z35group_norm_nhwc_bwd_one_pass_kernelI11Fp32IOBf16WLi128ELi48ELi384EEv26Group_norm_nhwc_bwd_params:
.text._Z35group_norm_nhwc_bwd_one_pass_kernelI11Fp32IOBf16WLi128ELi48ELi384EEv26Group_norm_nhwc_bwd_params:
        /* <DEDUP_REMOVED lines=20> */
[--C-:B------:R-:W-:Y:S01]  /*0140*/  SHF.R.S32.HI R4, RZ, 0x1f, R7.reuse ;  /* 0x0000001fff047819 */ /* 0x100fe20000011407 */
[----:B------:R-:W-:Y:S01]  /*0150*/  IMAD R58, R38, -0x18, R7 ;  /* 0xffffffe8263a7824 */ /* 0x000fe200078e0207 */
[----:B------:R-:W-:Y:S01]  /*0160*/  ULEA.HI UR10, UP0, UR11, UR10, URZ, 0x1 ;  /* 0x0000000a0b0a7291 */ /* 0x000fe2000f81083f */
[----:B------:R-:W-:Y:S01]  /*0170*/  IMAD R38, R59, c[0x0][0x1fc], R38 ;  /* 0x00007f003b267a24 */ /* 0x000fe200078e0226 */
[----:B------:R-:W-:Y:S01]  /*0180*/  UIADD3 UR7, UR5, UR7, URZ ;  /* 0x0000000705077290 */ /* 0x000fe2000fffe03f */
[----:B------:R-:W-:Y:S01]  /*0190*/  LEA.HI R4, R4, R7, RZ, 0x5 ;  /* 0x0000000704047211 */ /* 0x000fe200078f28ff */
[----:B------:R-:W-:Y:S01]  /*01a0*/  UIADD3.X UR8, URZ, UR11, URZ, UP0, !UPT ;  /* 0x0000000b3f087290 */ /* 0x000fe200087fe43f */
[----:B------:R-:W-:Y:S01]  /*01b0*/  LOP3.LUT R2, R2, 0xfffffffd, RZ, 0xc0, !PT ;  /* 0xfffffffd02027812 */ /* 0x000fe200078ec0ff */
[----:B------:R-:W-:Y:S01]  /*01c0*/  ULEA.HI UR9, UP0, UR7, UR4, URZ, 0x1 ;  /* 0x0000000407097291 */ /* 0x000fe2000f81083f */
[C---:B------:R-:W-:Y:S01]  /*01d0*/  IADD3 R68, R38.reuse, 0x10, RZ ;  /* 0x0000001026447810 */ /* 0x040fe20007ffe0ff */
[----:B------:R-:W-:Y:S01]  /*01e0*/  USHF.R.S64 UR10, UR10, 0x1, UR8 ;  /* 0x000000010a0a7899 */ /* 0x000fe20008001008 */
[----:B------:R-:W-:Y:S01]  /*01f0*/  IADD3 R67, R38, 0x20, RZ ;  /* 0x0000002026437810 */ /* 0x000fe20007ffe0ff */
[----:B------:R-:W-:Y:S01]  /*0200*/  UIADD3.X UR7, URZ, UR7, URZ, UP0, !UPT ;  /* 0x000000073f077290 */ /* 0x000fe200087fe43f */
[----:B------:R-:W-:Y:S01]  /*0210*/  ISETP.LT.U32.AND P6, PT, R68, c[0x0][0x1e0], PT ;  /* 0x0000780044007a0c */ /* 0x000fe20003fc1070 */
[----:B------:R-:W-:Y:S01]  /*0220*/  HFMA2.MMA R57, -RZ, RZ, 0, 0 ;  /* 0x00000000ff397435 */ /* 0x000fe200000001ff */
[----:B------:R-:W-:Y:S01]  /*0230*/  SHF.R.S32.HI R73, RZ, 0x1f, R68 ;  /* 0x0000001fff497819 */ /* 0x000fe20000011444 */
[----:B------:R-:W-:Y:S01]  /*0240*/  USHF.R.S64 UR9, UR9, 0x1, UR7 ;  /* 0x0000000109097899 */ /* 0x000fe20008001007 */
[C---:B------:R-:W-:Y:S01]  /*0250*/  IADD3 R66, R38.reuse, 0x30, RZ ;  /* 0x0000003026427810 */ /* 0x040fe20007ffe0ff */
[----:B------:R-:W-:Y:S01]  /*0260*/  USHF.R.S32.HI UR8, URZ, 0x1, UR8 ;  /* 0x000000013f087899 */ /* 0x000fe20008011408 */
[----:B------:R-:W-:Y:S01]  /*0270*/  ISETP.LT.AND.EX P6, PT, R73, c[0x0][0x1e4], !P1, P6 ;  /* 0x0000790049007a0c */ /* 0x000fe20004fc1360 */
[----:B------:R-:W-:Y:S01]  /*0280*/  USHF.R.S32.HI UR7, URZ, 0x1, UR7 ;  /* 0x000000013f077899 */ /* 0x000fe20008011407 */
[C---:B------:R-:W-:Y:S01]  /*0290*/  IADD3 R65, R38.reuse, 0x40, RZ ;  /* 0x0000004026417810 */ /* 0x040fe20007ffe0ff */
[----:B------:R-:W-:Y:S01]  /*02a0*/  USHF.L.U64.HI UR8, UR10, 0x2, UR8 ;  /* 0x000000020a087899 */ /* 0x000fe20008010208 */
[C---:B------:R-:W-:Y:S01]  /*02b0*/  IADD3 R64, R38.reuse, 0x50, RZ ;  /* 0x0000005026407810 */ /* 0x040fe20007ffe0ff */
[----:B------:R-:W-:Y:S01]  /*02c0*/  USHF.L.U64.HI UR7, UR9, 0x2, UR7 ;  /* 0x0000000209077899 */ /* 0x000fe20008010207 */
[----:B------:R-:W-:Y:S01]  /*02d0*/  ISETP.LT.U32.AND P5, PT, R38, c[0x0][0x1e0], PT ;  /* 0x0000780026007a0c */ /* 0x000fe20003fa1070 */
[----:B------:R-:W-:Y:S01]  /*02e0*/  ULDC.U8 UR15, c[0x0][0x1f4] ;  /* 0x00007d00000f7ab9 */ /* 0x000fe20000000000 */
[----:B------:R-:W-:-:S02]  /*02f0*/  SHF.R.S32.HI R75, RZ, 0x1f, R38 ;  /* 0x0000001fff4b7819 */ /* 0x000fc40000011426 */
[----:B------:R-:W-:Y:S02]  /*0300*/  ISETP.LT.U32.AND P4, PT, R67, c[0x0][0x1e0], PT ;  /* 0x0000780043007a0c */ /* 0x000fe40003f81070 */
[----:B------:R-:W-:Y:S02]  /*0310*/  ISETP.LT.U32.AND P3, PT, R66, c[0x0][0x1e0], PT ;  /* 0x0000780042007a0c */ /* 0x000fe40003f61070 */
[----:B------:R-:W-:Y:S02]  /*0320*/  ISETP.LT.U32.AND P2, PT, R65, c[0x0][0x1e0], PT ;  /* 0x0000780041007a0c */ /* 0x000fe40003f41070 */
[----:B------:R-:W-:Y:S02]  /*0330*/  SHF.R.S32.HI R72, RZ, 0x1f, R67 ;  /* 0x0000001fff487819 */ /* 0x000fe40000011443 */
[----:B------:R-:W-:Y:S02]  /*0340*/  SHF.R.S32.HI R71, RZ, 0x1f, R66 ;  /* 0x0000001fff477819 */ /* 0x000fe40000011442 */
[----:B------:R-:W-:-:S02]  /*0350*/  SHF.R.S32.HI R70, RZ, 0x1f, R65 ;  /* 0x0000001fff467819 */ /* 0x000fc40000011441 */
[----:B------:R-:W-:Y:S02]  /*0360*/  ISETP.LT.U32.AND P0, PT, R64, c[0x0][0x1e0], PT ;  /* 0x0000780040007a0c */ /* 0x000fe40003f01070 */
[----:B------:R-:W-:Y:S02]  /*0370*/  SHF.R.S32.HI R69, RZ, 0x1f, R64 ;  /* 0x0000001fff457819 */ /* 0x000fe40000011440 */
        /* <DEDUP_REMOVED lines=11> */
.L_x_2502:
[----:B------:R-:W-:Y:S01]  /*0430*/  IABS R6, c[0x0][0x1f0] ;  /* 0x00007c0000067a13 */ /* 0x000fe20000000000 */
[----:B------:R-:W-:Y:S01]  /*0440*/  ULDC UR4, c[0x0][0x1f0] ;  /* 0x00007c0000047ab9 */ /* 0x000fe20000000800 */
[----:B-1----:R-:W-:Y:S01]  /*0450*/  IABS R8, UR14 ;  /* 0x0000000e00087c13 */ /* 0x002fe20008000000 */
[----:B------:R-:W-:Y:S01]  /*0460*/  ULOP3.LUT UR4, UR14, UR4, URZ, 0x3c, !UPT ;  /* 0x000000040e047292 */ /* 0x000fe2000f8e3c3f */
[----:B0-----:R-:W0:Y:S01]  /*0470*/  I2F.RP R3, R6 ;  /* 0x0000000600037306 */ /* 0x001e220000209400 */
[----:B------:R-:W-:Y:S01]  /*0480*/  UMOV UR11, 0x8 ;  /* 0x00000008000b7882 */ /* 0x000fe20000000000 */
[----:B------:R-:W-:Y:S01]  /*0490*/  LOP3.LUT P6, RZ, R2, 0x2, RZ, 0xc0, !PT ;  /* 0x0000000202ff7812 */ /* 0x000fe200078cc0ff */
[----:B------:R-:W-:-:S05]  /*04a0*/  @P4 IMAD R14, R72, c[0x0][0x1d8], RZ ;  /* 0x00007600480e4a24 */ /* 0x000fca00078e02ff */
[----:B0-----:R-:W0:Y:S02]  /*04b0*/  MUFU.RCP R3, R3 ;  /* 0x0000000300037308 */ /* 0x001e240000001000 */
[----:B0-----:R-:W-:-:S06]  /*04c0*/  IADD3 R4, R3, 0xffffffe, RZ ;  /* 0x0ffffffe03047810 */ /* 0x001fcc0007ffe0ff */
[----:B------:R0:W1:Y:S02]  /*04d0*/  F2I.FTZ.U32.TRUNC.NTZ R5, R4 ;  /* 0x0000000400057305 */ /* 0x000064000021f000 */
[----:B0-----:R-:W-:Y:S02]  /*04e0*/  MOV R4, RZ ;  /* 0x000000ff00047202 */ /* 0x001fe40000000f00 */
[----:B-1----:R-:W-:-:S05]  /*04f0*/  IADD3 R9, RZ, -R5, RZ ;  /* 0x80000005ff097210 */ /* 0x002fca0007ffe0ff */
[----:B------:R-:W-:-:S04]  /*0500*/  IMAD R9, R9, R6, RZ ;  /* 0x0000000609097224 */ /* 0x000fc800078e02ff */
[----:B------:R-:W-:-:S06]  /*0510*/  IMAD.HI.U32 R5, R5, R9, R4 ;  /* 0x0000000905057227 */ /* 0x000fcc00078e0004 */
        /* <DEDUP_REMOVED lines=10> */
[----:B------:R-:W-:Y:S02]  /*05c0*/  LOP3.LUT R3, RZ, c[0x0][0x1f0], RZ, 0x33, !PT ;  /* 0x00007c00ff037a12 */ /* 0x000fe400078e33ff */
[----:B------:R-:W-:-:S09]  /*05d0*/  SHF.R.S32.HI R6, RZ, 0x1f, R58 ;  /* 0x0000001fff067819 */ /* 0x000fd2000001143a */
[----:B------:R-:W-:Y:S02]  /*05e0*/  @P0 IADD3 R5, R5, 0x1, RZ ;  /* 0x0000000105050810 */ /* 0x000fe40007ffe0ff */
[----:B------:R-:W-:-:S13]  /*05f0*/  ISETP.LE.AND P0, PT, RZ, UR14, PT ;  /* 0x0000000eff007c0c */ /* 0x000fda000bf03270 */
        /* <DEDUP_REMOVED lines=10> */
[----:B------:R-:W-:Y:S01]  /*06a0*/  SEL R3, R3, R5, !P0 ;  /* 0x0000000503037207 */ /* 0x000fe20004000000 */
[----:B------:R-:W-:Y:S02]  /*06b0*/  @P6 IMAD R5, R73, c[0x0][0x1d8], RZ ;  /* 0x0000760049056a24 */ /* 0x000fe400078e02ff */
        /* <DEDUP_REMOVED lines=19> */
[----:B------:R-:W-:Y:S01]  /*07f0*/  @P3 IMAD R15, R71, c[0x0][0x1d8], RZ ;  /* 0x00007600470f3a24 */ /* 0x000fe200078e02ff */
[----:B------:R-:W-:Y:S02]  /*0800*/  @P5 SHF.L.U64.HI R13, R4, 0x2, R5 ;  /* 0x00000002040d5819 */ /* 0x000fe40000010205 */
[----:B------:R-:W-:Y:S02]  /*0810*/  @P4 MOV R4, R8 ;  /* 0x0000000800044202 */ /* 0x000fe40000000f00 */
[----:B------:R-:W-:-:S02]  /*0820*/  @P4 MOV R5, R11 ;  /* 0x0000000b00054202 */ /* 0x000fc40000000f00 */
[----:B------:R-:W-:Y:S02]  /*0830*/  @P5 IADD3 R16, P0, R40, c[0x0][0x180], RZ ;  /* 0x0000600028105a10 */ /* 0x000fe40007f1e0ff */
[----:B------:R-:W-:Y:S01]  /*0840*/  @P6 SHF.L.U64.HI R6, R12, 0x2, R3 ;  /* 0x000000020c066819 */ /* 0x000fe20000010203 */
[----:B------:R-:W-:Y:S01]  /*0850*/  @P4 IMAD R3, R67, c[0x0][0x1dc], R14 ;  /* 0x0000770043034a24 */ /* 0x000fe200078e020e */
[----:B------:R-:W-:Y:S01]  /*0860*/  @P5 IADD3.X R17, R13, c[0x0][0x184], RZ, P0, !PT ;  /* 0x000061000d115a10 */ /* 0x000fe200007fe4ff */
[----:B------:R-:W-:Y:S01]  /*0870*/  @P4 IMAD.WIDE.U32 R4, R67, c[0x0][0x1d8], R4 ;  /* 0x0000760043044a25 */ /* 0x000fe200078e0004 */
[----:B------:R-:W-:Y:S02]  /*0880*/  @P5 IADD3 R40, P0, R40, c[0x0][0x178], RZ ;  /* 0x00005e0028285a10 */ /* 0x000fe40007f1e0ff */
[----:B------:R-:W-:Y:S01]  /*0890*/  @P6 SHF.L.U32 R20, R12, 0x2, RZ ;  /* 0x000000020c146819 */ /* 0x000fe200000006ff */
[----:B------:R-:W-:Y:S01]  /*08a0*/  @P2 IMAD R12, R70, c[0x0][0x1d8], RZ ;  /* 0x00007600460c2a24 */ /* 0x000fe200078e02ff */
[----:B------:R-:W-:-:S02]  /*08b0*/  @P4 IADD3 R3, R5, R3, RZ ;  /* 0x0000000305034210 */ /* 0x000fc40007ffe0ff */
[----:B------:R-:W-:Y:S02]  /*08c0*/  @P5 IADD3.X R41, R13, c[0x0][0x17c], RZ, P0, !PT ;  /* 0x00005f000d295a10 */ /* 0x000fe400007fe4ff */
[----:B------:R-:W-:Y:S02]  /*08d0*/  @P6 IADD3 R18, P0, R20, c[0x0][0x180], RZ ;  /* 0x0000600014126a10 */ /* 0x000fe40007f1e0ff */
[----:B------:R-:W-:Y:S01]  /*08e0*/  @P4 SHF.L.U64.HI R14, R4, 0x2, R3 ;  /* 0x00000002040e4819 */ /* 0x000fe20000010203 */
[----:B------:R-:W-:Y:S01]  /*08f0*/  @P3 IMAD R3, R66, c[0x0][0x1dc], R15 ;  /* 0x0000770042033a24 */ /* 0x000fe200078e020f */
[----:B------:R-:W-:Y:S01]  /*0900*/  @P6 IADD3.X R19, R6, c[0x0][0x184], RZ, P0, !PT ;  /* 0x0000610006136a10 */ /* 0x000fe200007fe4ff */
[----:B------:R-:W-:Y:S01]  /*0910*/  @P2 IMAD R15, R65, c[0x0][0x1dc], R12 ;  /* 0x00007700410f2a24 */ /* 0x000fe200078e020c */
[----:B------:R-:W-:Y:S02]  /*0920*/  @P6 IADD3 R20, P0, R20, c[0x0][0x178], RZ ;  /* 0x00005e0014146a10 */ /* 0x000fe40007f1e0ff */
[----:B------:R-:W-:-:S02]  /*0930*/  @P3 MOV R12, R8 ;  /* 0x00000008000c3202 */ /* 0x000fc40000000f00 */
[-C--:B------:R-:W-:Y:S02]  /*0940*/  @P3 MOV R13, R11.reuse ;  /* 0x0000000b000d3202 */ /* 0x080fe40000000f00 */
[----:B------:R-:W-:Y:S02]  /*0950*/  @P4 SHF.L.U32 R22, R4, 0x2, RZ ;  /* 0x0000000204164819 */ /* 0x000fe400000006ff */
[----:B------:R-:W-:Y:S01]  /*0960*/  @P6 IADD3.X R21, R6, c[0x0][0x17c], RZ, P0, !PT ;  /* 0x00005f0006156a10 */ /* 0x000fe200007fe4ff */
[----:B------:R-:W-:Y:S01]  /*0970*/  @P3 IMAD.WIDE.U32 R12, R66, c[0x0][0x1d8], R12 ;  /* 0x00007600420c3a25 */ /* 0x000fe200078e000c */
[----:B------:R-:W-:Y:S02]  /*0980*/  @P2 MOV R4, R8 ;  /* 0x0000000800042202 */ /* 0x000fe40000000f00 */
[----:B------:R-:W-:Y:S02]  /*0990*/  @P2 MOV R5, R11 ;  /* 0x0000000b00052202 */ /* 0x000fe40000000f00 */
[----:B------:R-:W-:-:S02]  /*09a0*/  @P4 IADD3 R36, P0, R22, c[0x0][0x180], RZ ;  /* 0x0000600016244a10 */ /* 0x000fc40007f1e0ff */
[----:B------:R-:W-:Y:S01]  /*09b0*/  @P3 IADD3 R3, R13, R3, RZ ;  /* 0x000000030d033210 */ /* 0x000fe20007ffe0ff */
[----:B------:R-:W-:Y:S01]  /*09c0*/  @P2 IMAD.WIDE.U32 R4, R65, c[0x0][0x1d8], R4 ;  /* 0x0000760041042a25 */ /* 0x000fe200078e0004 */
[----:B------:R-:W-:Y:S02]  /*09d0*/  @P4 IADD3.X R37, R14, c[0x0][0x184], RZ, P0, !PT ;  /* 0x000061000e254a10 */ /* 0x000fe400007fe4ff */
[----:B------:R-:W-:Y:S02]  /*09e0*/  @P4 IADD3 R22, P0, R22, c[0x0][0x178], RZ ;  /* 0x00005e0016164a10 */ /* 0x000fe40007f1e0ff */
[C---:B------:R-:W-:Y:S02]  /*09f0*/  @P3 SHF.L.U32 R34, R12.reuse, 0x2, RZ ;  /* 0x000000020c223819 */ /* 0x040fe400000006ff */
[----:B------:R-:W-:Y:S01]  /*0a00*/  @P3 SHF.L.U64.HI R6, R12, 0x2, R3 ;  /* 0x000000020c063819 */ /* 0x000fe20000010203 */
[----:B------:R-:W-:Y:S01]  /*0a10*/  IMAD.WIDE.U32 R12, R7, -0x55555555, RZ ;  /* 0xaaaaaaab070c7825 */ /* 0x000fe200078e00ff */
[----:B------:R-:W-:-:S02]  /*0a20*/  @P4 IADD3.X R23, R14, c[0x0][0x17c], RZ, P0, !PT ;  /* 0x00005f000e174a10 */ /* 0x000fc400007fe4ff */
[----:B------:R-:W-:Y:S02]  /*0a30*/  @P2 IADD3 R3, R5, R15, RZ ;  /* 0x0000000f05032210 */ /* 0x000fe40007ffe0ff */
[----:B------:R-:W-:Y:S02]  /*0a40*/  @P3 IADD3 R32, P0, R34, c[0x0][0x180], RZ ;  /* 0x0000600022203a10 */ /* 0x000fe40007f1e0ff */
[C---:B------:R-:W-:Y:S02]  /*0a50*/  @P2 SHF.L.U32 R26, R4.reuse, 0x2, RZ ;  /* 0x00000002041a2819 */ /* 0x040fe400000006ff */
[----:B------:R-:W-:Y:S01]  /*0a60*/  @P2 SHF.L.U64.HI R14, R4, 0x2, R3 ;  /* 0x00000002040e2819 */ /* 0x000fe20000010203 */
[----:B------:R-:W-:Y:S01]  /*0a70*/  @P1 IMAD R3, R69, c[0x0][0x1d8], RZ ;  /* 0x0000760045031a24 */ /* 0x000fe200078e02ff */
[----:B------:R-:W-:Y:S02]  /*0a80*/  @P3 IADD3.X R33, R6, c[0x0][0x184], RZ, P0, !PT ;  /* 0x0000610006213a10 */ /* 0x000fe400007fe4ff */
[----:B------:R-:W-:Y:S01]  /*0a90*/  @P3 IADD3 R34, P0, R34, c[0x0][0x178], RZ ;  /* 0x00005e0022223a10 */ /* 0x000fe20007f1e0ff */
[----:B------:R-:W-:Y:S01]  /*0aa0*/  @P1 IMAD R3, R64, c[0x0][0x1dc], R3 ;  /* 0x0000770040031a24 */ /* 0x000fe200078e0203 */
[----:B------:R-:W-:-:S02]  /*0ab0*/  @P1 MOV R4, R8 ;  /* 0x0000000800041202 */ /* 0x000fc40000000f00 */
[----:B------:R-:W-:Y:S02]  /*0ac0*/  @P1 MOV R5, R11 ;  /* 0x0000000b00051202 */ /* 0x000fe40000000f00 */
[----:B------:R-:W-:Y:S02]  /*0ad0*/  @P3 IADD3.X R35, R6, c[0x0][0x17c], RZ, P0, !PT ;  /* 0x00005f0006233a10 */ /* 0x000fe400007fe4ff */
[----:B------:R-:W-:Y:S01]  /*0ae0*/  @P2 IADD3 R24, P0, R26, c[0x0][0x180], RZ ;  /* 0x000060001a182a10 */ /* 0x000fe20007f1e0ff */
[----:B------:R-:W-:Y:S01]  /*0af0*/  @P1 IMAD.WIDE.U32 R4, R64, c[0x0][0x1d8], R4 ;  /* 0x0000760040041a25 */ /* 0x000fe200078e0004 */
[----:B------:R-:W-:Y:S02]  /*0b00*/  SHF.R.U32.HI R12, RZ, 0x4, R13 ;  /* 0x00000004ff0c7819 */ /* 0x000fe4000001160d */
[----:B------:R-:W-:Y:S02]  /*0b10*/  @P2 IADD3.X R25, R14, c[0x0][0x184], RZ, P0, !PT ;  /* 0x000061000e192a10 */ /* 0x000fe400007fe4ff */
[----:B------:R-:W-:-:S02]  /*0b20*/  @P1 IADD3 R3, R5, R3, RZ ;  /* 0x0000000305031210 */ /* 0x000fc40007ffe0ff */
[----:B------:R-:W-:Y:S02]  /*0b30*/  @P2 IADD3 R26, P0, R26, c[0x0][0x178], RZ ;  /* 0x00005e001a1a2a10 */ /* 0x000fe40007f1e0ff */
        /* <DEDUP_REMOVED lines=59> */
[----:B------:R-:W-:-:S05]  /*0ef0*/  CS2R R42, SRZ ;  /* 0x00000000002a7805 */ /* 0x000fca000001ff00 */
        /* <DEDUP_REMOVED lines=9> */
[----:B----4-:R-:W-:-:S03]  /*0f90*/  CS2R R36, SRZ ;  /* 0x0000000000247805 */ /* 0x010fc6000001ff00 */
[----:B------:R1:W5:Y:S04]  /*0fa0*/  @P6 LDG.E.64 R16, [R20.64] ;  /* 0x0000000c14106981 */ /* 0x000368000c1e1b00 */
[----:B------:R4:W5:Y:S01]  /*0fb0*/  @P3 LDG.E.64 R36, [R32.64] ;  /* 0x0000000c20243981 */ /* 0x000962000c1e1b00 */
[----:B0-----:R-:W-:Y:S01]  /*0fc0*/  CS2R R22, SRZ ;  /* 0x0000000000167805 */ /* 0x001fe2000001ff00 */
[----:B-1----:R-:W-:-:S05]  /*0fd0*/  CS2R R20, SRZ ;  /* 0x0000000000147805 */ /* 0x002fca000001ff00 */
[----:B------:R0:W5:Y:S01]  /*0fe0*/  @P2 LDG.E.64 R22, [R26.64] ;  /* 0x0000000c1a162981 */ /* 0x000162000c1e1b00 */
[----:B----4-:R-:W-:-:S03]  /*0ff0*/  CS2R R32, SRZ ;  /* 0x0000000000207805 */ /* 0x010fc6000001ff00 */
[----:B------:R1:W5:Y:S04]  /*1000*/  @P3 LDG.E.64 R20, [R34.64] ;  /* 0x0000000c22143981 */ /* 0x000368000c1e1b00 */
[----:B------:R4:W5:Y:S01]  /*1010*/  @P1 LDG.E.64 R32, [R28.64] ;  /* 0x0000000c1c201981 */ /* 0x000962000c1e1b00 */
[----:B0-----:R-:W-:Y:S01]  /*1020*/  CS2R R26, SRZ ;  /* 0x00000000001a7805 */ /* 0x001fe2000001ff00 */
[----:B-1----:R-:W-:-:S05]  /*1030*/  CS2R R34, SRZ ;  /* 0x0000000000227805 */ /* 0x002fca000001ff00 */
[----:B------:R0:W5:Y:S01]  /*1040*/  @!P0 LDG.E.64 R26, [R48.64] ;  /* 0x0000000c301a8981 */ /* 0x000162000c1e1b00 */
[----:B----4-:R-:W-:-:S03]  /*1050*/  CS2R R28, SRZ ;  /* 0x00000000001c7805 */ /* 0x010fc6000001ff00 */
[----:B------:R1:W5:Y:S04]  /*1060*/  @P2 LDG.E.64 R34, [R24.64] ;  /* 0x0000000c18222981 */ /* 0x000368000c1e1b00 */
[----:B------:R0:W5:Y:S01]  /*1070*/  @!P0 LDG.E.64 R28, [R46.64] ;  /* 0x0000000c2e1c8981 */ /* 0x000162000c1e1b00 */
[----:B------:R-:W-:Y:S01]  /*1080*/  ISETP.GT.U32.AND P0, PT, R7, 0x17f, PT ;  /* 0x0000017f0700780c */ /* 0x000fe20003f04070 */
[----:B-1----:R-:W-:Y:S01]  /*1090*/  CS2R R24, SRZ ;  /* 0x0000000000187805 */ /* 0x002fe2000001ff00 */
[----:B------:R-:W-:Y:S01]  /*10a0*/  BSSY B0, `(.L_x_2452) ;  /* 0x0000015000007945 */ /* 0x000fe20003800000 */
[----:B------:R-:W-:Y:S02]  /*10b0*/  MOV R3, RZ ;  /* 0x000000ff00037202 */ /* 0x000fe40000000f00 */
[----:B--2---:R-:W-:-:S02]  /*10c0*/  MOV R6, RZ ;  /* 0x000000ff00067202 */ /* 0x004fc40000000f00 */
[----:B------:R1:W5:Y:S02]  /*10d0*/  @P1 LDG.E.64 R24, [R4.64] ;  /* 0x0000000c04181981 */ /* 0x000364000c1e1b00 */
[----:B-1----:R-:W-:-:S04]  /*10e0*/  CS2R R4, SRZ ;  /* 0x0000000000047805 */ /* 0x002fc8000001ff00 */
[----:B------:R-:W-:Y:S05]  /*10f0*/  @P0 BRA `(.L_x_2453) ;  /* 0x000000f000000947 */ /* 0x000fea0003800000 */
[----:B0--3--:R-:W-:Y:S01]  /*1100*/  ISETP.NE.AND P0, PT, RZ, UR15, PT ;  /* 0x0000000fff007c0c */ /* 0x009fe2000bf05270 */
[----:B------:R-:W-:Y:S01]  /*1110*/  HFMA2.MMA R48, -RZ, RZ, 0, 1.1920928955078125e-07 ;  /* 0x00000002ff307435 */ /* 0x000fe200000001ff */
[----:B------:R-:W-:-:S04]  /*1120*/  IADD3 R39, R58, R39, RZ ;  /* 0x000000273a277210 */ /* 0x000fc80007ffe0ff */
[----:B------:R-:W-:-:S05]  /*1130*/  SHF.R.S32.HI R6, RZ, 0x1f, R39 ;  /* 0x0000001fff067819 */ /* 0x000fca0000011427 */
[C---:B------:R-:W-:Y:S02]  /*1140*/  IMAD.WIDE R48, R39.reuse, R48, c[0x0][0x188] ;  /* 0x0000620027307625 */ /* 0x040fe400078e0230 */
[----:B------:R-:W-:-:S03]  /*1150*/  @P0 LEA R46, P6, R39, c[0x0][0x190], 0x1 ;  /* 0x00006400272e0a11 */ /* 0x000fc600078c08ff */
[----:B------:R-:W2:Y:S01]  /*1160*/  LDG.E.U16 R3, [R48.64] ;  /* 0x0000000c30037981 */ /* 0x000ea2000c1e1500 */
[----:B------:R-:W-:-:S03]  /*1170*/  @P0 LEA.HI.X R47, R39, c[0x0][0x194], R6, 0x1, P6 ;  /* 0x00006500272f0a11 */ /* 0x000fc600030f0c06 */
[----:B------:R-:W3:Y:S04]  /*1180*/  LDG.E.U16 R6, [R48.64+0x2] ;  /* 0x0000020c30067981 */ /* 0x000ee8000c1e1500 */
[----:B------:R-:W4:Y:S04]  /*1190*/  @P0 LDG.E.U16 R50, [R46.64] ;  /* 0x0000000c2e320981 */ /* 0x000f28000c1e1500 */
[----:B------:R-:W4:Y:S01]  /*11a0*/  @P0 LDG.E.U16 R39, [R46.64+0x2] ;  /* 0x0000020c2e270981 */ /* 0x000f22000c1e1500 */
[----:B--2---:R-:W-:Y:S02]  /*11b0*/  PRMT R3, RZ, 0x5410, R3 ;  /* 0x00005410ff037816 */ /* 0x004fe40000000003 */
[----:B---3--:R-:W-:-:S02]  /*11c0*/  PRMT R6, RZ, 0x5410, R6 ;  /* 0x00005410ff067816 */ /* 0x008fc40000000006 */
[----:B----4-:R-:W-:Y:S02]  /*11d0*/  @P0 PRMT R4, RZ, 0x5410, R50 ;  /* 0x00005410ff040816 */ /* 0x010fe40000000032 */
[----:B------:R-:W-:Y:S02]  /*11e0*/  @P0 PRMT R5, RZ, 0x5410, R39 ;  /* 0x00005410ff050816 */ /* 0x000fe40000000027 */
.L_x_2453:
[----:B0--3--:R-:W-:Y:S05]  /*11f0*/  BSYNC B0 ;  /* 0x0000000000007941 */ /* 0x009fea0003800000 */
.L_x_2452:
        /* <DEDUP_REMOVED lines=27> */
[----:B------:R-:W-:-:S04]  /*13b0*/  FMUL.FTZ R45, R47, R44 ;  /* 0x0000002c2f2d7220 */ /* 0x000fc80000410000 */
.L_x_2454:
[----:B------:R-:W-:Y:S02]  /*13c0*/  FMUL.FTZ R47, R45, R3 ;  /* 0x000000032d2f7220 */ /* 0x000fe40000410000 */
[----:B------:R-:W-:Y:S02]  /*13d0*/  FMUL.FTZ R46, R39, R6 ;  /* 0x00000006272e7220 */ /* 0x000fe40000410000 */
[----:B------:R-:W-:Y:S02]  /*13e0*/  FFMA.FTZ R44, R52, R47, RZ ;  /* 0x0000002f342c7223 */ /* 0x000fe400000100ff */
[----:B------:R-:W-:Y:S02]  /*13f0*/  FADD.FTZ R49, RZ, R47 ;  /* 0x0000002fff317221 */ /* 0x000fe40000010000 */
[----:B------:R-:W-:Y:S01]  /*1400*/  FADD.FTZ R50, R42, -UR4 ;  /* 0x800000042a327e21 */ /* 0x000fe20008010000 */
[----:B------:R-:W-:Y:S01]  /*1410*/  MOV R42, R16 ;  /* 0x00000010002a7202 */ /* 0x000fe20000000f00 */
[----:B------:R-:W-:-:S02]  /*1420*/  FADD.FTZ R43, R43, -UR4 ;  /* 0x800000042b2b7e21 */ /* 0x000fc40008010000 */
[----:B------:R-:W-:Y:S02]  /*1430*/  FFMA.FTZ R47, R51, R46, R44 ;  /* 0x0000002e332f7223 */ /* 0x000fe4000001002c */
[----:B------:R-:W-:Y:S01]  /*1440*/  FADD.FTZ R44, R46, R49 ;  /* 0x000000312e2c7221 */ /* 0x000fe20000010000 */
[----:B------:R-:W-:Y:S01]  /*1450*/  MOV R46, R17 ;  /* 0x00000011002e7202 */ /* 0x000fe20000000f00 */
        /* <DEDUP_REMOVED lines=21> */
.L_x_2455:
[----:B------:R-:W-:Y:S02]  /*15b0*/  FFMA.FTZ R43, R52, R45, RZ ;  /* 0x0000002d342b7223 */ /* 0x000fe400000100ff */
[----:B------:R-:W-:Y:S02]  /*15c0*/  FADD.FTZ R45, RZ, R45 ;  /* 0x0000002dff2d7221 */ /* 0x000fe40000010000 */
[----:B------:R-:W-:Y:S02]  /*15d0*/  FMUL.FTZ R53, R42, R3 ;  /* 0x000000032a357220 */ /* 0x000fe40000410000 */
[----:B------:R-:W-:Y:S02]  /*15e0*/  FFMA.FTZ R43, R50, R42, R43 ;  /* 0x0000002a322b7223 */ /* 0x000fe4000001002b */
[----:B------:R-:W-:Y:S02]  /*15f0*/  FADD.FTZ R42, R45, R42 ;  /* 0x0000002a2d2a7221 */ /* 0x000fe40000010000 */
[----:B------:R-:W-:-:S02]  /*1600*/  FADD.FTZ R54, R44, R53 ;  /* 0x000000352c367221 */ /* 0x000fc40000010000 */
[----:B------:R-:W-:Y:S02]  /*1610*/  FFMA.FTZ R44, R51, R39, RZ ;  /* 0x00000027332c7223 */ /* 0x000fe400000100ff */
[----:B------:R-:W-:Y:S02]  /*1620*/  FADD.FTZ R45, RZ, R39 ;  /* 0x00000027ff2d7221 */ /* 0x000fe40000010000 */
[----:B------:R-:W-:Y:S02]  /*1630*/  FFMA.FTZ R48, R50, R53, R47 ;  /* 0x0000003532307223 */ /* 0x000fe4000001002f */
        /* <DEDUP_REMOVED lines=30> */
.L_x_2456:
[----:B------:R-:W-:Y:S02]  /*1820*/  FMUL.FTZ R55, R41, R3 ;  /* 0x0000000329377220 */ /* 0x000fe40000410000 */
[----:B------:R-:W-:Y:S02]  /*1830*/  FADD.FTZ R40, R42, R41 ;  /* 0x000000292a287221 */ /* 0x000fe40000010000 */
[----:B------:R-:W-:Y:S01]  /*1840*/  FFMA.FTZ R42, R48, R55, R53 ;  /* 0x00000037302a7223 */ /* 0x000fe20000010035 */
[----:B------:R-:W-:Y:S01]  /*1850*/  MOV R53, R20 ;  /* 0x0000001400357202 */ /* 0x000fe20000000f00 */
[----:B------:R-:W-:Y:S02]  /*1860*/  FADD.FTZ R55, R46, R55 ;  /* 0x000000372e377221 */ /* 0x000fe40000010000 */
[----:B------:R-:W-:Y:S02]  /*1870*/  FMUL.FTZ R46, R54, R6 ;  /* 0x00000006362e7220 */ /* 0x000fe40000410000 */
[----:B------:R-:W-:-:S02]  /*1880*/  FADD.FTZ R36, R36, -UR4 ;  /* 0x8000000424247e21 */ /* 0x000fc40008010000 */
[----:B------:R-:W-:Y:S02]  /*1890*/  FFMA.FTZ R39, R48, R41, R43 ;  /* 0x0000002930277223 */ /* 0x000fe4000001002b */
[----:B------:R-:W-:Y:S02]  /*18a0*/  FADD.FTZ R37, R37, -UR4 ;  /* 0x8000000425257e21 */ /* 0x000fe40008010000 */
[----:B------:R-:W-:Y:S02]  /*18b0*/  FFMA.FTZ R43, R47, R46, R42 ;  /* 0x0000002e2f2b7223 */ /* 0x000fe4000001002a */
[----:B------:R-:W-:Y:S02]  /*18c0*/  FADD.FTZ R42, R46, R55 ;  /* 0x000000372e2a7221 */ /* 0x000fe40000010000 */
        /* <DEDUP_REMOVED lines=24> */
.L_x_2457:
        /* <DEDUP_REMOVED lines=8> */
[----:B------:R-:W-:Y:S02]  /*1ad0*/  FADD.FTZ R42, R42, R43 ;  /* 0x0000002b2a2a7221 */ /* 0x000fe40000010000 */
[----:B------:R-:W-:Y:S02]  /*1ae0*/  FADD.FTZ R40, R40, R53 ;  /* 0x0000003528287221 */ /* 0x000fe40000010000 */
[----:B------:R-:W-:Y:S01]  /*1af0*/  FFMA.FTZ R39, R46, R53, R39 ;  /* 0x000000352e277223 */ /* 0x000fe20000010027 */
[----:B------:R-:W-:Y:S01]  /*1b00*/  MOV R53, R22 ;  /* 0x0000001600357202 */ /* 0x000fe20000000f00 */
[----:B------:R-:W-:-:S02]  /*1b10*/  FFMA.FTZ R36, R45, R36, R44 ;  /* 0x000000242d247223 */ /* 0x000fc4000001002c */
        /* <DEDUP_REMOVED lines=22> */
.L_x_2458:
[----:B------:R-:W-:Y:S02]  /*1c80*/  FMUL.FTZ R55, R53, R3 ;  /* 0x0000000335377220 */ /* 0x000fe40000410000 */
[----:B------:R-:W-:Y:S02]  /*1c90*/  FADD.FTZ R32, R32, -UR4 ;  /* 0x8000000420207e21 */ /* 0x000fe40008010000 */
[----:B------:R-:W-:Y:S02]  /*1ca0*/  FFMA.FTZ R54, R44, R55, R37 ;  /* 0x000000372c367223 */ /* 0x000fe40000010025 */
[----:B------:R-:W-:Y:S02]  /*1cb0*/  FMUL.FTZ R37, R35, R6 ;  /* 0x0000000623257220 */ /* 0x000fe40000410000 */
[----:B------:R-:W-:Y:S01]  /*1cc0*/  FADD.FTZ R42, R42, R55 ;  /* 0x000000372a2a7221 */ /* 0x000fe20000010000 */
[----:B------:R-:W-:Y:S01]  /*1cd0*/  MOV R55, R25 ;  /* 0x0000001900377202 */ /* 0x000fe20000000f00 */
[----:B------:R-:W-:-:S02]  /*1ce0*/  FADD.FTZ R33, R33, -UR4 ;  /* 0x8000000421217e21 */ /* 0x000fc40008010000 */
[----:B------:R-:W-:Y:S02]  /*1cf0*/  FADD.FTZ R34, R41, R35 ;  /* 0x0000002329227221 */ /* 0x000fe40000010000 */
[C---:B------:R-:W-:Y:S02]  /*1d00*/  FFMA.FTZ R36, R43.reuse, R35, R36 ;  /* 0x000000232b247223 */ /* 0x040fe40000010024 */
[----:B------:R-:W-:Y:S02]  /*1d10*/  FFMA.FTZ R35, R43, R37, R54 ;  /* 0x000000252b237223 */ /* 0x000fe40000010036 */
        /* <DEDUP_REMOVED lines=25> */
.L_x_2459:
[----:B------:R-:W-:Y:S02]  /*1eb0*/  FMUL.FTZ R54, R53, R3 ;  /* 0x0000000335367220 */ /* 0x000fe40000410000 */
[----:B------:R-:W-:Y:S02]  /*1ec0*/  FADD.FTZ R32, R40, R53 ;  /* 0x0000003528207221 */ /* 0x000fe40000010000 */
[----:B------:R-:W-:Y:S02]  /*1ed0*/  FFMA.FTZ R40, R42, R54, R35 ;  /* 0x000000362a287223 */ /* 0x000fe40000010023 */
[----:B------:R-:W-:Y:S02]  /*1ee0*/  FADD.FTZ R54, R37, R54 ;  /* 0x0000003625367221 */ /* 0x000fe40000010000 */
[----:B------:R-:W-:Y:S02]  /*1ef0*/  FMUL.FTZ R37, R55, R6 ;  /* 0x0000000637257220 */ /* 0x000fe40000410000 */
[----:B------:R-:W-:-:S02]  /*1f00*/  FADD.FTZ R30, R30, -UR4 ;  /* 0x800000041e1e7e21 */ /* 0x000fc40008010000 */
[----:B------:R-:W-:Y:S02]  /*1f10*/  FADD.FTZ R31, R31, -UR4 ;  /* 0x800000041f1f7e21 */ /* 0x000fe40008010000 */
        /* <DEDUP_REMOVED lines=28> */
.L_x_2460:
        /* <DEDUP_REMOVED lines=12> */
[----:B------:R-:W-:Y:S01]  /*21a0*/  FMUL.FTZ R53, R29, UR11 ;  /* 0x0000000b1d357c20 */ /* 0x000fe20008410000 */
[----:B------:R-:W-:Y:S01]  /*21b0*/  MOV R29, R26 ;  /* 0x0000001a001d7202 */ /* 0x000fe20000000f00 */
[----:B------:R-:W-:-:S02]  /*21c0*/  FADD.FTZ R30, R30, R37 ;  /* 0x000000251e1e7221 */ /* 0x000fc40000010000 */
[----:B------:R-:W-:Y:S01]  /*21d0*/  FMUL.FTZ R54, R28, UR11 ;  /* 0x0000000b1c367c20 */ /* 0x000fe20008410000 */
[----:B------:R-:W-:Y:S05]  /*21e0*/  @!P0 BRA `(.L_x_2461) ;  /* 0x0000012000008947 */ /* 0x000fea0003800000 */
[----:B------:R-:W-:Y:S02]  /*21f0*/  FFMA.FTZ R36, R54, R3, R4 ;  /* 0x0000000336247223 */ /* 0x000fe40000010004 */
[----:B------:R-:W-:Y:S02]  /*2200*/  FFMA.FTZ R28, R53, R6, R5 ;  /* 0x00000006351c7223 */ /* 0x000fe40000010005 */
        /* <DEDUP_REMOVED lines=12> */
[----:B0-----:R-:W-:Y:S02]  /*22d0*/  FADD.FTZ R55, -R37, 1 ;  /* 0x3f80000025377421 */ /* 0x001fe40000010100 */
[----:B------:R-:W-:Y:S02]  /*22e0*/  FMUL.FTZ R36, R27, R37 ;  /* 0x000000251b247220 */ /* 0x000fe40000410000 */
[----:B------:R-:W-:-:S04]  /*22f0*/  FFMA.FTZ R55, R28, R55, 1 ;  /* 0x3f8000001c377423 */ /* 0x000fc80000010037 */
[----:B------:R-:W-:Y:S02]  /*2300*/  FMUL.FTZ R36, R36, R55 ;  /* 0x0000003724247220 */ /* 0x000fe40000410000 */
.L_x_2461:
[----:B------:R-:W-:Y:S01]  /*2310*/  FMUL.FTZ R37, R29, R3 ;  /* 0x000000031d257220 */ /* 0x000fe20000410000 */
[----:B------:R-:W-:Y:S01]  /*2320*/  ISETP.GT.AND P0, PT, R76, 0x1e, PT ;  /* 0x0000001e4c00780c */ /* 0x000fe20003f04270 */
[----:B------:R-:W-:Y:S01]  /*2330*/  FADD.FTZ R31, R31, R36 ;  /* 0x000000241f1f7221 */ /* 0x000fe20000010000 */
[----:B------:R-:W-:Y:S01]  /*2340*/  BSSY B0, `(.L_x_2462) ;  /* 0x0000044000007945 */ /* 0x000fe20003800000 */
[----:B------:R-:W-:Y:S02]  /*2350*/  FFMA.FTZ R28, R54, R37, R35 ;  /* 0x00000025361c7223 */ /* 0x000fe40000010023 */
[----:B------:R-:W-:Y:S02]  /*2360*/  FADD.FTZ R30, R30, R37 ;  /* 0x000000251e1e7221 */ /* 0x000fe40000010000 */
[----:B------:R-:W-:-:S04]  /*2370*/  FMUL.FTZ R37, R36, R6 ;  /* 0x0000000624257220 */ /* 0x000fc80000410000 */
[----:B------:R-:W-:Y:S02]  /*2380*/  FFMA.FTZ R35, R53, R37, R28 ;  /* 0x0000002535237223 */ /* 0x000fe4000001001c */
[----:B------:R-:W-:-:S03]  /*2390*/  FADD.FTZ R37, R37, R30 ;  /* 0x0000001e25257221 */ /* 0x000fc60000010000 */
        /* <DEDUP_REMOVED lines=23> */
[----:B------:R-:W-:Y:S02]  /*2510*/  FFMA.FTZ R28, R54, R29, R33 ;  /* 0x0000001d361c7223 */ /* 0x000fe40000010021 */
[----:B-1----:R-:W-:Y:S01]  /*2520*/  @!P0 FADD.FTZ R37, R37, R30 ;  /* 0x0000001e25258221 */ /* 0x002fe20000010000 */
[----:B------:R-:W-:Y:S01]  /*2530*/  ISETP.NE.AND P0, PT, R76, RZ, PT ;  /* 0x000000ff4c00720c */ /* 0x000fe20003f05270 */
[----:B------:R-:W-:Y:S02]  /*2540*/  FADD.FTZ R30, R32, R29 ;  /* 0x0000001d201e7221 */ /* 0x000fe40000010000 */
[----:B------:R-:W-:Y:S01]  /*2550*/  FFMA.FTZ R29, R53, R36, R34 ;  /* 0x00000024351d7223 */ /* 0x000fe20000010022 */
[----:B------:R-:W-:-:S04]  /*2560*/  MOV R36, R35 ;  /* 0x0000002300247202 */ /* 0x000fc80000000f00 */
        /* <DEDUP_REMOVED lines=33> */
.L_x_2463:
[----:B0-----:R-:W-:Y:S05]  /*2780*/  BSYNC B0 ;  /* 0x0000000000007941 */ /* 0x001fea0003800000 */
.L_x_2462:
[----:B------:R-:W-:Y:S01]  /*2790*/  BAR.SYNC.DEFER_BLOCKING 0x0 ;  /* 0x0000000000007b1d */ /* 0x000fe20000010000 */
[C---:B------:R-:W-:Y:S02]  /*27a0*/  ISETP.GT.U32.AND P6, PT, R7.reuse, 0x17, PT ;  /* 0x000000170700780c */ /* 0x040fe40003fc4070 */
        /* <DEDUP_REMOVED lines=80> */
.L_x_2465:
[----:B------:R-:W-:Y:S05]  /*2cb0*/  BSYNC B0 ;  /* 0x0000000000007941 */ /* 0x000fea0003800000 */
.L_x_2464:
        /* <DEDUP_REMOVED lines=19> */
.L_x_2467:
[----:B------:R-:W-:Y:S05]  /*2df0*/  BSYNC B0 ;  /* 0x0000000000007941 */ /* 0x000fea0003800000 */
.L_x_2466:
[----:B0-----:R-:W-:-:S04]  /*2e00*/  MOV R28, 0x2 ;  /* 0x00000002001c7802 */ /* 0x001fc80000000f00 */
[----:B------:R-:W-:-:S13]  /*2e10*/  ISETP.LE.U32.AND P6, PT, R28, c[0x0][0xc], PT ;  /* 0x000003001c007a0c */ /* 0x000fda0003fc3070 */
[----:B------:R-:W-:Y:S05]  /*2e20*/  @!P6 BRA `(.L_x_2468) ;  /* 0x000013100000e947 */ /* 0x000fea0003800000 */
[----:B------:R-:W-:-:S05]  /*2e30*/  LOP3.LUT R28, R57, 0x1, RZ, 0xc0, !PT ;  /* 0x00000001391c7812 */ /* 0x000fca00078ec0ff */
        /* <DEDUP_REMOVED lines=29> */
.L_x_2470:
[----:B------:R-:W2:Y:S01]  /*3010*/  LDG.E.STRONG.GPU R32, [R28.64] ;  /* 0x0000000c1c207981 */ /* 0x000ea2000c1ef900 */
[----:B------:R-:W-:Y:S01]  /*3020*/  YIELD ;  /* 0x0000000000007946 */ /* 0x000fe20003800000 */
[----:B--2---:R-:W-:Y:S01]  /*3030*/  ISETP.NE.AND P6, PT, R32, R35, PT ;  /* 0x000000232000720c */ /* 0x004fe20003fc5270 */
[----:B------:R-:W-:-:S12]  /*3040*/  CCTL.IVALL ;  /* 0x00000000ff00798f */ /* 0x000fd80002000000 */
[----:B------:R-:W-:Y:S05]  /*3050*/  @P6 BRA `(.L_x_2470) ;  /* 0xffffffb000006947 */ /* 0x000fea000383ffff */
.L_x_2469:
        /* <DEDUP_REMOVED lines=26> */
.L_x_2474:
        /* <DEDUP_REMOVED lines=116> */
.L_x_2473:
        /* <DEDUP_REMOVED lines=64> */
.L_x_2475:
[----:B------:R-:W-:-:S04]  /*3d40*/  LOP3.LUT P6, RZ, R2, 0x1, RZ, 0xc0, !PT ;  /* 0x0000000102ff7812 */ /* 0x000fc800078cc0ff */
[----:B------:R-:W-:-:S13]  /*3d50*/  ISETP.NE.OR P6, PT, RZ, UR4, P6 ;  /* 0x00000004ff007c0c */ /* 0x000fda000b7c5670 */
[----:B------:R-:W-:Y:S05]  /*3d60*/  @!P6 BRA `(.L_x_2471) ;  /* 0x000002000000e947 */ /* 0x000fea0003800000 */
.L_x_2472:
        /* <DEDUP_REMOVED lines=32> */
.L_x_2471:
        /* <DEDUP_REMOVED lines=11> */
.L_x_2477:
[----:B------:R-:W-:Y:S05]  /*4020*/  BSYNC B0 ;  /* 0x0000000000007941 */ /* 0x000fea0003800000 */
.L_x_2476:
        /* <DEDUP_REMOVED lines=17> */
.L_x_2468:
[----:B------:R-:W-:Y:S01]  /*4140*/  @!P0 STS.64 [0x78], R36 ;  /* 0x00007824ff008388 */ /* 0x000fe20000000a00 */
[----:B------:R-:W-:-:S03]  /*4150*/  IMAD.WIDE.U32 R30, R7, -0x55555555, RZ ;  /* 0xaaaaaaab071e7825 */ /* 0x000fc600078e00ff */
[----:B------:R-:W-:Y:S01]  /*4160*/  BAR.SYNC.DEFER_BLOCKING 0x0 ;  /* 0x0000000000007b1d */ /* 0x000fe20000010000 */
[----:B------:R-:W-:Y:S02]  /*4170*/  ISETP.NE.AND P6, PT, RZ, UR15, PT ;  /* 0x0000000fff007c0c */ /* 0x000fe4000bfc5270 */
[----:B------:R-:W-:-:S05]  /*4180*/  SHF.R.U32.HI R30, RZ, 0x4, R31 ;  /* 0x00000004ff1e7819 */ /* 0x000fca000001161f */
[----:B------:R-:W-:-:S05]  /*4190*/  IMAD R30, R59, c[0x0][0x1fc], R30 ;  /* 0x00007f003b1e7a24 */ /* 0x000fca00078e021e */
[----:B------:R-:W-:-:S04]  /*41a0*/  IADD3 R32, R30, 0x60, RZ ;  /* 0x000000601e207810 */ /* 0x000fc80007ffe0ff */
[----:B------:R-:W-:Y:S01]  /*41b0*/  SHF.R.S32.HI R35, RZ, 0x1f, R32 ;  /* 0x0000001fff237819 */ /* 0x000fe20000011420 */
[----:B0-----:R-:W0:Y:S02]  /*41c0*/  LDS.64 R28, [0x78] ;  /* 0x00007800ff1c7984 */ /* 0x001e240000000a00 */
        /* <DEDUP_REMOVED lines=21> */
.L_x_2478:
        /* <DEDUP_REMOVED lines=17> */
.L_x_2480:
[----:B------:R-:W-:Y:S05]  /*4430*/  BSYNC B0 ;  /* 0x0000000000007941 */ /* 0x000fea0003800000 */
.L_x_2479:
        /* <DEDUP_REMOVED lines=19> */
.L_x_2481:
        /* <DEDUP_REMOVED lines=15> */
[----:B------:R-:W-:Y:S02]  /*4660*/  FMUL.FTZ R15, R15, UR11 ;  /* 0x0000000b0f0f7c20 */ /* 0x000fe40008410000 */
[----:B------:R-:W-:-:S05]  /*4670*/  FMUL.FTZ R14, R14, UR11 ;  /* 0x0000000b0e0e7c20 */ /* 0x000fca0008410000 */
[----:B------:R0:W-:Y:S02]  /*4680*/  STG.E.64 [R28.64], R14 ;  /* 0x0000000e1c007986 */ /* 0x0001e4000c101b0c */
.L_x_2483:
[----:B------:R-:W-:Y:S05]  /*4690*/  BSYNC B0 ;  /* 0x0000000000007941 */ /* 0x000fea0003800000 */
.L_x_2482:
        /* <DEDUP_REMOVED lines=20> */
.L_x_2484:
        /* <DEDUP_REMOVED lines=17> */
.L_x_2486:
[----:B------:R-:W-:Y:S05]  /*48f0*/  BSYNC B0 ;  /* 0x0000000000007941 */ /* 0x000fea0003800000 */
.L_x_2485:
        /* <DEDUP_REMOVED lines=19> */
.L_x_2487:
        /* <DEDUP_REMOVED lines=17> */
.L_x_2489:
[----:B------:R-:W-:Y:S05]  /*4b40*/  BSYNC B0 ;  /* 0x0000000000007941 */ /* 0x000fea0003800000 */
.L_x_2488:
        /* <DEDUP_REMOVED lines=19> */
.L_x_2490:
        /* <DEDUP_REMOVED lines=17> */
.L_x_2492:
[----:B------:R-:W-:Y:S05]  /*4d90*/  BSYNC B0 ;  /* 0x0000000000007941 */ /* 0x000fea0003800000 */
.L_x_2491:
        /* <DEDUP_REMOVED lines=19> */
.L_x_2493:
        /* <DEDUP_REMOVED lines=17> */
.L_x_2495:
[----:B------:R-:W-:Y:S05]  /*4fe0*/  BSYNC B0 ;  /* 0x0000000000007941 */ /* 0x000fea0003800000 */
.L_x_2494:
        /* <DEDUP_REMOVED lines=19> */
.L_x_2496:
[----:B------:R-:W-:Y:S01]  /*5120*/  ISETP.GE.U32.AND P0, PT, R32, c[0x0][0x1e0], PT ;  /* 0x0000780020007a0c */ /* 0x000fe20003f06070 */
[----:B------:R-:W-:Y:S03]  /*5130*/  BSSY B0, `(.L_x_2497) ;  /* 0x0000013000007945 */ /* 0x000fe60003800000 */
[----:B------:R-:W-:-:S04]  /*5140*/  ISETP.GE.AND.EX P0, PT, R35, c[0x0][0x1e4], PT, P0 ;  /* 0x0000790023007a0c */ /* 0x000fc80003f06300 */
        /* <DEDUP_REMOVED lines=17> */
.L_x_2498:
[----:B------:R-:W-:Y:S05]  /*5260*/  BSYNC B0 ;  /* 0x0000000000007941 */ /* 0x000fea0003800000 */
.L_x_2497:
        /* <DEDUP_REMOVED lines=22> */
.L_x_2499:
[----:B------:R-:W-:Y:S01]  /*53d0*/  BSSY B0, `(.L_x_2500) ;  /* 0x0000011000007945 */ /* 0x000fe20003800000 */
[----:B------:R-:W-:Y:S05]  /*53e0*/  @P0 BRA `(.L_x_2501) ;  /* 0x000000f000000947 */ /* 0x000fea0003800000 */
        /* <DEDUP_REMOVED lines=15> */
.L_x_2501:
[----:B------:R-:W-:Y:S05]  /*54e0*/  BSYNC B0 ;  /* 0x0000000000007941 */ /* 0x000fea0003800000 */
.L_x_2500:
[----:B------:R-:W-:Y:S01]  /*54f0*/  ULDC UR4, c[0x0][0x10] ;  /* 0x0000040000047ab9 */ /* 0x000fe20000000800 */
[----:B------:R-:W-:Y:S01]  /*5500*/  IADD3 R57, R57, 0x1, RZ ;  /* 0x0000000139397810 */ /* 0x000fe20007ffe0ff */
[----:B------:R-:W-:-:S04]  /*5510*/  UIADD3 UR14, UR14, UR4, URZ ;  /* 0x000000040e0e7290 */ /* 0x000fc8000fffe03f */
[----:B------:R-:W-:-:S06]  /*5520*/  UISETP.GE.AND UP0, UPT, UR14, UR6, UPT ;  /* 0x000000060e00728c */ /* 0x000fcc000bf06270 */
[----:B------:R-:W-:-:S13]  /*5530*/  PLOP3.LUT P0, PT, PT, PT, UP0, 0x80, 0x0 ;  /* 0x000000000000781c */ /* 0x000fda0003f0f008 */
[----:B------:R-:W-:Y:S01]  /*5540*/  @P0 CALL.REL.NOINC `(.L_x_2451) ;  /* 0x0000001000000944 */ /* 0x000fe20003c00000 */
[----:B------:R-:W-:Y:S05]  /*5550*/  BRA `(.L_x_2502) ;  /* 0xffffaed000007947 */ /* 0x000fea000383ffff */
.L_x_2451:
[----:B-12---:R-:W-:Y:S01]  /*5560*/  MOV R6, c[0x0][0xc] ;  /* 0x0000030000067a02 */ /* 0x006fe20000000f00 */
[----:B------:R-:W-:Y:S01]  /*5570*/  BSSY B0, `(.L_x_2503) ;  /* 0x0000015000007945 */ /* 0x000fe20003800000 */
[----:B------:R-:W-:Y:S02]  /*5580*/  MOV R4, c[0x0][0x10] ;  /* 0x0000040000047a02 */ /* 0x000fe40000000f00 */
[----:B------:R-:W-:Y:S02]  /*5590*/  IADD3 R2, R6, -0x1, RZ ;  /* 0xffffffff06027810 */ /* 0x000fe40007ffe0ff */
[----:B------:R-:W-:Y:S02]  /*55a0*/  IADD3 R3, R4, -0x1, RZ ;  /* 0xffffffff04037810 */ /* 0x000fe40007ffe0ff */
[----:B------:R-:W-:Y:S02]  /*55b0*/  ISETP.NE.AND P0, PT, R59, R2, PT ;  /* 0x000000023b00720c */ /* 0x000fe40003f05270 */
[----:B------:R-:W-:-:S02]  /*55c0*/  ISETP.NE.AND P2, PT, R7, RZ, PT ;  /* 0x000000ff0700720c */ /* 0x000fc40003f45270 */
[----:B------:R-:W-:Y:S01]  /*55d0*/  ISETP.NE.OR P0, PT, R0, R3, P0 ;  /* 0x000000030000720c */ /* 0x000fe20000705670 */
[----:B------:R-:W-:Y:S01]  /*55e0*/  HFMA2.MMA R3, -RZ, RZ, 0, 2.384185791015625e-07 ;  /* 0x00000004ff037435 */ /* 0x000fe200000001ff */
        /* <DEDUP_REMOVED lines=13> */
.L_x_2504:
[----:B------:R-:W-:Y:S05]  /*56c0*/  BSYNC B0 ;  /* 0x0000000000007941 */ /* 0x000fea0003800000 */
.L_x_2503:
[----:B------:R-:W-:Y:S05]  /*56d0*/  @P0 EXIT ;  /* 0x000000000000094d */ /* 0x000fea0003800000 */
[----:B------:R-:W-:Y:S05]  /*56e0*/  @P2 BRA `(.L_x_2505) ;  /* 0x0000008000002947 */ /* 0x000fea0003800000 */
[----:B------:R-:W-:-:S05]  /*56f0*/  IMAD R0, R6, c[0x0][0x10], RZ ;  /* 0x0000040006007a24 */ /* 0x000fca00078e02ff */
[----:B------:R-:W-:-:S13]  /*5700*/  ISETP.NE.AND P0, PT, R0, -0x1, PT ;  /* 0xffffffff0000780c */ /* 0x000fda0003f05270 */
[----:B------:R-:W-:Y:S05]  /*5710*/  @!P0 BRA `(.L_x_2505) ;  /* 0x0000005000008947 */ /* 0x000fea0003800000 */
.L_x_2506:
[----:B-1----:R-:W2:Y:S01]  /*5720*/  LDG.E.STRONG.GPU R5, [R2.64] ;  /* 0x0000000c02057981 */ /* 0x002ea2000c1ef900 */
[----:B------:R-:W-:Y:S01]  /*5730*/  YIELD ;  /* 0x0000000000007946 */ /* 0x000fe20003800000 */
[----:B--2---:R-:W-:Y:S01]  /*5740*/  ISETP.NE.AND P0, PT, R5, R0, PT ;  /* 0x000000000500720c */ /* 0x004fe20003f05270 */
[----:B------:R-:W-:-:S12]  /*5750*/  CCTL.IVALL ;  /* 0x00000000ff00798f */ /* 0x000fd80002000000 */
[----:B------:R-:W-:Y:S05]  /*5760*/  @P0 BRA `(.L_x_2506) ;  /* 0xffffffb000000947 */ /* 0x000fea000383ffff */
.L_x_2505:
        /* <DEDUP_REMOVED lines=25> */
.L_x_2507:
        /* <DEDUP_REMOVED lines=9> */
[----:B------:R-:W2:Y:S04]  /*5990*/  LDG.E R11, [R10.64] ;  /* 0x0000000c0a0b7981 */ /* 0x000ea8000c1e1900 */
[----:B------:R-:W3:Y:S04]  /*59a0*/  LDG.E R12, [R12.64] ;  /* 0x0000000c0c0c7981 */ /* 0x000ee8000c1e1900 */
[----:B------:R-:W3:Y:S01]  /*59b0*/  LDG.E R15, [R14.64] ;  /* 0x0000000c0e0f7981 */ /* 0x000ee2000c1e1900 */
[----:B0-----:R-:W-:Y:S01]  /*59c0*/  HFMA2.MMA R5, -RZ, RZ, 0, 1.1920928955078125e-07 ;  /* 0x00000002ff057435 */ /* 0x001fe200000001ff */
[----:B------:R-:W-:-:S02]  /*59d0*/  SHF.L.U32 R4, R7, 0x1, RZ ;  /* 0x0000000107047819 */ /* 0x000fc400000006ff */
[----:B------:R-:W-:-:S07]  /*59e0*/  IADD3 R7, R7, 0x180, RZ ;  /* 0x0000018007077810 */ /* 0x000fce0007ffe0ff */
[----:B------:R-:W-:-:S04]  /*59f0*/  IMAD.WIDE R2, R4, R5, c[0x0][0x168] ;  /* 0x00005a0004027625 */ /* 0x000fc800078e0205 */
[----:B------:R-:W-:Y:S01]  /*5a00*/  IMAD.WIDE R4, R4, R5, c[0x0][0x170] ;  /* 0x00005c0004047625 */ /* 0x000fe200078e0205 */
[----:B------:R-:W-:Y:S02]  /*5a10*/  ISETP.GT.U32.AND P0, PT, R16, R7, PT ;  /* 0x000000071000720c */ /* 0x000fe40003f04070 */
[----:B------:R-:W-:-:S04]  /*5a20*/  SHF.R.S32.HI R6, RZ, 0x1f, R7 ;  /* 0x0000001fff067819 */ /* 0x000fc80000011407 */
[----:B------:R-:W-:Y:S02]  /*5a30*/  ISETP.GT.AND.EX P0, PT, R27, R6, PT, P0 ;  /* 0x000000061b00720c */ /* 0x000fe40003f04300 */
[----:B--2---:R-:W-:Y:S02]  /*5a40*/  F2FP.BF16.PACK_AB R17, R11, R0 ;  /* 0x000000000b11723e */ /* 0x004fe400000010ff */
[----:B---3--:R-:W-:-:S03]  /*5a50*/  F2FP.BF16.PACK_AB R19, R15, R12 ;  /* 0x0000000c0f13723e */ /* 0x008fc600000010ff */
[----:B------:R0:W-:Y:S04]  /*5a60*/  STG.E [R2.64], R17 ;  /* 0x0000001102007986 */ /* 0x0001e8000c10190c */
[----:B------:R0:W-:Y:S02]  /*5a70*/  STG.E [R4.64], R19 ;  /* 0x0000001304007986 */ /* 0x0001e4000c10190c */
[----:B------:R-:W-:Y:S05]  /*5a80*/  @P0 BRA `(.L_x_2507) ;  /* 0xfffffe7000000947 */ /* 0x000fea000383ffff */
[----:B------:R-:W-:Y:S05]  /*5a90*/  EXIT ;  /* 0x000000000000794d */ /* 0x000fea0003800000 */
.L_x_2508:
        /* <DEDUP_REMOVED lines=14> */
.L_x_5197:


//--------------------- .text._Z35group_norm_nhwc_bwd_one_pass_kernelI11Fp32IOBf16WLi256ELi48ELi384EEv26Group_norm_nhwc_bwd_params --------------------------
	.section	.text._Z35group_norm_nhwc_bwd_one_pass_kernelI11Fp32IOBf16WLi256ELi48ELi384EEv26Group_norm_nhwc_bwd_params,"ax",@progbits
	.sectioninfo	@"SHI_REGISTERS=168"
	.align	128
        .global         _Z35group_norm_nhwc_bwd_one_pass_kernelI11Fp32IOBf16WLi256ELi48ELi384EEv26Group_norm_nhwc_bwd_params
        .type           _Z35group_norm_nhwc_bwd_one_pass_kernelI11Fp32IOBf16WLi256ELi48ELi384EEv26Group_norm_nhwc_bwd_params,@function
        .size           _Z35group_norm_nhwc_bwd_one_pass_kernelI11Fp32IOBf16WLi256ELi48ELi384EEv26Group_norm_nhwc_bwd_params,(.L_x_5198 - _Z35group_norm_nhwc_bwd_one_pass_kernelI11Fp32IOBf16WLi256ELi48ELi384EEv26Group_norm_nhwc_bwd_params)
        .other          _Z35group_norm_nhwc_bwd_one_pass_kernelI11Fp32IOBf16WLi256ELi48ELi384EEv26Group_norm_nhwc_bwd_params,@"STO_CUDA_ENTRY STV_DEFAULT"
_Z35group_norm_nhwc_bwd_one_pass_kernelI11Fp32IOBf16WLi256ELi48ELi384EEv26Group_norm_nhwc_bwd_params:
.text._Z35group_norm_nhwc_bwd_one_pass_kernelI11Fp32IOBf16WLi256ELi48ELi384EEv26Group_norm_nhwc_bwd_params:
        /* <DEDUP_REMOVED lines=16> */
[----:B------:R-:W-:Y:S01]  /*0100*/  IMAD R7, R103, c[0x0][0x10], R104 ;  /* 0x0000040067077a24 */ /* 0x000fe200078e0268 */
[----:B------:R-:W-:Y:S01]  /*0110*/  LEA.HI R105, P0, R105, c[0x0][0x1d8], RZ, 0x1 ;  /* 0x0000760069697a11 */ /* 0x000fe200078108ff */
[----:B------:R-:W-:Y:S01]  /*0120*/  ULDC.U8 UR9, c[0x0][0x1f4] ;  /* 0x00007d0000097ab9 */ /* 0x000fe20000000000 */
[----:B------:R-:W-:Y:S01]  /*0130*/  LOP3.LUT R119, R119, 0xffffff7f, RZ, 0xc0, !PT ;  /* 0xffffff7f77777812 */ /* 0x000fe200078ec0ff */
[----:B------:R-:W-:Y:S01]  /*0140*/  IMAD R101, R103, c[0x0][0x1fc], R2 ;  /* 0x00007f0067657a24 */ /* 0x000fe200078e0202 */
[----:B------:R-:W-:Y:S01]  /*0150*/  IADD3.X R110, RZ, c[0x0][0x1dc], RZ, P0, !PT ;  /* 0x00007700ff6e7a10 */ /* 0x000fe200007fe4ff */
[C---:B------:R-:W-:Y:S01]  /*0160*/  IMAD R25, R0.reuse, c[0x0][0x1dc], RZ ;  /* 0x0000770000197a24 */ /* 0x040fe200078e02ff */
[----:B------:R-:W-:Y:S01]  /*0170*/  SHF.R.S32.HI R3, RZ, 0x1f, R102 ;  /* 0x0000001fff037819 */ /* 0x000fe20000011466 */
[----:B------:R-:W-:Y:S01]  /*0180*/  IMAD.WIDE.U32 R4, R0, c[0x0][0x1d8], RZ ;  /* 0x0000760000047a25 */ /* 0x000fe200078e00ff */
[----:B------:R-:W-:-:S02]  /*0190*/  ISETP.LT.U32.AND P0, PT, R101, c[0x0][0x1e0], PT ;  /* 0x0000780065007a0c */ /* 0x000fc40003f01070 */
[----:B------:R-:W-:Y:S01]  /*01a0*/  SHF.R.S32.HI R100, RZ, 0x1f, R101 ;  /* 0x0000001fff647819 */ /* 0x000fe20000011465 */
[----:B------:R-:W-:Y:S01]  /*01b0*/  IMAD R117, R2, -0x18, R102 ;  /* 0xffffffe802757824 */ /* 0x000fe200078e0266 */
[----:B------:R-:W-:Y:S02]  /*01c0*/  IADD3 R99, R101, 0x10, RZ ;  /* 0x0000001065637810 */ /* 0x000fe40007ffe0ff */
[----:B------:R-:W-:Y:S02]  /*01d0*/  ISETP.LT.AND.EX P0, PT, R100, c[0x0][0x1e4], !P1, P0 ;  /* 0x0000790064007a0c */ /* 0x000fe40004f01300 */
[----:B------:R-:W-:Y:S02]  /*01e0*/  ISETP.LT.U32.AND P5, PT, R99, c[0x0][0x1e0], PT ;  /* 0x0000780063007a0c */ /* 0x000fe40003fa1070 */
[----:B------:R-:W-:Y:S02]  /*01f0*/  SHF.R.S32.HI R18, RZ, 0x1f, R99 ;  /* 0x0000001fff127819 */ /* 0x000fe40000011463 */
[----:B------:R-:W-:-:S02]  /*0200*/  IADD3 R98, R101, 0x20, RZ ;  /* 0x0000002065627810 */ /* 0x000fc40007ffe0ff */
[----:B------:R-:W-:Y:S02]  /*0210*/  ISETP.LT.AND.EX P6, PT, R18, c[0x0][0x1e4], !P1, P5 ;  /* 0x0000790012007a0c */ /* 0x000fe40004fc1350 */
[----:B------:R-:W-:Y:S02]  /*0220*/  ISETP.LT.U32.AND P4, PT, R98, c[0x0][0x1e0], PT ;  /* 0x0000780062007a0c */ /* 0x000fe40003f81070 */
[----:B------:R-:W-:Y:S02]  /*0230*/  SHF.R.S32.HI R17, RZ, 0x1f, R98 ;  /* 0x0000001fff117819 */ /* 0x000fe40000011462 */
[----:B------:R-:W-:Y:S02]  /*0240*/  @P0 LOP3.LUT R119, R119, 0x80, RZ, 0xfc, !PT ;  /* 0x0000008077770812 */ /* 0x000fe400078efcff */
[----:B------:R-:W-:Y:S02]  /*0250*/  IADD3 R97, R101, 0x30, RZ ;  /* 0x0000003065617810 */ /* 0x000fe40007ffe0ff */
[----:B------:R-:W-:-:S02]  /*0260*/  ISETP.LT.AND.EX P5, PT, R17, c[0x0][0x1e4], !P1, P4 ;  /* 0x0000790011007a0c */ /* 0x000fc40004fa1340 */
[----:B------:R-:W-:Y:S02]  /*0270*/  LOP3.LUT R119, R119, 0xffffffbf, RZ, 0xc0, !PT ;  /* 0xffffffbf77777812 */ /* 0x000fe400078ec0ff */
[----:B------:R-:W-:Y:S02]  /*0280*/  IADD3 R25, R5, R25, RZ ;  /* 0x0000001905197210 */ /* 0x000fe40007ffe0ff */
[----:B------:R-:W-:Y:S02]  /*0290*/  ISETP.LT.U32.AND P3, PT, R97, c[0x0][0x1e0], PT ;  /* 0x0000780061007a0c */ /* 0x000fe40003f61070 */
[----:B------:R-:W-:Y:S02]  /*02a0*/  SHF.R.S32.HI R16, RZ, 0x1f, R97 ;  /* 0x0000001fff107819 */ /* 0x000fe40000011461 */
[----:B------:R-:W-:Y:S02]  /*02b0*/  @P6 LOP3.LUT R119, R119, 0x40, RZ, 0xfc, !PT ;  /* 0x0000004077776812 */ /* 0x000fe400078efcff */
[----:B------:R-:W-:Y:S01]  /*02c0*/  LEA.HI R112, P2, R25, R4, RZ, 0x1 ;  /* 0x0000000419707211 */ /* 0x000fe200078508ff */
[----:B------:R-:W-:Y:S01]  /*02d0*/  HFMA2.MMA R4, -RZ, RZ, 0, 0 ;  /* 0x00000000ff047435 */ /* 0x000fe200000001ff */
[----:B------:R-:W-:-:S02]  /*02e0*/  IADD3 R96, R101, 0x40, RZ ;  /* 0x0000004065607810 */ /* 0x000fc40007ffe0ff */
[----:B------:R-:W-:Y:S02]  /*02f0*/  ISETP.LT.AND.EX P4, PT, R16, c[0x0][0x1e4], !P1, P3 ;  /* 0x0000790010007a0c */ /* 0x000fe40004f81330 */
[----:B------:R-:W-:Y:S02]  /*0300*/  LOP3.LUT R119, R119, 0xffffffdf, RZ, 0xc0, !PT ;  /* 0xffffffdf77777812 */ /* 0x000fe400078ec0ff */
[----:B------:R-:W-:Y:S02]  /*0310*/  IADD3.X R25, RZ, R25, RZ, P2, !PT ;  /* 0x00000019ff197210 */ /* 0x000fe400017fe4ff */
[----:B------:R-:W-:Y:S02]  /*0320*/  ISETP.LT.U32.AND P2, PT, R96, c[0x0][0x1e0], PT ;  /* 0x0000780060007a0c */ /* 0x000fe40003f41070 */
[----:B------:R-:W-:Y:S02]  /*0330*/  SHF.R.S32.HI R15, RZ, 0x1f, R96 ;  /* 0x0000001fff0f7819 */ /* 0x000fe40000011460 */
[----:B------:R-:W-:-:S02]  /*0340*/  @P5 LOP3.LUT R119, R119, 0x20, RZ, 0xfc, !PT ;  /* 0x0000002077775812 */ /* 0x000fc400078efcff */
[----:B------:R-:W-:Y:S02]  /*0350*/  IADD3 R95, R101, 0x50, RZ ;  /* 0x00000050655f7810 */ /* 0x000fe40007ffe0ff */
[----:B------:R-:W-:Y:S02]  /*0360*/  ISETP.LT.AND.EX P3, PT, R15, c[0x0][0x1e4], !P1, P2 ;  /* 0x000079000f007a0c */ /* 0x000fe40004f61320 */
[----:B------:R-:W-:Y:S02]  /*0370*/  LOP3.LUT R119, R119, 0xffffffef, RZ, 0xc0, !PT ;  /* 0xffffffef77777812 */ /* 0x000fe400078ec0ff */
[----:B------:R-:W-:Y:S02]  /*0380*/  ISETP.LT.U32.AND P0, PT, R95, c[0x0][0x1e0], PT ;  /* 0x000078005f007a0c */ /* 0x000fe40003f01070 */
[----:B------:R-:W-:Y:S02]  /*0390*/  SHF.R.S32.HI R14, RZ, 0x1f, R95 ;  /* 0x0000001fff0e7819 */ /* 0x000fe4000001145f */
[----:B------:R-:W-:-:S02]  /*03a0*/  @P4 LOP3.LUT R119, R119, 0x10, RZ, 0xfc, !PT ;  /* 0x0000001077774812 */ /* 0x000fc400078efcff */
[----:B------:R-:W-:Y:S02]  /*03b0*/  IADD3 R94, R101, 0x60, RZ ;  /* 0x00000060655e7810 */ /* 0x000fe40007ffe0ff */
[----:B------:R-:W-:Y:S02]  /*03c0*/  ISETP.LT.AND.EX P2, PT, R14, c[0x0][0x1e4], !P1, P0 ;  /* 0x000079000e007a0c */ /* 0x000fe40004f41300 */
[----:B------:R-:W-:Y:S02]  /*03d0*/  LOP3.LUT R119, R119, 0xfffffff7, RZ, 0xc0, !PT ;  /* 0xfffffff777777812 */ /* 0x000fe400078ec0ff */
[----:B------:R-:W-:Y:S02]  /*03e0*/  SHF.R.S32.HI R13, RZ, 0x1f, R94 ;  /* 0x0000001fff0d7819 */ /* 0x000fe4000001145e */
[----:B------:R-:W-:Y:S02]  /*03f0*/  ISETP.LT.U32.AND P0, PT, R94, c[0x0][0x1e0], PT ;  /* 0x000078005e007a0c */ /* 0x000fe40003f01070 */
[----:B------:R-:W-:-:S02]  /*0400*/  @P3 LOP3.LUT R119, R119, 0x8, RZ, 0xfc, !PT ;  /* 0x0000000877773812 */ /* 0x000fc400078efcff */
[----:B------:R-:W-:Y:S02]  /*0410*/  ISETP.LT.AND.EX P0, PT, R13, c[0x0][0x1e4], !P1, P0 ;  /* 0x000079000d007a0c */ /* 0x000fe40004f01300 */
[----:B------:R-:W-:Y:S02]  /*0420*/  LOP3.LUT R119, R119, 0xfffffffb, RZ, 0xc0, !PT ;  /* 0xfffffffb77777812 */ /* 0x000fe400078ec0ff */
[----:B------:R-:W-:Y:S02]  /*0430*/  IADD3 R23, R101, 0x70, RZ ;  /* 0x0000007065177810 */ /* 0x000fe40007ffe0ff */
[----:B------:R-:W-:Y:S02]  /*0440*/  @P2 LOP3.LUT R119, R119, 0x4, RZ, 0xfc, !PT ;  /* 0x0000000477772812 */ /* 0x000fe400078efcff */
[C---:B------:R-:W-:Y:S02]  /*0450*/  IADD3 R22, R101.reuse, 0x80, RZ ;  /* 0x0000008065167810 */ /* 0x040fe40007ffe0ff */
[----:B------:R-:W-:-:S02]  /*0460*/  IADD3 R21, R101, 0x90, RZ ;  /* 0x0000009065157810 */ /* 0x000fc40007ffe0ff */
[----:B------:R-:W-:Y:S02]  /*0470*/  IADD3 R20, R101, 0xa0, RZ ;  /* 0x000000a065147810 */ /* 0x000fe40007ffe0ff */
[----:B------:R-:W-:Y:S02]  /*0480*/  LOP3.LUT R119, R119, 0xfffffffd, RZ, 0xc0, !PT ;  /* 0xfffffffd77777812 */ /* 0x000fe400078ec0ff */
[----:B------:R-:W-:Y:S02]  /*0490*/  IADD3 R19, R101, 0xb0, RZ ;  /* 0x000000b065137810 */ /* 0x000fe40007ffe0ff */
[----:B------:R-:W-:Y:S02]  /*04a0*/  SHF.R.S32.HI R12, RZ, 0x1f, R23 ;  /* 0x0000001fff0c7819 */ /* 0x000fe40000011417 */
[----:B------:R-:W-:Y:S02]  /*04b0*/  SHF.R.S32.HI R11, RZ, 0x1f, R22 ;  /* 0x0000001fff0b7819 */ /* 0x000fe40000011416 */
[----:B------:R-:W-:-:S02]  /*04c0*/  SHF.R.S32.HI R10, RZ, 0x1f, R21 ;  /* 0x0000001fff0a7819 */ /* 0x000fc40000011415 */
[----:B------:R-:W-:Y:S02]  /*04d0*/  SHF.R.S32.HI R9, RZ, 0x1f, R20 ;  /* 0x0000001fff097819 */ /* 0x000fe40000011414 */
[----:B------:R-:W-:Y:S02]  /*04e0*/  ISETP.LT.U32.AND P5, PT, R23, c[0x0][0x1e0], PT ;  /* 0x0000780017007a0c */ /* 0x000fe40003fa1070 */
[----:B------:R-:W-:Y:S02]  /*04f0*/  @P0 LOP3.LUT R119, R119, 0x2, RZ, 0xfc, !PT ;  /* 0x0000000277770812 */ /* 0x000fe400078efcff */
[----:B------:R-:W-:Y:S02]  /*0500*/  ISETP.LT.U32.AND P4, PT, R22, c[0x0][0x1e0], PT ;  /* 0x0000780016007a0c */ /* 0x000fe40003f81070 */
[----:B------:R-:W-:Y:S02]  /*0510*/  ISETP.LT.U32.AND P3, PT, R21, c[0x0][0x1e0], PT ;  /* 0x0000780015007a0c */ /* 0x000fe40003f61070 */
[----:B------:R-:W-:-:S02]  /*0520*/  ISETP.LT.U32.AND P2, PT, R20, c[0x0][0x1e0], PT ;  /* 0x0000780014007a0c */ /* 0x000fc40003f41070 */
[----:B------:R-:W-:Y:S02]  /*0530*/  SHF.R.S64 R105, R105, 0x1, R110 ;  /* 0x0000000169697819 */ /* 0x000fe4000000106e */
[----:B------:R-:W-:Y:S02]  /*0540*/  SHF.R.S64 R112, R112, 0x1, R25 ;  /* 0x0000000170707819 */ /* 0x000fe40000001019 */
[----:B------:R-:W-:Y:S02]  /*0550*/  SHF.R.S32.HI R8, RZ, 0x1f, R19 ;  /* 0x0000001fff087819 */ /* 0x000fe40000011413 */
[----:B------:R-:W-:Y:S02]  /*0560*/  ISETP.LT.U32.AND P0, PT, R19, c[0x0][0x1e0], PT ;  /* 0x0000780013007a0c */ /* 0x000fe40003f01070 */
[----:B------:R-:W-:Y:S02]  /*0570*/  LEA.HI R2, R3, R102, RZ, 0x5 ;  /* 0x0000006603027211 */ /* 0x000fe400078f28ff */
[----:B------:R-:W-:-:S02]  /*0580*/  LOP3.LUT R5, R0, c[0x0][0xc], RZ, 0xc0, !PT ;  /* 0x0000030000057a12 */ /* 0x000fc400078ec0ff */
[----:B------:R-:W-:Y:S02]  /*0590*/  SHF.R.S32.HI R110, RZ, 0x1, R110 ;  /* 0x00000001ff6e7819 */ /* 0x000fe4000001146e */
[C---:B------:R-:W-:Y:S02]  /*05a0*/  IADD3 R106, R101.reuse, 0xc0, RZ ;  /* 0x000000c0656a7810 */ /* 0x040fe40007ffe0ff */
[C---:B------:R-:W-:Y:S02]  /*05b0*/  IADD3 R107, R101.reuse, 0xd0, RZ ;  /* 0x000000d0656b7810 */ /* 0x040fe40007ffe0ff */
[C---:B------:R-:W-:Y:S02]  /*05c0*/  IADD3 R108, R101.reuse, 0xe0, RZ ;  /* 0x000000e0656c7810 */ /* 0x040fe40007ffe0ff */
[----:B------:R-:W-:Y:S02]  /*05d0*/  IADD3 R109, R101, 0xf0, RZ ;  /* 0x000000f0656d7810 */ /* 0x000fe40007ffe0ff */
[----:B------:R-:W-:-:S02]  /*05e0*/  SHF.R.S32.HI R25, RZ, 0x1, R25 ;  /* 0x00000001ff197819 */ /* 0x000fc40000011419 */
[----:B------:R-:W-:Y:S02]  /*05f0*/  ISETP.LT.AND.EX P5, PT, R12, c[0x0][0x1e4], !P1, P5 ;  /* 0x000079000c007a0c */ /* 0x000fe40004fa1350 */
[----:B------:R-:W-:Y:S02]  /*0600*/  ISETP.LT.AND.EX P4, PT, R11, c[0x0][0x1e4], !P1, P4 ;  /* 0x000079000b007a0c */ /* 0x000fe40004f81340 */
[----:B------:R-:W-:Y:S02]  /*0610*/  ISETP.LT.AND.EX P3, PT, R10, c[0x0][0x1e4], !P1, P3 ;  /* 0x000079000a007a0c */ /* 0x000fe40004f61330 */
[----:B------:R-:W-:Y:S02]  /*0620*/  ISETP.LT.AND.EX P2, PT, R9, c[0x0][0x1e4], !P1, P2 ;  /* 0x0000790009007a0c */ /* 0x000fe40004f41320 */
[----:B------:R-:W-:Y:S02]  /*0630*/  ISETP.LT.AND.EX P1, PT, R8, c[0x0][0x1e4], !P1, P0 ;  /* 0x0000790008007a0c */ /* 0x000fe40004f21300 */
[----:B------:R-:W-:-:S02]  /*0640*/  MOV R3, R104 ;  /* 0x0000006800037202 */ /* 0x000fc40000000f00 */
[----:B------:R-:W-:Y:S02]  /*0650*/  SHF.R.S32.HI R2, RZ, 0x5, R2 ;  /* 0x00000005ff027819 */ /* 0x000fe40000011402 */
[----:B------:R-:W-:Y:S02]  /*0660*/  IADD3 R0, -R5, c[0x0][0xc], RZ ;  /* 0x0000030005007a10 */ /* 0x000fe40007ffe1ff */
[----:B------:R-:W-:Y:S02]  /*0670*/  SHF.L.U32 R117, R117, 0x1, RZ ;  /* 0x0000000175757819 */ /* 0x000fe400000006ff */
[----:B------:R-:W-:Y:S02]  /*0680*/  SHF.L.U64.HI R110, R105, 0x2, R110 ;  /* 0x00000002696e7819 */ /* 0x000fe4000001026e */
[----:B------:R-:W-:Y:S02]  /*0690*/  SHF.R.S32.HI R111, RZ, 0x1f, R106 ;  /* 0x0000001fff6f7819 */ /* 0x000fe4000001146a */
[----:B------:R-:W-:-:S02]  /*06a0*/  SHF.R.S32.HI R113, RZ, 0x1f, R107 ;  /* 0x0000001fff717819 */ /* 0x000fc4000001146b */
[----:B------:R-:W-:Y:S02]  /*06b0*/  SHF.R.S32.HI R114, RZ, 0x1f, R108 ;  /* 0x0000001fff727819 */ /* 0x000fe4000001146c */
[----:B------:R-:W-:Y:S02]  /*06c0*/  SHF.R.S32.HI R115, RZ, 0x1f, R109 ;  /* 0x0000001fff737819 */ /* 0x000fe4000001146d */
[----:B0-----:R-:W-:Y:S02]  /*06d0*/  SHF.L.U64.HI R116, R112, 0x2, R25 ;  /* 0x0000000270747819 */ /* 0x001fe40000010219 */
.L_x_2592:
[----:B------:R-:W-:Y:S02]  /*06e0*/  MOV R72, 0x8 ;  /* 0x0000000800487802 */ /* 0x000fe40000000f00 */
[----:B------:R-:W-:Y:S02]  /*06f0*/  P2R R42, PR, RZ, 0x8 ;  /* 0x00000008ff2a7803 */ /* 0x000fe40000000000 */
[----:B------:R-:W-:Y:S01]  /*0700*/  IABS R29, c[0x0][0x1f0] ;  /* 0x00007c00001d7a13 */ /* 0x000fe20000000000 */
[----:B------:R-:W-:Y:S01]  /*0710*/  IMAD.WIDE R72, R3, R72, c[0x0][0x198] ;  /* 0x0000660003487625 */ /* 0x000fe200078e0248 */
[----:B------:R-:W-:Y:S01]  /*0720*/  MOV R122, 0x3f800000 ;  /* 0x3f800000007a7802 */ /* 0x000fe20000000f00 */
[----:B------:R-:W-:Y:S01]  /*0730*/  CS2R R70, SRZ ;  /* 0x0000000000467805 */ /* 0x000fe2000001ff00 */
[----:B------:R-:W-:Y:S01]  /*0740*/  CS2R R68, SRZ ;  /* 0x0000000000447805 */ /* 0x000fe2000001ff00 */
[----:B------:R-:W-:Y:S01]  /*0750*/  CS2R R66, SRZ ;  /* 0x0000000000427805 */ /* 0x000fe2000001ff00 */
[C---:B------:R-:W-:Y:S01]  /*0760*/  LOP3.LUT P3, RZ, R119.reuse, 0x80, RZ, 0xc0, !PT ;  /* 0x0000008077ff7812 */ /* 0x040fe2000786c0ff */
[----:B------:R-:W2:Y:S01]  /*0770*/  LDG.E.64 R72, [R72.64] ;  /* 0x0000000648487981 */ /* 0x000ea2000c1e1b00 */
[----:B0-----:R-:W0:Y:S01]  /*0780*/  I2F.RP R26, R29 ;  /* 0x0000001d001a7306 */ /* 0x001e220000209400 */
        /* <DEDUP_REMOVED lines=120> */
[----:B------:R-:W-:Y:S01]  /*0f10*/  @P0 SHF.L.U32 R36, R34, 0x2, RZ ;  /* 0x0000000222240819 */ /* 0x000fe200000006ff */
        /* <DEDUP_REMOVED lines=16> */
[----:B------:R-:W-:-:S04]  /*1020*/  @P3 IADD3 R56, P0, R54, c[0x0][0x180], RZ ;  /* 0x0000600036383a10 */ /* 0x000fc80007f1e0ff */
[----:B------:R-:W-:Y:S02]  /*1030*/  @P3 IADD3.X R57, R32, c[0x0][0x184], RZ, P0, !PT ;  /* 0x0000610020393a10 */ /* 0x000fe400007fe4ff */
[----:B------:R-:W-:-:S04]  /*1040*/  @P3 IADD3 R54, P0, R54, c[0x0][0x178], RZ ;  /* 0x00005e0036363a10 */ /* 0x000fc80007f1e0ff */
[----:B------:R-:W-:Y:S01]  /*1050*/  @P3 IADD3.X R55, R32, c[0x0][0x17c], RZ, P0, !PT ;  /* 0x00005f0020373a10 */ /* 0x000fe200007fe4ff */
[----:B------:R-:W-:Y:S01]  /*1060*/  @P2 IMAD R32, R18, c[0x0][0x1d8], RZ ;  /* 0x0000760012202a24 */ /* 0x000fe200078e02ff */
[----:B------:R-:W-:-:S03]  /*1070*/  @P2 MOV R33, R161 ;  /* 0x000000a100212202 */ /* 0x000fc60000000f00 */
[----:B0-----:R-:W-:Y:S01]  /*1080*/  @P2 IMAD R35, R99, c[0x0][0x1dc], R32 ;  /* 0x0000770063232a24 */ /* 0x001fe200078e0220 */
        /* <DEDUP_REMOVED lines=97> */
[----:B------:R-:W-:Y:S02]  /*16a0*/  @P4 IADD3 R40, P0, R40, c[0x0][0x178], RZ ;  /* 0x00005e0028284a10 */ /* 0x000fe40007f1e0ff */
[----:B------:R-:W-:Y:S02]  /*16b0*/  ISETP.NE.AND P2, PT, R41, RZ, PT ;  /* 0x000000ff2900720c */ /* 0x000fe40003f45270 */
        /* <DEDUP_REMOVED lines=23> */
[----:B------:R-:W-:Y:S02]  /*1830*/  @P2 IADD3 R124, P0, R124, c[0x0][0x178], RZ ;  /* 0x00005e007c7c2a10 */ /* 0x000fe40007f1e0ff */
[----:B------:R-:W-:Y:S02]  /*1840*/  P2R R73, PR, RZ, 0x40 ;  /* 0x00000040ff497803 */ /* 0x000fe40000000000 */
[----:B------:R-:W-:Y:S01]  /*1850*/  @P2 IADD3.X R125, R32, c[0x0][0x17c], RZ, P0, !PT ;  /* 0x00005f00207d2a10 */ /* 0x000fe200007fe4ff */
[----:B------:R-:W-:Y:S01]  /*1860*/  @P1 IMAD R32, R8, c[0x0][0x1d8], RZ ;  /* 0x0000760008201a24 */ /* 0x000fe200078e02ff */
[----:B------:R-:W-:Y:S02]  /*1870*/  LOP3.LUT P6, RZ, R119, 0x8, RZ, 0xc0, !PT ;  /* 0x0000000877ff7812 */ /* 0x000fe400078cc0ff */
[----:B------:R-:W-:Y:S01]  /*1880*/  @P1 MOV R33, R161 ;  /* 0x000000a100211202 */ /* 0x000fe20000000f00 */
[----:B------:R-:W-:Y:S01]  /*1890*/  @P1 IMAD R35, R19, c[0x0][0x1dc], R32 ;  /* 0x0000770013231a24 */ /* 0x000fe200078e0220 */
[----:B------:R-:W-:-:S02]  /*18a0*/  @P1 MOV R32, R162 ;  /* 0x000000a200201202 */ /* 0x000fc40000000f00 */
[----:B------:R-:W-:Y:S02]  /*18b0*/  P2R R118, PR, RZ, 0x40 ;  /* 0x00000040ff767803 */ /* 0x000fe40000000000 */
        /* <DEDUP_REMOVED lines=27> */
[----:B0-----:R-:W-:Y:S01]  /*1a70*/  CS2R R56, SRZ ;  /* 0x0000000000387805 */ /* 0x001fe2000001ff00 */
[----:B--2---:R-:W-:-:S11]  /*1a80*/  CS2R R38, SRZ ;  /* 0x0000000000267805 */ /* 0x004fd6000001ff00 */
[----:B------:R0:W5:Y:S04]  /*1a90*/  @P6 LDG.E.64 R58, [R76.64] ;  /* 0x000000064c3a6981 */ /* 0x000168000c1e1b00 */
[----:B------:R2:W5:Y:S01]  /*1aa0*/  @P6 LDG.E.64 R36, [R52.64] ;  /* 0x0000000634246981 */ /* 0x000562000c1e1b00 */
[----:B------:R-:W-:Y:S01]  /*1ab0*/  ISETP.NE.AND P6, PT, R123, RZ, PT ;  /* 0x000000ff7b00720c */ /* 0x000fe20003fc5270 */
[----:B---3--:R-:W-:Y:S01]  /*1ac0*/  CS2R R54, SRZ ;  /* 0x0000000000367805 */ /* 0x008fe2000001ff00 */
[----:B------:R-:W-:Y:S01]  /*1ad0*/  LOP3.LUT P0, RZ, R119, 0x4, RZ, 0xc0, !PT ;  /* 0x0000000477ff7812 */ /* 0x000fe2000780c0ff */
[----:B0-----:R-:W-:-:S10]  /*1ae0*/  CS2R R76, SRZ ;  /* 0x00000000004c7805 */ /* 0x001fd4000001ff00 */
[----:B------:R0:W5:Y:S04]  /*1af0*/  @P6 LDG.E.64 R56, [R80.64] ;  /* 0x0000000650386981 */ /* 0x000168000c1e1b00 */
[----:B------:R3:W5:Y:S01]  /*1b00*/  @P6 LDG.E.64 R38, [R50.64] ;  /* 0x0000000632266981 */ /* 0x000762000c1e1b00 */
[----:B------:R-:W-:Y:S01]  /*1b10*/  ISETP.NE.AND P6, PT, R118, RZ, PT ;  /* 0x000000ff7600720c */ /* 0x000fe20003fc5270 */
[----:B--2---:R-:W-:Y:S01]  /*1b20*/  CS2R R52, SRZ ;  /* 0x0000000000347805 */ /* 0x004fe2000001ff00 */
[----:B----4-:R-:W-:Y:S01]  /*1b30*/  CS2R R78, SRZ ;  /* 0x00000000004e7805 */ /* 0x010fe2000001ff00 */
[----:B0-----:R-:W-:-:S04]  /*1b40*/  CS2R R80, SRZ ;  /* 0x0000000000507805 */ /* 0x001fc8000001ff00 */
[----:B------:R0:W5:Y:S01]  /*1b50*/  @P0 LDG.E.64 R52, [R82.64] ;  /* 0x0000000652340981 */ /* 0x000162000c1e1b00 */
[----:B---3--:R-:W-:-:S03]  /*1b60*/  CS2R R50, SRZ ;  /* 0x0000000000327805 */ /* 0x008fc6000001ff00 */
[----:B------:R2:W5:Y:S04]  /*1b70*/  @P0 LDG.E.64 R78, [R46.64] ;  /* 0x000000062e4e0981 */ /* 0x000568000c1e1b00 */
[----:B------:R3:W5:Y:S04]  /*1b80*/  @P6 LDG.E.64 R54, [R48.64] ;  /* 0x0000000630366981 */ /* 0x000768000c1e1b00 */
[----:B------:R4:W5:Y:S01]  /*1b90*/  @P6 LDG.E.64 R76, [R84.64] ;  /* 0x00000006544c6981 */ /* 0x000962000c1e1b00 */
[----:B------:R-:W-:Y:S01]  /*1ba0*/  ISETP.NE.AND P6, PT, R73, RZ, PT ;  /* 0x000000ff4900720c */ /* 0x000fe20003fc5270 */
[----:B0-----:R-:W-:Y:S01]  /*1bb0*/  CS2R R82, SRZ ;  /* 0x0000000000527805 */ /* 0x001fe2000001ff00 */
[----:B--2---:R-:W-:-:S05]  /*1bc0*/  CS2R R46, SRZ ;  /* 0x00000000002e7805 */ /* 0x004fca000001ff00 */
[----:B------:R0:W5:Y:S01]  /*1bd0*/  @P5 LDG.E.64 R82, [R90.64] ;  /* 0x000000065a525981 */ /* 0x000162000c1e1b00 */
[----:B----4-:R-:W-:-:S03]  /*1be0*/  CS2R R84, SRZ ;  /* 0x0000000000547805 */ /* 0x010fc6000001ff00 */
[----:B------:R2:W5:Y:S04]  /*1bf0*/  @P4 LDG.E.64 R46, [R88.64] ;  /* 0x00000006582e4981 */ /* 0x000568000c1e1b00 */
[----:B------:R4:W5:Y:S01]  /*1c00*/  @P6 LDG.E.64 R50, [R86.64] ;  /* 0x0000000656326981 */ /* 0x000962000c1e1b00 */
[----:B0-----:R-:W-:-:S03]  /*1c10*/  CS2R R90, SRZ ;  /* 0x00000000005a7805 */ /* 0x001fc6000001ff00 */
[----:B------:R0:W5:Y:S01]  /*1c20*/  @P6 LDG.E.64 R80, [R44.64] ;  /* 0x000000062c506981 */ /* 0x000162000c1e1b00 */
[----:B--2---:R-:W-:-:S03]  /*1c30*/  CS2R R88, SRZ ;  /* 0x0000000000587805 */ /* 0x004fc6000001ff00 */
[----:B------:R2:W5:Y:S01]  /*1c40*/  @P4 LDG.E.64 R84, [R40.64] ;  /* 0x0000000628544981 */ /* 0x000562000c1e1b00 */
[----:B----4-:R-:W-:-:S03]  /*1c50*/  CS2R R86, SRZ ;  /* 0x0000000000567805 */ /* 0x010fc6000001ff00 */
[----:B------:R4:W5:Y:S01]  /*1c60*/  @P2 LDG.E.64 R88, [R124.64] ;  /* 0x000000067c582981 */ /* 0x000962000c1e1b00 */
[----:B0-----:R-:W-:-:S03]  /*1c70*/  CS2R R44, SRZ ;  /* 0x00000000002c7805 */ /* 0x001fc6000001ff00 */
[----:B------:R4:W5:Y:S01]  /*1c80*/  @P3 LDG.E.64 R86, [R126.64] ;  /* 0x000000067e563981 */ /* 0x000962000c1e1b00 */
[----:B--2---:R-:W-:-:S03]  /*1c90*/  CS2R R40, SRZ ;  /* 0x0000000000287805 */ /* 0x004fc6000001ff00 */
[----:B------:R4:W5:Y:S04]  /*1ca0*/  @P3 LDG.E.64 R44, [R128.64] ;  /* 0x00000006802c3981 */ /* 0x000968000c1e1b00 */
[----:B------:R4:W5:Y:S04]  /*1cb0*/  @P1 LDG.E.64 R40, [R92.64] ;  /* 0x000000065c281981 */ /* 0x000968000c1e1b00 */
[----:B------:R4:W5:Y:S01]  /*1cc0*/  @P1 LDG.E.64 R90, [R74.64] ;  /* 0x000000064a5a1981 */ /* 0x000962000c1e1b00 */
[----:B------:R-:W-:Y:S01]  /*1cd0*/  ISETP.GT.U32.AND P0, PT, R102, 0x17f, PT ;  /* 0x0000017f6600780c */ /* 0x000fe20003f04070 */
[----:B---3--:R-:W-:Y:S01]  /*1ce0*/  CS2R R48, SRZ ;  /* 0x0000000000307805 */ /* 0x008fe2000001ff00 */
[----:B------:R-:W-:Y:S05]  /*1cf0*/  BSSY B0, `(.L_x_2510) ;  /* 0x0000017000007945 */ /* 0x000fea0003800000 */
[----:B------:R0:W5:Y:S01]  /*1d00*/  @P5 LDG.E.64 R48, [R42.64] ;  /* 0x000000062a305981 */ /* 0x000162000c1e1b00 */
[----:B------:R-:W-:-:S02]  /*1d10*/  MOV R123, RZ ;  /* 0x000000ff007b7202 */ /* 0x000fc40000000f00 */
[----:B------:R-:W-:Y:S01]  /*1d20*/  MOV R118, RZ ;  /* 0x000000ff00767202 */ /* 0x000fe20000000f00 */
[----:B0-----:R-:W-:-:S06]  /*1d30*/  CS2R R42, SRZ ;  /* 0x00000000002a7805 */ /* 0x001fcc000001ff00 */
[----:B------:R0:W5:Y:S02]  /*1d40*/  @P2 LDG.E.64 R42, [R120.64] ;  /* 0x00000006782a2981 */ /* 0x000164000c1e1b00 */
[----:B0-----:R-:W-:Y:S01]  /*1d50*/  CS2R R120, SRZ ;  /* 0x0000000000787805 */ /* 0x001fe2000001ff00 */
[----:B------:R-:W-:Y:S05]  /*1d60*/  @P0 BRA `(.L_x_2511) ;  /* 0x000000f000000947 */ /* 0x000fea0003800000 */
[----:B-1--4-:R-:W-:Y:S02]  /*1d70*/  ISETP.NE.AND P0, PT, RZ, UR9, PT ;  /* 0x00000009ff007c0c */ /* 0x012fe4000bf05270 */
[----:B------:R-:W-:-:S04]  /*1d80*/  IADD3 R93, R117, R130, RZ ;  /* 0x00000082755d7210 */ /* 0x000fc80007ffe0ff */
[----:B------:R-:W-:-:S07]  /*1d90*/  SHF.R.S32.HI R92, RZ, 0x1f, R93 ;  /* 0x0000001fff5c7819 */ /* 0x000fce000001145d */
[----:B------:R-:W-:-:S04]  /*1da0*/  @P0 LEA R74, P6, R93, c[0x0][0x190], 0x1 ;  /* 0x000064005d4a0a11 */ /* 0x000fc800078c08ff */
[----:B------:R-:W-:-:S05]  /*1db0*/  @P0 LEA.HI.X R75, R93, c[0x0][0x194], R92, 0x1, P6 ;  /* 0x000065005d4b0a11 */ /* 0x000fca00030f0c5c */
[----:B------:R-:W2:Y:S04]  /*1dc0*/  @P0 LDG.E.U16 R92, [R74.64] ;  /* 0x000000064a5c0981 */ /* 0x000ea8000c1e1500 */
[----:B------:R-:W3:Y:S01]  /*1dd0*/  @P0 LDG.E.U16 R73, [R74.64+0x2] ;  /* 0x000002064a490981 */ /* 0x000ee2000c1e1500 */
[----:B--2---:R-:W-:Y:S01]  /*1de0*/  @P0 PRMT R120, RZ, 0x5410, R92 ;  /* 0x00005410ff780816 */ /* 0x004fe2000000005c */
[----:B------:R-:W-:Y:S01]  /*1df0*/  HFMA2.MMA R92, -RZ, RZ, 0, 1.1920928955078125e-07 ;  /* 0x00000002ff5c7435 */ /* 0x000fe200000001ff */
[----:B---3--:R-:W-:-:S09]  /*1e00*/  @P0 PRMT R121, RZ, 0x5410, R73 ;  /* 0x00005410ff790816 */ /* 0x008fd20000000049 */
[----:B------:R-:W-:-:S05]  /*1e10*/  IMAD.WIDE R92, R93, R92, c[0x0][0x188] ;  /* 0x000062005d5c7625 */ /* 0x000fca00078e025c */
[----:B------:R-:W2:Y:S04]  /*1e20*/  LDG.E.U16 R123, [R92.64] ;  /* 0x000000065c7b7981 */ /* 0x000ea8000c1e1500 */
[----:B------:R-:W3:Y:S01]  /*1e30*/  LDG.E.U16 R118, [R92.64+0x2] ;  /* 0x000002065c767981 */ /* 0x000ee2000c1e1500 */
[----:B--2---:R-:W-:Y:S02]  /*1e40*/  PRMT R123, RZ, 0x5410, R123 ;  /* 0x00005410ff7b7816 */ /* 0x004fe4000000007b */
[----:B---3--:R-:W-:Y:S02]  /*1e50*/  PRMT R118, RZ, 0x5410, R118 ;  /* 0x00005410ff767816 */ /* 0x008fe40000000076 */
.L_x_2511:
[----:B-1--4-:R-:W-:Y:S05]  /*1e60*/  BSYNC B0 ;  /* 0x0000000000007941 */ /* 0x012fea0003800000 */
.L_x_2510:
[----:B------:R-:W-:Y:S01]  /*1e70*/  ISETP.NE.AND P0, PT, RZ, UR9, PT ;  /* 0x00000009ff007c0c */ /* 0x000fe2000bf05270 */
[C---:B-----5:R-:W-:Y:S01]  /*1e80*/  FADD.FTZ R127, -R72.reuse, R62 ;  /* 0x0000003e487f7221 */ /* 0x060fe20000010100 */
[----:B------:R-:W-:Y:S01]  /*1e90*/  LOP3.LUT R119, R119, 0xfffffeff, RZ, 0xc0, !PT ;  /* 0xfffffeff77777812 */ /* 0x000fe200078ec0ff */
[C---:B------:R-:W-:Y:S01]  /*1ea0*/  FADD.FTZ R73, -R72.reuse, R63 ;  /* 0x0000003f48497221 */ /* 0x040fe20000010100 */
[----:B------:R-:W-:Y:S01]  /*1eb0*/  MOV R62, R32 ;  /* 0x00000020003e7202 */ /* 0x000fe20000000f00 */
[C---:B------:R-:W-:Y:S01]  /*1ec0*/  FADD.FTZ R129, -R72.reuse, R60 ;  /* 0x0000003c48817221 */ /* 0x040fe20000010100 */
[----:B------:R-:W-:Y:S01]  /*1ed0*/  MOV R63, R33 ;  /* 0x00000021003f7202 */ /* 0x000fe20000000f00 */
[----:B------:R-:W-:Y:S01]  /*1ee0*/  FADD.FTZ R131, -R72, R61 ;  /* 0x0000003d48837221 */ /* 0x000fe20000010100 */
[----:B------:R-:W-:Y:S01]  /*1ef0*/  MOV R60, R34 ;  /* 0x00000022003c7202 */ /* 0x000fe20000000f00 */
[----:B------:R-:W-:-:S02]  /*1f00*/  FMUL.FTZ R127, R127, R122 ;  /* 0x0000007a7f7f7220 */ /* 0x000fc40000410000 */
[----:B------:R-:W-:Y:S02]  /*1f10*/  FMUL.FTZ R126, R73, R122 ;  /* 0x0000007a497e7220 */ /* 0x000fe40000410000 */
        /* <DEDUP_REMOVED lines=20> */
.L_x_2512:
[----:B------:R-:W-:Y:S01]  /*2060*/  FMUL.FTZ R74, R62, R123 ;  /* 0x0000007b3e4a7220 */ /* 0x000fe20000410000 */
[----:B------:R-:W-:Y:S01]  /*2070*/  MOV R61, R35 ;  /* 0x00000023003d7202 */ /* 0x000fe20000000f00 */
[----:B------:R-:W-:Y:S02]  /*2080*/  FMUL.FTZ R125, R129, R122 ;  /* 0x0000007a817d7220 */ /* 0x000fe40000410000 */
[----:B------:R-:W-:Y:S02]  /*2090*/  FFMA.FTZ R73, R127, R74, RZ ;  /* 0x0000004a7f497223 */ /* 0x000fe400000100ff */
[----:B------:R-:W-:Y:S02]  /*20a0*/  FMUL.FTZ R75, R63, R118 ;  /* 0x000000763f4b7220 */ /* 0x000fe40000410000 */
[----:B------:R-:W-:-:S02]  /*20b0*/  FADD.FTZ R74, RZ, R74 ;  /* 0x0000004aff4a7221 */ /* 0x000fc40000010000 */
        /* <DEDUP_REMOVED lines=20> */
.L_x_2513:
[----:B------:R-:W-:Y:S02]  /*2200*/  FFMA.FTZ R73, R126, R75, R73 ;  /* 0x0000004b7e497223 */ /* 0x000fe40000010049 */
[----:B------:R-:W-:Y:S02]  /*2210*/  FMUL.FTZ R92, R60, R123 ;  /* 0x0000007b3c5c7220 */ /* 0x000fe40000410000 */
[----:B------:R-:W-:Y:S02]  /*2220*/  FADD.FTZ R75, R75, R74 ;  /* 0x0000004a4b4b7221 */ /* 0x000fe40000010000 */
[C---:B------:R-:W-:Y:S01]  /*2230*/  FADD.FTZ R129, -R72.reuse, R58 ;  /* 0x0000003a48817221 */ /* 0x040fe20000010100 */
[----:B------:R-:W-:Y:S01]  /*2240*/  MOV R58, R36 ;  /* 0x00000024003a7202 */ /* 0x000fe20000000f00 */
[----:B------:R-:W-:Y:S01]  /*2250*/  FADD.FTZ R93, -R72, R59 ;  /* 0x0000003b485d7221 */ /* 0x000fe20000010100 */
[----:B------:R-:W-:Y:S01]  /*2260*/  MOV R59, R37 ;  /* 0x00000025003b7202 */ /* 0x000fe20000000f00 */
[----:B------:R-:W-:-:S02]  /*2270*/  FFMA.FTZ R73, R125, R92, R73 ;  /* 0x0000005c7d497223 */ /* 0x000fc40000010049 */
[----:B------:R-:W-:Y:S02]  /*2280*/  FADD.FTZ R75, R75, R92 ;  /* 0x0000005c4b4b7221 */ /* 0x000fe40000010000 */
        /* <DEDUP_REMOVED lines=22> */
.L_x_2514:
        /* <DEDUP_REMOVED lines=31> */
.L_x_2515:
        /* <DEDUP_REMOVED lines=31> */
.L_x_2516:
        /* <DEDUP_REMOVED lines=31> */
.L_x_2517:
        /* <DEDUP_REMOVED lines=31> */
.L_x_2518:
        /* <DEDUP_REMOVED lines=31> */
.L_x_2519:
[----:B------:R-:W-:Y:S02]  /*2da0*/  FMUL.FTZ R92, R48, R123 ;  /* 0x0000007b305c7220 */ /* 0x000fe40000410000 */
[----:B------:R-:W-:Y:S02]  /*2db0*/  FADD.FTZ R75, R74, R75 ;  /* 0x0000004b4a4b7221 */ /* 0x000fe40000010000 */
[----:B------:R-:W-:Y:S02]  /*2dc0*/  FFMA.FTZ R73, R136, R74, R73 ;  /* 0x0000004a88497223 */ /* 0x000fe40000010049 */
[C---:B------:R-:W-:Y:S01]  /*2dd0*/  FADD.FTZ R141, -R72.reuse, R46 ;  /* 0x0000002e488d7221 */ /* 0x040fe20000010100 */
[----:B------:R-:W-:Y:S01]  /*2de0*/  MOV R46, R84 ;  /* 0x00000054002e7202 */ /* 0x000fe20000000f00 */
[----:B------:R-:W-:Y:S01]  /*2df0*/  FADD.FTZ R93, -R72, R47 ;  /* 0x0000002f485d7221 */ /* 0x000fe20000010100 */
[----:B------:R-:W-:Y:S01]  /*2e00*/  MOV R47, R85 ;  /* 0x00000055002f7202 */ /* 0x000fe20000000f00 */
[----:B------:R-:W-:-:S02]  /*2e10*/  FADD.FTZ R74, R75, R92 ;  /* 0x0000005c4b4a7221 */ /* 0x000fc40000010000 */
        /* <DEDUP_REMOVED lines=23> */
.L_x_2520:
[----:B------:R-:W-:Y:S02]  /*2f90*/  FFMA.FTZ R73, R138, R75, R73 ;  /* 0x0000004b8a497223 */ /* 0x000fe40000010049 */
[----:B------:R-:W-:Y:S02]  /*2fa0*/  FMUL.FTZ R92, R46, R123 ;  /* 0x0000007b2e5c7220 */ /* 0x000fe40000410000 */
[----:B------:R-:W-:Y:S02]  /*2fb0*/  FADD.FTZ R75, R75, R74 ;  /* 0x0000004a4b4b7221 */ /* 0x000fe40000010000 */
        /* <DEDUP_REMOVED lines=28> */
.L_x_2521:
        /* <DEDUP_REMOVED lines=31> */
.L_x_2522:
        /* <DEDUP_REMOVED lines=29> */
[----:B------:R-:W-:-:S04]  /*3540*/  FMUL.FTZ R41, R91, R150 ;  /* 0x000000965b297220 */ /* 0x000fc80000410000 */
[----:B------:R-:W-:Y:S02]  /*3550*/  FMUL.FTZ R41, R41, R152 ;  /* 0x0000009829297220 */ /* 0x000fe40000410000 */
.L_x_2523:
        /* <DEDUP_REMOVED lines=31> */
.L_x_2524:
[----:B------:R-:W-:Y:S02]  /*3750*/  FFMA.FTZ R73, R146, R75, R73 ;  /* 0x0000004b92497223 */ /* 0x000fe40000010049 */
[----:B------:R-:W-:-:S02]  /*3760*/  FMUL.FTZ R92, R70, R123 ;  /* 0x0000007b465c7220 */ /* 0x000fc40000410000 */
[----:B------:R-:W-:Y:S02]  /*3770*/  FADD.FTZ R93, R75, R74 ;  /* 0x0000004a4b5d7221 */ /* 0x000fe40000010000 */
[----:B------:R-:W-:Y:S02]  /*3780*/  FMUL.FTZ R75, R71, R118 ;  /* 0x00000076474b7220 */ /* 0x000fe40000410000 */
[----:B------:R-:W-:Y:S02]  /*3790*/  FFMA.FTZ R73, R149, R92, R73 ;  /* 0x0000005c95497223 */ /* 0x000fe40000010049 */
[----:B------:R-:W-:Y:S02]  /*37a0*/  FADD.FTZ R92, R93, R92 ;  /* 0x0000005c5d5c7221 */ /* 0x000fe40000010000 */
[----:B------:R-:W-:Y:S02]  /*37b0*/  FFMA.FTZ R74, R148, R75, R73 ;  /* 0x0000004b944a7223 */ /* 0x000fe40000010049 */
[----:B------:R-:W-:-:S02]  /*37c0*/  FADD.FTZ R73, R75, R92 ;  /* 0x0000005c4b497221 */ /* 0x000fc40000010000 */
[C---:B------:R-:W-:Y:S01]  /*37d0*/  FADD.FTZ R151, -R72.reuse, R68 ;  /* 0x0000004448977221 */ /* 0x040fe20000010100 */
[----:B------:R-:W-:Y:S01]  /*37e0*/  MOV R68, R26 ;  /* 0x0000001a00447202 */ /* 0x000fe20000000f00 */
[----:B------:R-:W-:Y:S01]  /*37f0*/  FADD.FTZ R75, -R72, R69 ;  /* 0x00000045484b7221 */ /* 0x000fe20000010100 */
[----:B------:R-:W-:Y:S01]  /*3800*/  MOV R69, R27 ;  /* 0x0000001b00457202 */ /* 0x000fe20000000f00 */
        /* <DEDUP_REMOVED lines=21> */
.L_x_2525:
[----:B------:R-:W-:Y:S02]  /*3960*/  FMUL.FTZ R92, R68, R123 ;  /* 0x0000007b445c7220 */ /* 0x000fe40000410000 */
[----:B------:R-:W-:-:S02]  /*3970*/  FADD.FTZ R155, -R72, R66 ;  /* 0x00000042489b7221 */ /* 0x000fc40000010100 */
[----:B------:R-:W-:Y:S02]  /*3980*/  FFMA.FTZ R75, R151, R92, R74 ;  /* 0x0000005c974b7223 */ /* 0x000fe4000001004a */
        /* <DEDUP_REMOVED lines=30> */
.L_x_2526:
[----:B------:R-:W-:Y:S01]  /*3b70*/  FMUL.FTZ R72, R64, R123 ;  /* 0x0000007b40487220 */ /* 0x000fe20000410000 */
[----:B------:R-:W-:Y:S01]  /*3b80*/  MOV R74, R30 ;  /* 0x0000001e004a7202 */ /* 0x000fe20000000f00 */
[----:B------:R-:W-:Y:S01]  /*3b90*/  FMUL.FTZ R152, R65, R122 ;  /* 0x0000007a41987220 */ /* 0x000fe20000410000 */
[----:B------:R-:W-:Y:S01]  /*3ba0*/  MOV R65, R31 ;  /* 0x0000001f00417202 */ /* 0x000fe20000000f00 */
[----:B------:R-:W-:Y:S02]  /*3bb0*/  FFMA.FTZ R75, R155, R72, R66 ;  /* 0x000000489b4b7223 */ /* 0x000fe40000010042 */
[----:B------:R-:W-:Y:S02]  /*3bc0*/  FADD.FTZ R72, R67, R72 ;  /* 0x0000004843487221 */ /* 0x000fe40000010000 */
[----:B------:R-:W-:Y:S02]  /*3bd0*/  FMUL.FTZ R67, R73, R118 ;  /* 0x0000007649437220 */ /* 0x000fe40000410000 */
[----:B------:R-:W-:-:S02]  /*3be0*/  FMUL.FTZ R153, R153, R122 ;  /* 0x0000007a99997220 */ /* 0x000fc40000410000 */
[----:B------:R-:W-:Y:S02]  /*3bf0*/  FFMA.FTZ R66, R154, R67, R75 ;  /* 0x000000439a427223 */ /* 0x000fe4000001004b */
        /* <DEDUP_REMOVED lines=20> */
.L_x_2527:
        /* <DEDUP_REMOVED lines=9> */
[----:B------:R-:W-:Y:S01]  /*3dd0*/  MOV R156, 0x2 ;  /* 0x00000002009c7802 */ /* 0x000fe20000000f00 */
        /* <DEDUP_REMOVED lines=27> */
[----:B------:R-:W-:Y:S02]  /*3f90*/  FFMA.FTZ R66, R127, R62, RZ ;  /* 0x0000003e7f427223 */ /* 0x000fe400000100ff */
[----:B------:R-:W-:Y:S02]  /*3fa0*/  FADD.FTZ R67, R67, R60 ;  /* 0x0000003c43437221 */ /* 0x000fe40000010000 */
[----:B------:R-:W-:Y:S02]  /*3fb0*/  FFMA.FTZ R66, R125, R60, R66 ;  /* 0x0000003c7d427223 */ /* 0x000fe40000010042 */
[----:B------:R-:W-:-:S02]  /*3fc0*/  FFMA.FTZ R62, R126, R63, RZ ;  /* 0x0000003f7e3e7223 */ /* 0x000fc400000100ff */
[----:B------:R-:W-:Y:S02]  /*3fd0*/  FADD.FTZ R60, RZ, R63 ;  /* 0x0000003fff3c7221 */ /* 0x000fe40000010000 */
        /* <DEDUP_REMOVED lines=91> */
.L_x_2529:
[----:B0-----:R-:W-:Y:S05]  /*4590*/  BSYNC B0 ;  /* 0x0000000000007941 */ /* 0x001fea0003800000 */
.L_x_2528:
        /* <DEDUP_REMOVED lines=81> */
.L_x_2531:
[----:B------:R-:W-:Y:S05]  /*4ab0*/  BSYNC B0 ;  /* 0x0000000000007941 */ /* 0x000fea0003800000 */
.L_x_2530:
        /* <DEDUP_REMOVED lines=16> */
.L_x_2533:
[----:B------:R-:W-:Y:S05]  /*4bc0*/  BSYNC B0 ;  /* 0x0000000000007941 */ /* 0x000fea0003800000 */
.L_x_2532:
        /* <DEDUP_REMOVED lines=30> */
.L_x_2536:
[----:B------:R-:W2:Y:S01]  /*4db0*/  LDG.E.STRONG.GPU R42, [R40.64] ;  /* 0x00000006282a7981 */ /* 0x000ea2000c1ef900 */
[----:B------:R-:W-:Y:S01]  /*4dc0*/  YIELD ;  /* 0x0000000000007946 */ /* 0x000fe20003800000 */
[----:B--2---:R-:W-:Y:S01]  /*4dd0*/  ISETP.NE.AND P6, PT, R42, R45, PT ;  /* 0x0000002d2a00720c */ /* 0x004fe20003fc5270 */
[----:B------:R-:W-:-:S12]  /*4de0*/  CCTL.IVALL ;  /* 0x00000000ff00798f */ /* 0x000fd80002000000 */
[----:B------:R-:W-:Y:S05]  /*4df0*/  @P6 BRA `(.L_x_2536) ;  /* 0xffffffb000006947 */ /* 0x000fea000383ffff */
.L_x_2535:
        /* <DEDUP_REMOVED lines=9> */
[----:B------:R-:W-:Y:S02]  /*4e90*/  ISETP.GT.AND P6, PT, R0, RZ, PT ;  /* 0x000000ff0000720c */ /* 0x000fe40003fc4270 */
[----:B------:R-:W-:Y:S02]  /*4ea0*/  MOV R43, RZ ;  /* 0x000000ff002b7202 */ /* 0x000fe40000000f00 */
[----:B------:R-:W-:-:S09]  /*4eb0*/  MOV R42, R0 ;  /* 0x00000000002a7202 */ /* 0x000fd20000000f00 */
        /* <DEDUP_REMOVED lines=11> */
.L_x_2540:
        /* <DEDUP_REMOVED lines=115> */
.L_x_2539:
        /* <DEDUP_REMOVED lines=63> */
.L_x_2541:
[----:B------:R-:W-:-:S04]  /*5a90*/  LOP3.LUT P6, RZ, R119, 0x1, RZ, 0xc0, !PT ;  /* 0x0000000177ff7812 */ /* 0x000fc800078cc0ff */
[----:B------:R-:W-:-:S13]  /*5aa0*/  ISETP.NE.OR P6, PT, R42, RZ, P6 ;  /* 0x000000ff2a00720c */ /* 0x000fda00037c5670 */
[----:B------:R-:W-:Y:S05]  /*5ab0*/  @!P6 BRA `(.L_x_2537) ;  /* 0x000001f00000e947 */ /* 0x000fea0003800000 */
.L_x_2538:
        /* <DEDUP_REMOVED lines=31> */
.L_x_2537:
        /* <DEDUP_REMOVED lines=10> */
.L_x_2543:
[----:B------:R-:W-:Y:S05]  /*5d50*/  BSYNC B0 ;  /* 0x0000000000007941 */ /* 0x000fea0003800000 */
.L_x_2542:
        /* <DEDUP_REMOVED lines=17> */
.L_x_2534:
        /* <DEDUP_REMOVED lines=30> */
.L_x_2544:
        /* <DEDUP_REMOVED lines=18> */
.L_x_2546:
[----:B------:R-:W-:Y:S05]  /*6170*/  BSYNC B0 ;  /* 0x0000000000007941 */ /* 0x000fea0003800000 */
.L_x_2545:
        /* <DEDUP_REMOVED lines=20> */
.L_x_2547:
        /* <DEDUP_REMOVED lines=13> */
[----:B------:R-:W-:-:S03]  /*6390*/  FFMA.FTZ R33, R118, R35, -R124 ;  /* 0x0000002376217223 */ /* 0x000fc6000001087c */
[----:B------:R-:W-:Y:S01]  /*63a0*/  LEA.HI.X R41, R32, c[0x0][0x164], R41, 0x2, P0 ;  /* 0x0000590020297a11 */ /* 0x000fe200000f1429 */
[-C--:B------:R-:W-:Y:S02]  /*63b0*/  FMUL.FTZ R32, R125, R122.reuse ;  /* 0x0000007a7d207220 */ /* 0x080fe40000410000 */
[----:B------:R-:W-:-:S05]  /*63c0*/  FMUL.FTZ R33, R33, R122 ;  /* 0x0000007a21217220 */ /* 0x000fca0000410000 */
[----:B------:R0:W-:Y:S02]  /*63d0*/  STG.E.64 [R40.64], R32 ;  /* 0x0000002028007986 */ /* 0x0001e4000c101b06 */
.L_x_2549:
[----:B------:R-:W-:Y:S05]  /*63e0*/  BSYNC B0 ;  /* 0x0000000000007941 */ /* 0x000fea0003800000 */
.L_x_2548:
        /* <DEDUP_REMOVED lines=20> */
.L_x_2550:
        /* <DEDUP_REMOVED lines=18> */
.L_x_2552:
[----:B------:R-:W-:Y:S05]  /*6650*/  BSYNC B0 ;  /* 0x0000000000007941 */ /* 0x000fea0003800000 */
.L_x_2551:
        /* <DEDUP_REMOVED lines=20> */
.L_x_2553:
        /* <DEDUP_REMOVED lines=18> */
.L_x_2555:
[----:B------:R-:W-:Y:S05]  /*68c0*/  BSYNC B0 ;  /* 0x0000000000007941 */ /* 0x000fea0003800000 */
.L_x_2554:
        /* <DEDUP_REMOVED lines=20> */
.L_x_2556:
        /* <DEDUP_REMOVED lines=18> */
.L_x_2558:
[----:B------:R-:W-:Y:S05]  /*6b30*/  BSYNC B0 ;  /* 0x0000000000007941 */ /* 0x000fea0003800000 */
.L_x_2557:
        /* <DEDUP_REMOVED lines=20> */
.L_x_2559:
        /* <DEDUP_REMOVED lines=18> */
.L_x_2561:
[----:B------:R-:W-:Y:S05]  /*6da0*/  BSYNC B0 ;  /* 0x0000000000007941 */ /* 0x000fea0003800000 */
.L_x_2560:
        /* <DEDUP_REMOVED lines=20> */
.L_x_2562:
        /* <DEDUP_REMOVED lines=18> */
.L_x_2564:
[----:B------:R-:W-:Y:S05]  /*7010*/  BSYNC B0 ;  /* 0x0000000000007941 */ /* 0x000fea0003800000 */
.L_x_2563:
        /* <DEDUP_REMOVED lines=20> */
.L_x_2565:
        /* <DEDUP_REMOVED lines=17> */
.L_x_2567:
[----:B------:R-:W-:Y:S05]  /*7270*/  BSYNC B0 ;  /* 0x0000000000007941 */ /* 0x000fea0003800000 */
.L_x_2566:
        /* <DEDUP_REMOVED lines=19> */
.L_x_2568:
        /* <DEDUP_REMOVED lines=17> */
.L_x_2570:
[----:B------:R-:W-:Y:S05]  /*74c0*/  BSYNC B0 ;  /* 0x0000000000007941 */ /* 0x000fea0003800000 */
.L_x_2569:
        /* <DEDUP_REMOVED lines=19> */
.L_x_2571:
        /* <DEDUP_REMOVED lines=17> */
.L_x_2573:
[----:B------:R-:W-:Y:S05]  /*7710*/  BSYNC B0 ;  /* 0x0000000000007941 */ /* 0x000fea0003800000 */
.L_x_2572:
        /* <DEDUP_REMOVED lines=19> */
.L_x_2574:
        /* <DEDUP_REMOVED lines=17> */
.L_x_2576:
[----:B------:R-:W-:Y:S05]  /*7960*/  BSYNC B0 ;  /* 0x0000000000007941 */ /* 0x000fea0003800000 */
.L_x_2575:
        /* <DEDUP_REMOVED lines=19> */
.L_x_2577:
        /* <DEDUP_REMOVED lines=10> */
[----:B------:R-:W-:-:S03]  /*7b40*/  FFMA.FTZ R147, R123, R90, -R147 ;  /* 0x0000005a7b937223 */ /* 0x000fc60000010893 */
[----:B------:R-:W-:Y:S01]  /*7b50*/  IADD3 R33, R35, R33, RZ ;  /* 0x0000002123217210 */ /* 0x000fe20007ffe0ff */
[----:B------:R-:W-:-:S03]  /*7b60*/  FFMA.FTZ R35, R118, R91, -R146 ;  /* 0x0000005b76237223 */ /* 0x000fc60000010892 */
[----:B------:R-:W-:Y:S01]  /*7b70*/  LEA.HI.X R33, R34, c[0x0][0x164], R33, 0x2, P0 ;  /* 0x0000590022217a11 */ /* 0x000fe200000f1421 */
[-C--:B------:R-:W-:Y:S02]  /*7b80*/  FMUL.FTZ R34, R147, R122.reuse ;  /* 0x0000007a93227220 */ /* 0x080fe40000410000 */
[----:B------:R-:W-:-:S05]  /*7b90*/  FMUL.FTZ R35, R35, R122 ;  /* 0x0000007a23237220 */ /* 0x000fca0000410000 */
[----:B------:R0:W-:Y:S02]  /*7ba0*/  STG.E.64 [R32.64], R34 ;  /* 0x0000002220007986 */ /* 0x0001e4000c101b06 */
.L_x_2579:
[----:B------:R-:W-:Y:S05]  /*7bb0*/  BSYNC B0 ;  /* 0x0000000000007941 */ /* 0x000fea0003800000 */
.L_x_2578:
        /* <DEDUP_REMOVED lines=19> */
.L_x_2580:
        /* <DEDUP_REMOVED lines=22> */
.L_x_2582:
[----:B------:R-:W-:Y:S05]  /*7e50*/  BSYNC B0 ;  /* 0x0000000000007941 */ /* 0x000fea0003800000 */
.L_x_2581:
        /* <DEDUP_REMOVED lines=19> */
.L_x_2583:
        /* <DEDUP_REMOVED lines=22> */
.L_x_2585:
[----:B------:R-:W-:Y:S05]  /*80f0*/  BSYNC B0 ;  /* 0x0000000000007941 */ /* 0x000fea0003800000 */
.L_x_2584:
        /* <DEDUP_REMOVED lines=19> */
.L_x_2586:
        /* <DEDUP_REMOVED lines=22> */
.L_x_2588:
[----:B------:R-:W-:Y:S05]  /*8390*/  BSYNC B0 ;  /* 0x0000000000007941 */ /* 0x000fea0003800000 */
.L_x_2587:
        /* <DEDUP_REMOVED lines=19> */
.L_x_2589:
        /* <DEDUP_REMOVED lines=19> */
.L_x_2591:
[----:B------:R-:W-:Y:S05]  /*8600*/  BSYNC B0 ;  /* 0x0000000000007941 */ /* 0x000fea0003800000 */
.L_x_2590:
[----:B------:R-:W-:Y:S02]  /*8610*/  IADD3 R3, R3, c[0x0][0x10], RZ ;  /* 0x0000040003037a10 */ /* 0x000fe40007ffe0ff */
[----:B------:R-:W-:Y:S02]  /*8620*/  IADD3 R4, R4, 0x1, RZ ;  /* 0x0000000104047810 */ /* 0x000fe40007ffe0ff */
[----:B------:R-:W-:-:S13]  /*8630*/  ISETP.GE.AND P0, PT, R3, UR4, PT ;  /* 0x0000000403007c0c */ /* 0x000fda000bf06270 */
[----:B------:R-:W-:Y:S01]  /*8640*/  @P0 CALL.REL.NOINC `(.L_x_2509) ;  /* 0x0000001000000944 */ /* 0x000fe20003c00000 */
[----:B------:R-:W-:Y:S05]  /*8650*/  BRA `(.L_x_2592) ;  /* 0xffff808000007947 */ /* 0x000fea000383ffff */
.L_x_2509:
        /* <DEDUP_REMOVED lines=18> */
.L_x_2594:
[----:B------:R-:W-:Y:S05]  /*8780*/  BSYNC B0 ;  /* 0x0000000000007941 */ /* 0x000fea0003800000 */
.L_x_2593:
[----:B------:R-:W-:Y:S01]  /*8790*/  UMOV UR4, 0x1 ;  /* 0x0000000100047882 */ /* 0x000fe20000000000 */
[----:B-1----:R-:W-:Y:S01]  /*87a0*/  IADD3 R5, R4, -0x1, RZ ;  /* 0xffffffff04057810 */ /* 0x002fe20007ffe0ff */
        /* <DEDUP_REMOVED lines=9> */
.L_x_2596:
[----:B------:R-:W2:Y:S01]  /*8840*/  LDG.E.STRONG.GPU R5, [R2.64] ;  /* 0x0000000602057981 */ /* 0x000ea2000c1ef900 */
[----:B------:R-:W-:Y:S01]  /*8850*/  YIELD ;  /* 0x0000000000007946 */ /* 0x000fe20003800000 */
[----:B--2---:R-:W-:Y:S01]  /*8860*/  ISETP.NE.AND P0, PT, R5, R0, PT ;  /* 0x000000000500720c */ /* 0x004fe20003f05270 */
[----:B------:R-:W-:-:S12]  /*8870*/  CCTL.IVALL ;  /* 0x00000000ff00798f */ /* 0x000fd80002000000 */
[----:B------:R-:W-:Y:S05]  /*8880*/  @P0 BRA `(.L_x_2596) ;  /* 0xffffffb000000947 */ /* 0x000fea000383ffff */
.L_x_2595:
[----:B------:R-:W-:Y:S02]  /*8890*/  WARPSYNC 0xffffffff ;  /* 0xffffffff00007948 */ /* 0x000fe40003800000 */
[----:B------:R-:W-:Y:S01]  /*88a0*/  MOV R19, c[0x0][0x1dc] ;  /* 0x0000770000137a02 */ /* 0x000fe20000000f00 */
[----:B------:R-:W-:Y:S03]  /*88b0*/  BAR.SYNC.DEFER_BLOCKING 0x0 ;  /* 0x0000000000007b1d */ /* 0x000fe60000010000 */
[----:B------:R-:W-:-:S04]  /*88c0*/  LEA.HI R0, P0, R19, c[0x0][0x1d8], RZ, 0x1 ;  /* 0x0000760013007a11 */ /* 0x000fc800078108ff */
[----:B------:R-:W-:-:S04]  /*88d0*/  IADD3.X R3, RZ, c[0x0][0x1dc], RZ, P0, !PT ;  /* 0x00007700ff037a10 */ /* 0x000fc800007fe4ff */
        /* <DEDUP_REMOVED lines=20> */
.L_x_2597:
        /* <DEDUP_REMOVED lines=26> */
.L_x_2598:
        /* <DEDUP_REMOVED lines=12> */
.L_x_5198:


//--------------------- .text._Z35group_norm_nhwc_bwd_one_pass_kernelI11Fp32IOBf16WLi512ELi48ELi384EEv26Group_norm_nhwc_bwd_params --------------------------
	.section	.text._Z35group_norm_nhwc_bwd_one_pass_kernelI11Fp32IOBf16WLi512ELi48ELi384EEv26Group_norm_nhwc_bwd_params,"ax",@progbits
	.sectioninfo	@"SHI_REGISTERS=168"
	.align	128
        .global         _Z35group_norm_nhwc_bwd_one_pass_kernelI11Fp32IOBf16WLi512ELi48ELi384EEv26Group_norm_nhwc_bwd_params
        .type           _Z35group_norm_nhwc_bwd_one_pass_kernelI11Fp32IOBf16WLi512ELi48ELi384EEv26Group_norm_nhwc_bwd_params,@function
        .size           _Z35group_norm_nhwc_bwd_one_pass_kernelI11Fp32IOBf16WLi512ELi48ELi384EEv26Group_norm_nhwc_bwd_params,(.L_x_5199 - _Z35group_norm_nhwc_bwd_one_pass_kernelI11Fp32IOBf16WLi512ELi48ELi384EEv26Group_norm_nhwc_bwd_params)
        .other          _Z35group_norm_nhwc_bwd_one_pass_kernelI11Fp32IOBf16WLi512ELi48ELi384EEv26Group_norm_nhwc_bwd_params,@"STO_CUDA_ENTRY STV_DEFAULT"
_Z35group_norm_nhwc_bwd_one_pass_kernelI11Fp32IOBf16WLi512ELi48ELi384EEv26Group_norm_nhwc_bwd_params:
.text._Z35group_norm_nhwc_bwd_one_pass_kernelI11Fp32IOBf16WLi512ELi48ELi384EEv26Group_norm_nhwc_bwd_params:
        /* <DEDUP_REMOVED lines=13> */
[----:B------:R-:W-:Y:S02]  /*00d0*/  UMOV UR13, 0x3 ;  /* 0x00000003000d7882 */ /* 0x000fe40000000000 */
[----:B------:R-:W-:Y:S02]  /*00e0*/  ULDC.64 UR6, c[0x0][0x1d8] ;  /* 0x0000760000067ab9 */ /* 0x000fe40000000a00 */
[----:B------:R-:W-:Y:S01]  /*00f0*/  SHF.R.U32.HI R5, RZ, 0x4, R3 ;  /* 0x00000004ff057819 */ /* 0x000fe20000011603 */
[----:B------:R-:W-:Y:S01]  /*0100*/  UIMAD.WIDE.U32 UR4, UR13, UR6, URZ ;  /* 0x000000060d0472a5 */ /* 0x000fe2000f8e003f */
[--C-:B------:R-:W-:Y:S01]  /*0110*/  SHF.R.S32.HI R3, RZ, 0x1f, R6.reuse ;  /* 0x0000001fff037819 */ /* 0x100fe20000011406 */
[----:B------:R-:W-:Y:S02]  /*0120*/  UIMAD UR13, UR13, UR7, URZ ;  /* 0x000000070d0d72a4 */ /* 0x000fe4000f8e023f */
[----:B------:R-:W-:Y:S01]  /*0130*/  ULEA.HI UR10, UP0, UR7, UR6, URZ, 0x1 ;  /* 0x00000006070a7291 */ /* 0x000fe2000f81083f */
[----:B------:R-:W-:Y:S01]  /*0140*/  LEA.HI R3, R3, R6, RZ, 0x5 ;  /* 0x0000000603037211 */ /* 0x000fe200078f28ff */
[----:B------:R-:W-:Y:S01]  /*0150*/  UIADD3 UR13, UR5, UR13, URZ ;  /* 0x0000000d050d7290 */ /* 0x000fe2000fffe03f */
[----:B------:R-:W-:Y:S01]  /*0160*/  IMAD R150, R5, -0x18, R6 ;  /* 0xffffffe805967824 */ /* 0x000fe200078e0206 */
[----:B------:R-:W-:Y:S01]  /*0170*/  UIADD3.X UR11, URZ, UR7, URZ, UP0, !UPT ;  /* 0x000000073f0b7290 */ /* 0x000fe200087fe43f */
[----:B------:R-:W-:Y:S01]  /*0180*/  SHF.R.S32.HI R0, RZ, 0x5, R3 ;  /* 0x00000005ff007819 */ /* 0x000fe20000011403 */
[----:B------:R-:W-:-:S02]  /*0190*/  ULEA.HI UR12, UP0, UR13, UR4, URZ, 0x1 ;  /* 0x000000040d0c7291 */ /* 0x000fc4000f81083f */
[----:B------:R-:W-:Y:S01]  /*01a0*/  USHF.R.S64 UR10, UR10, 0x1, UR11 ;  /* 0x000000010a0a7899 */ /* 0x000fe2000800100b */
[----:B------:R-:W-:Y:S01]  /*01b0*/  SHF.L.U32 R150, R150, 0x1, RZ ;  /* 0x0000000196967819 */ /* 0x000fe200000006ff */
[----:B------:R1:W-:Y:S01]  /*01c0*/  STL [R1], R0 ;  /* 0x0000000001007387 */ /* 0x0003e20000100800 */
[----:B------:R-:W-:Y:S01]  /*01d0*/  UIADD3.X UR13, URZ, UR13, URZ, UP0, !UPT ;  /* 0x0000000d3f0d7290 */ /* 0x000fe200087fe43f */
[----:B0-----:R-:W-:Y:S01]  /*01e0*/  MOV R4, UR20 ;  /* 0x0000001400047c02 */ /* 0x001fe20008000f00 */
[----:B------:R-:W-:Y:S02]  /*01f0*/  USHF.R.S32.HI UR11, URZ, 0x1, UR11 ;  /* 0x000000013f0b7899 */ /* 0x000fe4000801140b */
[----:B------:R-:W-:Y:S02]  /*0200*/  USHF.R.S64 UR12, UR12, 0x1, UR13 ;  /* 0x000000010c0c7899 */ /* 0x000fe4000800100d */
[----:B------:R-:W-:Y:S01]  /*0210*/  IMAD R4, R4, c[0x0][0x1fc], R5 ;  /* 0x00007f0004047a24 */ /* 0x000fe200078e0205 */
[----:B------:R-:W-:-:S02]  /*0220*/  USHF.R.S32.HI UR13, URZ, 0x1, UR13 ;  /* 0x000000013f0d7899 */ /* 0x000fc4000801140d */
[----:B------:R-:W-:Y:S02]  /*0230*/  ULDC.U8 UR21, c[0x0][0x1f4] ;  /* 0x00007d0000157ab9 */ /* 0x000fe40000000000 */
[C---:B------:R-:W-:Y:S01]  /*0240*/  ISETP.GE.U32.AND P1, PT, R4.reuse, c[0x0][0x1e0], PT ;  /* 0x0000780004007a0c */ /* 0x040fe20003f26070 */
[----:B------:R-:W-:Y:S01]  /*0250*/  USHF.L.U64.HI UR11, UR10, 0x2, UR11 ;  /* 0x000000020a0b7899 */ /* 0x000fe2000801020b */
[----:B-1----:R-:W-:Y:S01]  /*0260*/  SHF.R.S32.HI R0, RZ, 0x1f, R4 ;  /* 0x0000001fff007819 */ /* 0x002fe20000011404 */
[----:B------:R-:W-:Y:S01]  /*0270*/  USHF.L.U64.HI UR13, UR12, 0x2, UR13 ;  /* 0x000000020c0d7899 */ /* 0x000fe2000801020d */
[C---:B------:R-:W-:Y:S01]  /*0280*/  IADD3 R2, R4.reuse, 0x20, RZ ;  /* 0x0000002004027810 */ /* 0x040fe20007ffe0ff */
[----:B------:R-:W-:Y:S01]  /*0290*/  UMOV UR4, URZ ;  /* 0x0000003f00047c82 */ /* 0x000fe20008000000 */
        /* <DEDUP_REMOVED lines=8> */
[----:B------:R-:W-:Y:S02]  /*0320*/  IADD3 R2, R4, 0xa0, RZ ;  /* 0x000000a004027810 */ /* 0x000fe40007ffe0ff */
[----:B------:R-:W-:Y:S02]  /*0330*/  ISETP.GE.AND.EX P1, PT, R0, c[0x0][0x1e4], PT, P1 ;  /* 0x0000790000007a0c */ /* 0x000fe40003f26310 */
        /* <DEDUP_REMOVED lines=16> */
[----:B------:R-:W-:Y:S02]  /*0440*/  ISETP.LT.U32.AND P1, PT, R6, 0x180, !P1 ;  /* 0x000001800600780c */ /* 0x000fe40004f21070 */
[C---:B------:R-:W-:Y:S02]  /*0450*/  IADD3 R155, R4.reuse, 0x1b0, RZ ;  /* 0x000001b0049b7810 */ /* 0x040fe40007ffe0ff */
[C---:B------:R-:W-:Y:S02]  /*0460*/  IADD3 R154, R4.reuse, 0x1c0, RZ ;  /* 0x000001c0049a7810 */ /* 0x040fe40007ffe0ff */
[C---:B------:R-:W-:Y:S02]  /*0470*/  IADD3 R153, R4.reuse, 0x1d0, RZ ;  /* 0x000001d004997810 */ /* 0x040fe40007ffe0ff */
[C---:B------:R-:W-:Y:S02]  /*0480*/  IADD3 R152, R4.reuse, 0x1e0, RZ ;  /* 0x000001e004987810 */ /* 0x040fe40007ffe0ff */
[----:B------:R-:W-:-:S02]  /*0490*/  IADD3 R151, R4, 0x1f0, RZ ;  /* 0x000001f004977810 */ /* 0x000fc40007ffe0ff */
.L_x_2746:
[----:B------:R-:W-:Y:S01]  /*04a0*/  IABS R3, c[0x0][0x1f0] ;  /* 0x00007c0000037a13 */ /* 0x000fe20000000000 */
[----:B--2---:R-:W-:Y:S01]  /*04b0*/  UMOV UR6, URZ ;  /* 0x0000003f00067c82 */ /* 0x004fe20008000000 */
[----:B------:R-:W-:Y:S01]  /*04c0*/  IABS R5, UR9 ;  /* 0x0000000900057c13 */ /* 0x000fe20008000000 */
[----:B------:R-:W-:Y:S01]  /*04d0*/  UISETP.GE.AND UP4, UPT, UR9, URZ, UPT ;  /* 0x0000003f0900728c */ /* 0x000fe2000bf86270 */
[----:B0-----:R-:W0:Y:S01]  /*04e0*/  R2UR UR16, R3 ;  /* 0x00000000031073c2 */ /* 0x001e2200000e0000 */
        /* <DEDUP_REMOVED lines=11> */
[----:B------:R-:W-:Y:S02]  /*05a0*/  SHF.R.S32.HI R8, RZ, 0x1f, R15 ;  /* 0x0000001fff087819 */ /* 0x000fe4000001140f */
[----:B------:R-:W-:-:S02]  /*05b0*/  ISETP.GT.U32.OR P2, PT, R6, 0x17f, P2 ;  /* 0x0000017f0600780c */ /* 0x000fc40001744470 */
[----:B------:R-:W-:Y:S02]  /*05c0*/  ISETP.GE.U32.AND P6, PT, R14, c[0x0][0x1e0], PT ;  /* 0x000078000e007a0c */ /* 0x000fe40003fc6070 */
[----:B------:R-:W-:Y:S01]  /*05d0*/  SHF.R.S32.HI R7, RZ, 0x1f, R14 ;  /* 0x0000001fff077819 */ /* 0x000fe2000001140e */
[----:B0-----:R-:W0:Y:S01]  /*05e0*/  I2F.RP R0, UR16 ;  /* 0x0000001000007d06 */ /* 0x001e220008209400 */
[----:B------:R-:W-:Y:S02]  /*05f0*/  ISETP.GE.AND.EX P3, PT, R8, c[0x0][0x1e4], PT, P3 ;  /* 0x0000790008007a0c */ /* 0x000fe40003f66330 */
[----:B------:R-:W-:Y:S02]  /*0600*/  ISETP.GE.AND.EX P6, PT, R7, c[0x0][0x1e4], PT, P6 ;  /* 0x0000790007007a0c */ /* 0x000fe40003fc6360 */
[C---:B------:R-:W-:Y:S02]  /*0610*/  ISETP.GT.U32.OR P3, PT, R6.reuse, 0x17f, P3 ;  /* 0x0000017f0600780c */ /* 0x040fe40001f64470 */
[----:B------:R-:W-:Y:S01]  /*0620*/  ISETP.GT.U32.OR P6, PT, R6, 0x17f, P6 ;  /* 0x0000017f0600780c */ /* 0x000fe200037c4470 */
[----:B0-----:R-:W0:Y:S02]  /*0630*/  MUFU.RCP R0, R0 ;  /* 0x0000000000007308 */ /* 0x001e240000001000 */
[----:B0-----:R-:W-:-:S02]  /*0640*/  IADD3 R2, R0, 0xffffffe, RZ ;  /* 0x0ffffffe00027810 */ /* 0x001fc40007ffe0ff */
        /* <DEDUP_REMOVED lines=22> */
[----:B------:R-:W-:-:S05]  /*07b0*/  UIMAD UR17, UR16, 0x30, URZ ;  /* 0x00000030101178a4 */ /* 0x000fca000f8e023f */
[----:B------:R-:W-:Y:S01]  /*07c0*/  @!UP2 UIADD3 UR7, -UR7, URZ, URZ ;  /* 0x0000003f0707a290 */ /* 0x000fe2000fffe13f */
[----:B------:R-:W-:Y:S02]  /*07d0*/  MOV R3, UR17 ;  /* 0x0000001100037c02 */ /* 0x000fe40008000f00 */
[----:B------:R-:W-:Y:S01]  /*07e0*/  IADD3 R82, P0, R150, UR17, RZ ;  /* 0x0000001196527c10 */ /* 0x000fe2000ff1e0ff */
[----:B------:R-:W-:-:S03]  /*07f0*/  USEL UR7, UR14, UR7, !UP0 ;  /* 0x000000070e077287 */ /* 0x000fc6000c000000 */
[----:B------:R-:W-:Y:S01]  /*0800*/  ULDC.64 UR14, c[0x0][0x1e8] ;  /* 0x00007a00000e7ab9 */ /* 0x000fe20000000a00 */
[----:B------:R-:W-:Y:S01]  /*0810*/  LEA.HI.X.SX32 R83, R3, R0, 0x1, P0 ;  /* 0x0000000003537211 */ /* 0x000fe200000f0eff */
[----:B------:R-:W-:Y:S01]  /*0820*/  USHF.R.S32.HI UR5, URZ, 0x1f, UR7 ;  /* 0x0000001f3f057899 */ /* 0x000fe20008011407 */
[----:B------:R-:W-:Y:S01]  /*0830*/  MOV R3, UR7 ;  /* 0x0000000700037c02 */ /* 0x000fe20008000f00 */
[----:B------:R-:W-:Y:S02]  /*0840*/  @!P2 IMAD R0, R10, c[0x0][0x1d8], RZ ;  /* 0x000076000a00aa24 */ /* 0x000fe400078e02ff */
[----:B------:R-:W-:Y:S02]  /*0850*/  UIMAD UR5, UR5, UR14, URZ ;  /* 0x0000000e050572a4 */ /* 0x000fe4000f8e023f */
[----:B------:R-:W-:Y:S02]  /*0860*/  IMAD.WIDE.U32 R82, R3, c[0x0][0x1e8], R82 ;  /* 0x00007a0003527a25 */ /* 0x000fe400078e0052 */
[----:B------:R-:W-:-:S02]  /*0870*/  UIMAD UR5, UR7, UR15, UR5 ;  /* 0x0000000f070572a4 */ /* 0x000fc4000f8e0205 */
[----:B------:R-:W-:Y:S01]  /*0880*/  @!P2 IMAD R13, R9, c[0x0][0x1dc], R0 ;  /* 0x00007700090daa24 */ /* 0x000fe200078e0200 */
[-C--:B------:R-:W-:Y:S01]  /*0890*/  @!P2 MOV R80, R82.reuse ;  /* 0x000000520050a202 */ /* 0x080fe20000000f00 */
[----:B------:R-:W-:Y:S01]  /*08a0*/  @!P3 IMAD R0, R8, c[0x0][0x1d8], RZ ;  /* 0x000076000800ba24 */ /* 0x000fe200078e02ff */
[-C--:B------:R-:W-:Y:S02]  /*08b0*/  @!P3 MOV R8, R82.reuse ;  /* 0x000000520008b202 */ /* 0x080fe40000000f00 */
[----:B------:R-:W-:Y:S02]  /*08c0*/  IADD3 R81, R83, UR5, RZ ;  /* 0x0000000553517c10 */ /* 0x000fe4000fffe0ff */
[----:B------:R-:W-:Y:S02]  /*08d0*/  @!P6 MOV R10, R82 ;  /* 0x00000052000ae202 */ /* 0x000fe40000000f00 */
[-C--:B------:R-:W-:Y:S01]  /*08e0*/  @!P6 MOV R11, R81.reuse ;  /* 0x00000051000be202 */ /* 0x080fe20000000f00 */
[----:B------:R-:W-:Y:S01]  /*08f0*/  @!P2 IMAD.WIDE.U32 R2, R9, c[0x0][0x1d8], R80 ;  /* 0x000076000902aa25 */ /* 0x000fe200078e0050 */
[----:B------:R-:W-:-:S03]  /*0900*/  @!P3 MOV R9, R81 ;  /* 0x000000510009b202 */ /* 0x000fc60000000f00 */
[----:B------:R-:W-:Y:S01]  /*0910*/  @!P6 IMAD.WIDE.U32 R10, R14, c[0x0][0x1d8], R10 ;  /* 0x000076000e0aea25 */ /* 0x000fe200078e000a */
[----:B------:R-:W-:Y:S02]  /*0920*/  @!P2 IADD3 R13, R3, R13, RZ ;  /* 0x0000000d030da210 */ /* 0x000fe40007ffe0ff */
[C---:B------:R-:W-:Y:S01]  /*0930*/  @!P2 SHF.L.U32 R12, R2.reuse, 0x2, RZ ;  /* 0x00000002020ca819 */ /* 0x040fe200000006ff */
[----:B------:R-:W-:Y:S01]  /*0940*/  @!P6 IMAD R3, R7, c[0x0][0x1d8], RZ ;  /* 0x000076000703ea24 */ /* 0x000fe200078e02ff */
[----:B------:R-:W-:Y:S01]  /*0950*/  @!P2 SHF.L.U64.HI R13, R2, 0x2, R13 ;  /* 0x00000002020da819 */ /* 0x000fe2000001020d */
[C---:B------:R-:W-:Y:S01]  /*0960*/  @!P3 IMAD R7, R15.reuse, c[0x0][0x1dc], R0 ;  /* 0x000077000f07ba24 */ /* 0x040fe200078e0200 */
[----:B------:R-:W-:Y:S01]  /*0970*/  @!P2 IADD3 R2, P0, R12, c[0x0][0x180], RZ ;  /* 0x000060000c02aa10 */ /* 0x000fe20007f1e0ff */
[----:B------:R-:W-:Y:S01]  /*0980*/  @!P3 IMAD.WIDE.U32 R8, R15, c[0x0][0x1d8], R8 ;  /* 0x000076000f08ba25 */ /* 0x000fe200078e0008 */
[C---:B------:R-:W-:Y:S01]  /*0990*/  IADD3 R15, R4.reuse, 0x40, RZ ;  /* 0x00000040040f7810 */ /* 0x040fe20007ffe0ff */
[----:B------:R-:W-:Y:S01]  /*09a0*/  CS2R R70, SRZ ;  /* 0x0000000000467805 */ /* 0x000fe2000001ff00 */
[----:B------:R-:W-:Y:S01]  /*09b0*/  IADD3 R21, R4, 0x60, RZ ;  /* 0x0000006004157810 */ /* 0x000fe20007ffe0ff */
[----:B------:R-:W-:Y:S01]  /*09c0*/  @!P6 IMAD R3, R14, c[0x0][0x1dc], R3 ;  /* 0x000077000e03ea24 */ /* 0x000fe200078e0203 */
[----:B------:R-:W-:-:S02]  /*09d0*/  @!P3 IADD3 R7, R9, R7, RZ ;  /* 0x000000070907b210 */ /* 0x000fc40007ffe0ff */
[----:B------:R-:W-:Y:S02]  /*09e0*/  ISETP.GE.U32.AND P5, PT, R15, c[0x0][0x1e0], PT ;  /* 0x000078000f007a0c */ /* 0x000fe40003fa6070 */
[----:B------:R-:W-:Y:S02]  /*09f0*/  SHF.R.S32.HI R17, RZ, 0x1f, R15 ;  /* 0x0000001fff117819 */ /* 0x000fe4000001140f */
[----:B------:R-:W-:Y:S02]  /*0a00*/  @!P6 IADD3 R5, R11, R3, RZ ;  /* 0x000000030b05e210 */ /* 0x000fe40007ffe0ff */
[----:B------:R-:W-:Y:S02]  /*0a10*/  @!P2 IADD3.X R3, R13, c[0x0][0x184], RZ, P0, !PT ;  /* 0x000061000d03aa10 */ /* 0x000fe400007fe4ff */
[C---:B------:R-:W-:Y:S02]  /*0a20*/  @!P3 SHF.L.U32 R11, R8.reuse, 0x2, RZ ;  /* 0x00000002080bb819 */ /* 0x040fe400000006ff */
[----:B------:R-:W-:Y:S01]  /*0a30*/  @!P3 SHF.L.U64.HI R0, R8, 0x2, R7 ;  /* 0x000000020800b819 */ /* 0x000fe20000010207 */
[----:B------:R0:W5:Y:S01]  /*0a40*/  @!P2 LDG.E.64 R124, [R2.64] ;  /* 0x00000012027ca981 */ /* 0x000162000c1e1b00 */
[----:B------:R-:W-:-:S02]  /*0a50*/  IADD3 R14, R4, 0x50, RZ ;  /* 0x00000050040e7810 */ /* 0x000fc40007ffe0ff */
[----:B------:R-:W-:Y:S02]  /*0a60*/  ISETP.GE.AND.EX P5, PT, R17, c[0x0][0x1e4], PT, P5 ;  /* 0x0000790011007a0c */ /* 0x000fe40003fa6350 */
[----:B------:R-:W-:Y:S02]  /*0a70*/  @!P2 IADD3 R8, P0, R12, c[0x0][0x178], RZ ;  /* 0x00005e000c08aa10 */ /* 0x000fe40007f1e0ff */
[----:B------:R-:W-:Y:S02]  /*0a80*/  ISETP.GE.U32.AND P4, PT, R14, c[0x0][0x1e0], PT ;  /* 0x000078000e007a0c */ /* 0x000fe40003f86070 */
[----:B------:R-:W-:Y:S02]  /*0a90*/  SHF.R.S32.HI R16, RZ, 0x1f, R14 ;  /* 0x0000001fff107819 */ /* 0x000fe4000001140e */
[----:B------:R-:W-:Y:S02]  /*0aa0*/  ISETP.GT.U32.OR P5, PT, R6, 0x17f, P5 ;  /* 0x0000017f0600780c */ /* 0x000fe40002fa4470 */
[----:B------:R-:W-:-:S02]  /*0ab0*/  @!P2 IADD3.X R9, R13, c[0x0][0x17c], RZ, P0, !PT ;  /* 0x00005f000d09aa10 */ /* 0x000fc400007fe4ff */
[----:B0-----:R-:W-:Y:S02]  /*0ac0*/  @!P3 IADD3 R2, P0, R11, c[0x0][0x180], RZ ;  /* 0x000060000b02ba10 */ /* 0x001fe40007f1e0ff */
[----:B------:R-:W-:Y:S01]  /*0ad0*/  ISETP.GE.AND.EX P4, PT, R16, c[0x0][0x1e4], PT, P4 ;  /* 0x0000790010007a0c */ /* 0x000fe20003f86340 */
[----:B------:R0:W5:Y:S01]  /*0ae0*/  @!P2 LDG.E.64 R70, [R8.64] ;  /* 0x000000120846a981 */ /* 0x000162000c1e1b00 */
[----:B------:R-:W-:Y:S02]  /*0af0*/  @!P3 IADD3.X R3, R0, c[0x0][0x184], RZ, P0, !PT ;  /* 0x000061000003ba10 */ /* 0x000fe400007fe4ff */
[----:B------:R-:W-:Y:S02]  /*0b00*/  ISETP.GE.U32.AND P0, PT, R21, c[0x0][0x1e0], PT ;  /* 0x0000780015007a0c */ /* 0x000fe40003f06070 */
[----:B------:R-:W-:Y:S02]  /*0b10*/  SHF.R.S32.HI R23, RZ, 0x1f, R21 ;  /* 0x0000001fff177819 */ /* 0x000fe40000011415 */
[----:B------:R-:W-:-:S02]  /*0b20*/  @!P6 SHF.L.U32 R19, R10, 0x2, RZ ;  /* 0x000000020a13e819 */ /* 0x000fc400000006ff */
[----:B------:R-:W-:Y:S02]  /*0b30*/  @!P6 SHF.L.U64.HI R20, R10, 0x2, R5 ;  /* 0x000000020a14e819 */ /* 0x000fe40000010205 */
[----:B------:R-:W-:Y:S02]  /*0b40*/  ISETP.GT.U32.OR P4, PT, R6, 0x17f, P4 ;  /* 0x0000017f0600780c */ /* 0x000fe40002784470 */
[----:B------:R-:W-:Y:S02]  /*0b50*/  @!P3 IADD3 R10, P2, R11, c[0x0][0x178], RZ ;  /* 0x00005e000b0aba10 */ /* 0x000fe40007f5e0ff */
[----:B------:R-:W-:Y:S02]  /*0b60*/  IADD3 R18, R4, 0x70, RZ ;  /* 0x0000007004127810 */ /* 0x000fe40007ffe0ff */
[----:B------:R-:W-:Y:S02]  /*0b70*/  ISETP.GE.AND.EX P0, PT, R23, c[0x0][0x1e4], PT, P0 ;  /* 0x0000790017007a0c */ /* 0x000fe40003f06300 */
[----:B------:R-:W-:Y:S01]  /*0b80*/  @!P3 IADD3.X R11, R0, c[0x0][0x17c], RZ, P2, !PT ;  /* 0x00005f00000bba10 */ /* 0x000fe200017fe4ff */
[----:B------:R-:W-:Y:S01]  /*0b90*/  @!P5 IMAD R0, R17, c[0x0][0x1d8], RZ ;  /* 0x000076001100da24 */ /* 0x000fe200078e02ff */
[----:B0-----:R-:W-:-:S02]  /*0ba0*/  @!P5 MOV R8, R82 ;  /* 0x000000520008d202 */ /* 0x001fc40000000f00 */
[----:B------:R-:W-:Y:S02]  /*0bb0*/  @!P5 MOV R9, R81 ;  /* 0x000000510009d202 */ /* 0x000fe40000000f00 */
[----:B------:R-:W-:Y:S02]  /*0bc0*/  ISETP.GE.U32.AND P2, PT, R18, c[0x0][0x1e0], PT ;  /* 0x0000780012007a0c */ /* 0x000fe40003f46070 */
[----:B------:R-:W-:Y:S02]  /*0bd0*/  SHF.R.S32.HI R22, RZ, 0x1f, R18 ;  /* 0x0000001fff167819 */ /* 0x000fe40000011412 */
[----:B------:R-:W-:Y:S01]  /*0be0*/  ISETP.GT.U32.OR P0, PT, R6, 0x17f, P0 ;  /* 0x0000017f0600780c */ /* 0x000fe20000704470 */
[C---:B------:R-:W-:Y:S01]  /*0bf0*/  @!P5 IMAD R17, R15.reuse, c[0x0][0x1dc], R0 ;  /* 0x000077000f11da24 */ /* 0x040fe200078e0200 */
[----:B------:R-:W-:Y:S01]  /*0c00*/  ISETP.GE.AND.EX P2, PT, R22, c[0x0][0x1e4], PT, P2 ;  /* 0x0000790016007a0c */ /* 0x000fe20003f46320 */
[----:B------:R-:W-:Y:S01]  /*0c10*/  @!P5 IMAD.WIDE.U32 R8, R15, c[0x0][0x1d8], R8 ;  /* 0x000076000f08da25 */ /* 0x000fe200078e0008 */
[----:B------:R-:W-:-:S02]  /*0c20*/  @!P4 MOV R12, R82 ;  /* 0x00000052000cc202 */ /* 0x000fc40000000f00 */
[----:B------:R-:W-:Y:S01]  /*0c30*/  @!P4 MOV R13, R81 ;  /* 0x00000051000dc202 */ /* 0x000fe20000000f00 */
[----:B------:R-:W-:Y:S01]  /*0c40*/  @!P4 IMAD R5, R16, c[0x0][0x1d8], RZ ;  /* 0x000076001005ca24 */ /* 0x000fe200078e02ff */
[----:B------:R-:W-:Y:S02]  /*0c50*/  ISETP.GT.U32.OR P2, PT, R6, 0x17f, P2 ;  /* 0x0000017f0600780c */ /* 0x000fe40001744470 */
[----:B------:R-:W-:Y:S01]  /*0c60*/  @!P5 IADD3 R17, R9, R17, RZ ;  /* 0x000000110911d210 */ /* 0x000fe20007ffe0ff */
[----:B------:R-:W-:Y:S01]  /*0c70*/  @!P4 IMAD R5, R14, c[0x0][0x1dc], R5 ;  /* 0x000077000e05ca24 */ /* 0x000fe200078e0205 */
[----:B------:R-:W-:Y:S01]  /*0c80*/  @!P5 SHF.L.U32 R16, R8, 0x2, RZ ;  /* 0x000000020810d819 */ /* 0x000fe200000006ff */
[----:B------:R-:W-:Y:S01]  /*0c90*/  @!P4 IMAD.WIDE.U32 R12, R14, c[0x0][0x1d8], R12 ;  /* 0x000076000e0cca25 */ /* 0x000fe200078e000c */
[----:B------:R-:W-:Y:S02]  /*0ca0*/  @!P5 SHF.L.U64.HI R17, R8, 0x2, R17 ;  /* 0x000000020811d819 */ /* 0x000fe40000010211 */
[----:B------:R-:W-:Y:S01]  /*0cb0*/  @!P0 MOV R8, R82 ;  /* 0x0000005200088202 */ /* 0x000fe20000000f00 */
[----:B------:R-:W-:Y:S01]  /*0cc0*/  @!P0 IMAD R0, R23, c[0x0][0x1d8], RZ ;  /* 0x0000760017008a24 */ /* 0x000fe200078e02ff */
[----:B------:R-:W-:Y:S01]  /*0cd0*/  @!P0 MOV R9, R81 ;  /* 0x0000005100098202 */ /* 0x000fe20000000f00 */
[----:B------:R-:W-:Y:S01]  /*0ce0*/  CS2R R132, SRZ ;  /* 0x0000000000847805 */ /* 0x000fe2000001ff00 */
[----:B------:R-:W-:Y:S01]  /*0cf0*/  @!P4 IADD3 R15, R13, R5, RZ ;  /* 0x000000050d0fc210 */ /* 0x000fe20007ffe0ff */
[----:B------:R-:W-:Y:S01]  /*0d00*/  CS2R R68, SRZ ;  /* 0x0000000000447805 */ /* 0x000fe2000001ff00 */
[----:B------:R-:W-:-:S02]  /*0d10*/  @!P0 IMAD R5, R21, c[0x0][0x1dc], R0 ;  /* 0x0000770015058a24 */ /* 0x000fc400078e0200 */
[----:B------:R-:W-:Y:S01]  /*0d20*/  @!P0 IMAD.WIDE.U32 R8, R21, c[0x0][0x1d8], R8 ;  /* 0x0000760015088a25 */ /* 0x000fe200078e0008 */
[C---:B------:R-:W-:Y:S01]  /*0d30*/  @!P4 SHF.L.U32 R14, R12.reuse, 0x2, RZ ;  /* 0x000000020c0ec819 */ /* 0x040fe200000006ff */
[----:B------:R0:W5:Y:S01]  /*0d40*/  @!P3 LDG.E.64 R132, [R2.64] ;  /* 0x000000120284b981 */ /* 0x000162000c1e1b00 */
[----:B------:R-:W-:Y:S01]  /*0d50*/  @!P4 SHF.L.U64.HI R15, R12, 0x2, R15 ;  /* 0x000000020c0fc819 */ /* 0x000fe2000001020f */
[----:B------:R-:W-:Y:S01]  /*0d60*/  @!P2 IMAD R7, R22, c[0x0][0x1d8], RZ ;  /* 0x000076001607aa24 */ /* 0x000fe200078e02ff */
[----:B------:R-:W-:Y:S01]  /*0d70*/  @!P2 MOV R12, R82 ;  /* 0x00000052000ca202 */ /* 0x000fe20000000f00 */
[----:B------:R1:W5:Y:S01]  /*0d80*/  @!P3 LDG.E.64 R68, [R10.64] ;  /* 0x000000120a44b981 */ /* 0x000362000c1e1b00 */
[----:B------:R-:W-:Y:S01]  /*0d90*/  @!P2 MOV R13, R81 ;  /* 0x00000051000da202 */ /* 0x000fe20000000f00 */
[C---:B------:R-:W-:Y:S01]  /*0da0*/  @!P2 IMAD R21, R18.reuse, c[0x0][0x1dc], R7 ;  /* 0x000077001215aa24 */ /* 0x040fe200078e0207 */
[----:B0-----:R-:W-:Y:S02]  /*0db0*/  @!P0 IADD3 R3, R9, R5, RZ ;  /* 0x0000000509038210 */ /* 0x001fe40007ffe0ff */
[----:B------:R-:W-:Y:S01]  /*0dc0*/  @!P6 IADD3 R2, P3, R19, c[0x0][0x180], RZ ;  /* 0x000060001302ea10 */ /* 0x000fe20007f7e0ff */
[----:B------:R-:W-:Y:S01]  /*0dd0*/  @!P2 IMAD.WIDE.U32 R12, R18, c[0x0][0x1d8], R12 ;  /* 0x00007600120caa25 */ /* 0x000fe200078e000c */
[----:B------:R-:W-:-:S02]  /*0de0*/  @!P0 SHF.L.U64.HI R18, R8, 0x2, R3 ;  /* 0x0000000208128819 */ /* 0x000fc40000010203 */
[----:B------:R-:W-:Y:S02]  /*0df0*/  @!P0 SHF.L.U32 R7, R8, 0x2, RZ ;  /* 0x0000000208078819 */ /* 0x000fe400000006ff */
[C---:B------:R-:W-:Y:S02]  /*0e00*/  @!P6 IADD3.X R3, R20.reuse, c[0x0][0x184], RZ, P3, !PT ;  /* 0x000061001403ea10 */ /* 0x040fe40001ffe4ff */
[----:B------:R-:W-:Y:S02]  /*0e10*/  @!P6 IADD3 R8, P3, R19, c[0x0][0x178], RZ ;  /* 0x00005e001308ea10 */ /* 0x000fe40007f7e0ff */
[----:B------:R-:W-:Y:S02]  /*0e20*/  @!P2 IADD3 R5, R13, R21, RZ ;  /* 0x000000150d05a210 */ /* 0x000fe40007ffe0ff */
[----:B------:R-:W-:Y:S02]  /*0e30*/  @!P6 IADD3.X R9, R20, c[0x0][0x17c], RZ, P3, !PT ;  /* 0x00005f001409ea10 */ /* 0x000fe40001ffe4ff */
[----:B-1----:R-:W-:Y:S01]  /*0e40*/  @!P5 IADD3 R10, P3, R16, c[0x0][0x180], RZ ;  /* 0x00006000100ada10 */ /* 0x002fe20007f7e0ff */
[----:B------:R-:W-:Y:S01]  /*0e50*/  CS2R R136, SRZ ;  /* 0x0000000000887805 */ /* 0x000fe2000001ff00 */
[----:B------:R-:W-:-:S02]  /*0e60*/  @!P2 SHF.L.U32 R0, R12, 0x2, RZ ;  /* 0x000000020c00a819 */ /* 0x000fc400000006ff */
[----:B------:R-:W-:Y:S02]  /*0e70*/  @!P2 SHF.L.U64.HI R5, R12, 0x2, R5 ;  /* 0x000000020c05a819 */ /* 0x000fe40000010205 */
[C---:B------:R-:W-:Y:S01]  /*0e80*/  @!P5 IADD3.X R11, R17.reuse, c[0x0][0x184], RZ, P3, !PT ;  /* 0x00006100110bda10 */ /* 0x040fe20001ffe4ff */
[----:B------:R-:W-:Y:S01]  /*0e90*/  CS2R R138, SRZ ;  /* 0x00000000008a7805 */ /* 0x000fe2000001ff00 */
[----:B------:R-:W-:Y:S01]  /*0ea0*/  @!P5 IADD3 R12, P3, R16, c[0x0][0x178], RZ ;  /* 0x00005e00100cda10 */ /* 0x000fe20007f7e0ff */
[----:B------:R-:W-:Y:S01]  /*0eb0*/  CS2R R64, SRZ ;  /* 0x0000000000407805 */ /* 0x000fe2000001ff00 */
[----:B------:R0:W5:Y:S02]  /*0ec0*/  @!P6 LDG.E.64 R136, [R2.64] ;  /* 0x000000120288e981 */ /* 0x000164000c1e1b00 */
[----:B------:R-:W-:Y:S02]  /*0ed0*/  @!P5 IADD3.X R13, R17, c[0x0][0x17c], RZ, P3, !PT ;  /* 0x00005f00110dda10 */ /* 0x000fe40001ffe4ff */
[----:B------:R-:W-:Y:S01]  /*0ee0*/  IADD3 R24, R4, 0x80, RZ ;  /* 0x0000008004187810 */ /* 0x000fe20007ffe0ff */
[----:B------:R1:W5:Y:S01]  /*0ef0*/  @!P5 LDG.E.64 R138, [R10.64] ;  /* 0x000000120a8ad981 */ /* 0x000362000c1e1b00 */
[----:B0-----:R-:W-:-:S03]  /*0f00*/  @!P4 IADD3 R2, P3, R14, c[0x0][0x180], RZ ;  /* 0x000060000e02ca10 */ /* 0x001fc60007f7e0ff */
[----:B------:R0:W5:Y:S01]  /*0f10*/  @!P5 LDG.E.64 R64, [R12.64] ;  /* 0x000000120c40d981 */ /* 0x000162000c1e1b00 */
[----:B------:R-:W-:Y:S02]  /*0f20*/  @!P4 IADD3 R14, P5, R14, c[0x0][0x178], RZ ;  /* 0x00005e000e0eca10 */ /* 0x000fe40007fbe0ff */
[C---:B------:R-:W-:Y:S02]  /*0f30*/  @!P4 IADD3.X R3, R15.reuse, c[0x0][0x184], RZ, P3, !PT ;  /* 0x000061000f03ca10 */ /* 0x040fe40001ffe4ff */
[----:B------:R-:W-:Y:S02]  /*0f40*/  ISETP.GE.U32.AND P3, PT, R24, c[0x0][0x1e0], PT ;  /* 0x0000780018007a0c */ /* 0x000fe40003f66070 */
[----:B------:R-:W-:Y:S01]  /*0f50*/  SHF.R.S32.HI R22, RZ, 0x1f, R24 ;  /* 0x0000001fff167819 */ /* 0x000fe20000011418 */
[----:B------:R-:W-:Y:S01]  /*0f60*/  CS2R R66, SRZ ;  /* 0x0000000000427805 */ /* 0x000fe2000001ff00 */
[----:B------:R-:W-:Y:S01]  /*0f70*/  CS2R R142, SRZ ;  /* 0x00000000008e7805 */ /* 0x000fe2000001ff00 */
[----:B------:R-:W-:Y:S01]  /*0f80*/  CS2R R62, SRZ ;  /* 0x00000000003e7805 */ /* 0x000fe2000001ff00 */
[----:B------:R-:W-:-:S02]  /*0f90*/  @!P4 IADD3.X R15, R15, c[0x0][0x17c], RZ, P5, !PT ;  /* 0x00005f000f0fca10 */ /* 0x000fc40002ffe4ff */
[----:B------:R-:W-:Y:S01]  /*0fa0*/  ISETP.GE.AND.EX P3, PT, R22, c[0x0][0x1e4], PT, P3 ;  /* 0x0000790016007a0c */ /* 0x000fe20003f66330 */
[----:B------:R2:W5:Y:S01]  /*0fb0*/  @!P6 LDG.E.64 R66, [R8.64] ;  /* 0x000000120842e981 */ /* 0x000562000c1e1b00 */
[----:B------:R-:W-:Y:S02]  /*0fc0*/  @!P0 IADD3 R16, P6, R7, c[0x0][0x180], RZ ;  /* 0x0000600007108a10 */ /* 0x000fe40007fde0ff */
[----:B------:R-:W-:Y:S01]  /*0fd0*/  ISETP.GT.U32.OR P3, PT, R6, 0x17f, P3 ;  /* 0x0000017f0600780c */ /* 0x000fe20001f64470 */
[----:B------:R3:W5:Y:S01]  /*0fe0*/  @!P4 LDG.E.64 R142, [R2.64] ;  /* 0x00000012028ec981 */ /* 0x000762000c1e1b00 */
[----:B------:R-:W-:-:S03]  /*0ff0*/  IADD3 R23, R4, 0xa0, RZ ;  /* 0x000000a004177810 */ /* 0x000fc60007ffe0ff */
[----:B------:R4:W5:Y:S01]  /*1000*/  @!P4 LDG.E.64 R62, [R14.64] ;  /* 0x000000120e3ec981 */ /* 0x000962000c1e1b00 */
[----:B-1----:R-:W-:Y:S02]  /*1010*/  @!P0 IADD3 R10, P4, R7, c[0x0][0x178], RZ ;  /* 0x00005e00070a8a10 */ /* 0x002fe40007f9e0ff */
[C---:B------:R-:W-:Y:S01]  /*1020*/  IADD3 R26, R4.reuse, 0x90, RZ ;  /* 0x00000090041a7810 */ /* 0x040fe20007ffe0ff */
[----:B------:R-:W-:Y:S01]  /*1030*/  CS2R R134, SRZ ;  /* 0x0000000000867805 */ /* 0x000fe2000001ff00 */
[----:B------:R-:W-:Y:S01]  /*1040*/  IADD3 R25, R4, 0xb0, RZ ;  /* 0x000000b004197810 */ /* 0x000fe20007ffe0ff */
[----:B------:R-:W-:Y:S01]  /*1050*/  CS2R R60, SRZ ;  /* 0x00000000003c7805 */ /* 0x000fe2000001ff00 */
[C---:B------:R-:W-:Y:S02]  /*1060*/  @!P0 IADD3.X R17, R18.reuse, c[0x0][0x184], RZ, P6, !PT ;  /* 0x0000610012118a10 */ /* 0x040fe400037fe4ff */
[----:B------:R-:W-:Y:S02]  /*1070*/  ISETP.GE.U32.AND P6, PT, R23, c[0x0][0x1e0], PT ;  /* 0x0000780017007a0c */ /* 0x000fe40003fc6070 */
[----:B------:R-:W-:Y:S01]  /*1080*/  @!P0 IADD3.X R11, R18, c[0x0][0x17c], RZ, P4, !PT ;  /* 0x00005f00120b8a10 */ /* 0x000fe200027fe4ff */
[----:B------:R1:W5:Y:S01]  /*1090*/  @!P0 LDG.E.64 R134, [R16.64] ;  /* 0x0000001210868981 */ /* 0x000362000c1e1b00 */
[----:B------:R-:W-:-:S02]  /*10a0*/  SHF.R.S32.HI R28, RZ, 0x1f, R23 ;  /* 0x0000001fff1c7819 */ /* 0x000fc40000011417 */
[----:B------:R-:W-:Y:S01]  /*10b0*/  ISETP.GE.U32.AND P5, PT, R26, c[0x0][0x1e0], PT ;  /* 0x000078001a007a0c */ /* 0x000fe20003fa6070 */
[----:B------:R0:W5:Y:S01]  /*10c0*/  @!P0 LDG.E.64 R60, [R10.64] ;  /* 0x000000120a3c8981 */ /* 0x000162000c1e1b00 */
[----:B------:R-:W-:Y:S02]  /*10d0*/  SHF.R.S32.HI R29, RZ, 0x1f, R26 ;  /* 0x0000001fff1d7819 */ /* 0x000fe4000001141a */
[----:B------:R-:W-:Y:S02]  /*10e0*/  ISETP.GE.U32.AND P4, PT, R25, c[0x0][0x1e0], PT ;  /* 0x0000780019007a0c */ /* 0x000fe40003f86070 */
[----:B------:R-:W-:Y:S02]  /*10f0*/  SHF.R.S32.HI R27, RZ, 0x1f, R25 ;  /* 0x0000001fff1b7819 */ /* 0x000fe40000011419 */
[----:B------:R-:W-:Y:S02]  /*1100*/  ISETP.GE.AND.EX P6, PT, R28, c[0x0][0x1e4], PT, P6 ;  /* 0x000079001c007a0c */ /* 0x000fe40003fc6360 */
[----:B------:R-:W-:-:S02]  /*1110*/  ISETP.GE.AND.EX P5, PT, R29, c[0x0][0x1e4], PT, P5 ;  /* 0x000079001d007a0c */ /* 0x000fc40003fa6350 */
[----:B------:R-:W-:Y:S01]  /*1120*/  ISETP.GE.AND.EX P0, PT, R27, c[0x0][0x1e4], PT, P4 ;  /* 0x000079001b007a0c */ /* 0x000fe20003f06340 */
[----:B------:R-:W-:Y:S01]  /*1130*/  @!P3 IMAD R7, R22, c[0x0][0x1d8], RZ ;  /* 0x000076001607ba24 */ /* 0x000fe200078e02ff */
[----:B0-----:R-:W-:Y:S02]  /*1140*/  @!P3 MOV R10, R82 ;  /* 0x00000052000ab202 */ /* 0x001fe40000000f00 */
[----:B------:R-:W-:Y:S02]  /*1150*/  @!P3 MOV R11, R81 ;  /* 0x00000051000bb202 */ /* 0x000fe40000000f00 */
[C---:B------:R-:W-:Y:S02]  /*1160*/  ISETP.GT.U32.OR P6, PT, R6.reuse, 0x17f, P6 ;  /* 0x0000017f0600780c */ /* 0x040fe400037c4470 */
[C---:B------:R-:W-:Y:S02]  /*1170*/  ISETP.GT.U32.OR P5, PT, R6.reuse, 0x17f, P5 ;  /* 0x0000017f0600780c */ /* 0x040fe40002fa4470 */
[----:B------:R-:W-:Y:S01]  /*1180*/  ISETP.GT.U32.OR P0, PT, R6, 0x17f, P0 ;  /* 0x0000017f0600780c */ /* 0x000fe20000704470 */
[----:B------:R-:W-:Y:S01]  /*1190*/  @!P3 IMAD R7, R24, c[0x0][0x1dc], R7 ;  /* 0x000077001807ba24 */ /* 0x000fe200078e0207 */
[----:B---3--:R-:W-:Y:S01]  /*11a0*/  @!P2 IADD3 R2, P4, R0, c[0x0][0x180], RZ ;  /* 0x000060000002aa10 */ /* 0x008fe20007f9e0ff */
[----:B------:R-:W-:Y:S01]  /*11b0*/  @!P3 IMAD.WIDE.U32 R10, R24, c[0x0][0x1d8], R10 ;  /* 0x00007600180aba25 */ /* 0x000fe200078e000a */
[----:B------:R-:W-:-:S02]  /*11c0*/  IADD3 R22, R4, 0xc0, RZ ;  /* 0x000000c004167810 */ /* 0x000fc40007ffe0ff */
[----:B------:R-:W-:Y:S02]  /*11d0*/  @!P2 IADD3.X R3, R5, c[0x0][0x184], RZ, P4, !PT ;  /* 0x000061000503aa10 */ /* 0x000fe400027fe4ff */
[----:B--2---:R-:W-:Y:S02]  /*11e0*/  @!P2 IADD3 R8, P4, R0, c[0x0][0x178], RZ ;  /* 0x00005e000008aa10 */ /* 0x004fe40007f9e0ff */
[----:B------:R-:W-:Y:S01]  /*11f0*/  @!P3 IADD3 R21, R11, R7, RZ ;  /* 0x000000070b15b210 */ /* 0x000fe20007ffe0ff */
[----:B------:R-:W-:Y:S01]  /*1200*/  @!P6 IMAD R7, R28, c[0x0][0x1d8], RZ ;  /* 0x000076001c07ea24 */ /* 0x000fe200078e02ff */
[----:B------:R-:W-:Y:S02]  /*1210*/  @!P2 IADD3.X R9, R5, c[0x0][0x17c], RZ, P4, !PT ;  /* 0x00005f000509aa10 */ /* 0x000fe400027fe4ff */
[C---:B------:R-:W-:Y:S02]  /*1220*/  @!P3 SHF.L.U32 R0, R10.reuse, 0x2, RZ ;  /* 0x000000020a00b819 */ /* 0x040fe400000006ff */
[----:B------:R-:W-:-:S02]  /*1230*/  @!P3 SHF.L.U64.HI R21, R10, 0x2, R21 ;  /* 0x000000020a15b819 */ /* 0x000fc40000010215 */
[-C--:B------:R-:W-:Y:S02]  /*1240*/  @!P6 MOV R12, R82.reuse ;  /* 0x00000052000ce202 */ /* 0x080fe40000000f00 */
[-C--:B------:R-:W-:Y:S01]  /*1250*/  @!P6 MOV R13, R81.reuse ;  /* 0x00000051000de202 */ /* 0x080fe20000000f00 */
[----:B------:R-:W-:Y:S01]  /*1260*/  @!P5 IMAD R5, R29, c[0x0][0x1d8], RZ ;  /* 0x000076001d05da24 */ /* 0x000fe200078e02ff */
[----:B------:R-:W-:Y:S01]  /*1270*/  ISETP.GE.U32.AND P4, PT, R22, c[0x0][0x1e0], PT ;  /* 0x0000780016007a0c */ /* 0x000fe20003f86070 */
[----:B----4-:R-:W-:Y:S01]  /*1280*/  @!P0 IMAD R14, R27, c[0x0][0x1d8], RZ ;  /* 0x000076001b0e8a24 */ /* 0x010fe200078e02ff */
[----:B------:R-:W-:Y:S02]  /*1290*/  SHF.R.S32.HI R24, RZ, 0x1f, R22 ;  /* 0x0000001fff187819 */ /* 0x000fe40000011416 */
[----:B------:R-:W-:Y:S02]  /*12a0*/  @!P5 MOV R10, R82 ;  /* 0x00000052000ad202 */ /* 0x000fe40000000f00 */
[-C--:B------:R-:W-:Y:S01]  /*12b0*/  @!P5 MOV R11, R81.reuse ;  /* 0x00000051000bd202 */ /* 0x080fe20000000f00 */
[C---:B-1----:R-:W-:Y:S01]  /*12c0*/  @!P6 IMAD R17, R23.reuse, c[0x0][0x1dc], R7 ;  /* 0x000077001711ea24 */ /* 0x042fe200078e0207 */
[----:B------:R-:W-:Y:S01]  /*12d0*/  ISETP.GE.AND.EX P4, PT, R24, c[0x0][0x1e4], PT, P4 ;  /* 0x0000790018007a0c */ /* 0x000fe20003f86340 */
[----:B------:R-:W-:Y:S01]  /*12e0*/  @!P6 IMAD.WIDE.U32 R12, R23, c[0x0][0x1d8], R12 ;  /* 0x00007600170cea25 */ /* 0x000fe200078e000c */
[----:B------:R-:W-:-:S03]  /*12f0*/  @!P0 MOV R15, R81 ;  /* 0x00000051000f8202 */ /* 0x000fc60000000f00 */
[C---:B------:R-:W-:Y:S02]  /*1300*/  @!P5 IMAD R5, R26.reuse, c[0x0][0x1dc], R5 ;  /* 0x000077001a05da24 */ /* 0x040fe400078e0205 */
[----:B------:R-:W-:Y:S01]  /*1310*/  @!P5 IMAD.WIDE.U32 R10, R26, c[0x0][0x1d8], R10 ;  /* 0x000076001a0ada25 */ /* 0x000fe200078e000a */
[----:B------:R-:W-:-:S03]  /*1320*/  ISETP.GT.U32.OR P4, PT, R6, 0x17f, P4 ;  /* 0x0000017f0600780c */ /* 0x000fc60002784470 */
[----:B------:R-:W-:Y:S01]  /*1330*/  @!P0 IMAD R23, R25, c[0x0][0x1dc], R14 ;  /* 0x0000770019178a24 */ /* 0x000fe200078e020e */
[----:B------:R-:W-:Y:S01]  /*1340*/  @!P0 MOV R14, R82 ;  /* 0x00000052000e8202 */ /* 0x000fe20000000f00 */
[----:B------:R-:W-:Y:S01]  /*1350*/  CS2R R128, SRZ ;  /* 0x0000000000807805 */ /* 0x000fe2000001ff00 */
[----:B------:R-:W-:Y:S01]  /*1360*/  CS2R R58, SRZ ;  /* 0x00000000003a7805 */ /* 0x000fe2000001ff00 */
[----:B------:R-:W-:Y:S02]  /*1370*/  @!P5 IADD3 R7, R11, R5, RZ ;  /* 0x000000050b07d210 */ /* 0x000fe40007ffe0ff */
[----:B------:R-:W-:Y:S01]  /*1380*/  @!P0 IMAD.WIDE.U32 R14, R25, c[0x0][0x1d8], R14 ;  /* 0x00007600190e8a25 */ /* 0x000fe200078e000e */
[----:B------:R-:W-:Y:S01]  /*1390*/  @!P6 IADD3 R5, R13, R17, RZ ;  /* 0x000000110d05e210 */ /* 0x000fe20007ffe0ff */
[----:B------:R0:W5:Y:S01]  /*13a0*/  @!P2 LDG.E.64 R128, [R2.64] ;  /* 0x000000120280a981 */ /* 0x000162000c1e1b00 */
[C---:B------:R-:W-:Y:S02]  /*13b0*/  @!P5 SHF.L.U32 R19, R10.reuse, 0x2, RZ ;  /* 0x000000020a13d819 */ /* 0x040fe400000006ff */
[----:B------:R-:W-:Y:S01]  /*13c0*/  @!P5 SHF.L.U64.HI R20, R10, 0x2, R7 ;  /* 0x000000020a14d819 */ /* 0x000fe20000010207 */
[----:B------:R1:W5:Y:S01]  /*13d0*/  @!P2 LDG.E.64 R58, [R8.64] ;  /* 0x00000012083aa981 */ /* 0x000362000c1e1b00 */
[----:B------:R-:W-:-:S02]  /*13e0*/  @!P6 SHF.L.U64.HI R18, R12, 0x2, R5 ;  /* 0x000000020c12e819 */ /* 0x000fc40000010205 */
[----:B------:R-:W-:Y:S02]  /*13f0*/  @!P0 IADD3 R5, R15, R23, RZ ;  /* 0x000000170f058210 */ /* 0x000fe40007ffe0ff */
[----:B------:R-:W-:Y:S02]  /*1400*/  @!P3 IADD3 R10, P2, R0, c[0x0][0x180], RZ ;  /* 0x00006000000aba10 */ /* 0x000fe40007f5e0ff */
[----:B------:R-:W-:Y:S02]  /*1410*/  @!P6 SHF.L.U32 R17, R12, 0x2, RZ ;  /* 0x000000020c11e819 */ /* 0x000fe400000006ff */
[C---:B------:R-:W-:Y:S02]  /*1420*/  @!P0 SHF.L.U32 R7, R14.reuse, 0x2, RZ ;  /* 0x000000020e078819 */ /* 0x040fe400000006ff */
[----:B------:R-:W-:Y:S02]  /*1430*/  @!P0 SHF.L.U64.HI R16, R14, 0x2, R5 ;  /* 0x000000020e108819 */ /* 0x000fe40000010205 */
[----:B------:R-:W-:Y:S01]  /*1440*/  @!P3 IADD3.X R11, R21, c[0x0][0x184], RZ, P2, !PT ;  /* 0x00006100150bba10 */ /* 0x000fe200017fe4ff */
[----:B------:R-:W-:Y:S01]  /*1450*/  @!P4 IMAD R5, R24, c[0x0][0x1d8], RZ ;  /* 0x000076001805ca24 */ /* 0x000fe200078e02ff */
[----:B------:R-:W-:-:S02]  /*1460*/  @!P4 MOV R14, R82 ;  /* 0x00000052000ec202 */ /* 0x000fc40000000f00 */
[----:B------:R-:W-:Y:S02]  /*1470*/  @!P4 MOV R15, R81 ;  /* 0x00000051000fc202 */ /* 0x000fe40000000f00 */
[----:B------:R-:W-:Y:S01]  /*1480*/  @!P3 IADD3 R12, P2, R0, c[0x0][0x178], RZ ;  /* 0x00005e00000cba10 */ /* 0x000fe20007f5e0ff */
[----:B------:R-:W-:Y:S01]  /*1490*/  CS2R R122, SRZ ;  /* 0x00000000007a7805 */ /* 0x000fe2000001ff00 */
[----:B------:R-:W-:Y:S01]  /*14a0*/  CS2R R56, SRZ ;  /* 0x0000000000387805 */ /* 0x000fe2000001ff00 */
[C---:B------:R-:W-:Y:S01]  /*14b0*/  @!P4 IMAD R5, R22.reuse, c[0x0][0x1dc], R5 ;  /* 0x000077001605ca24 */ /* 0x040fe200078e0205 */
[----:B------:R-:W-:Y:S01]  /*14c0*/  @!P3 IADD3.X R13, R21, c[0x0][0x17c], RZ, P2, !PT ;  /* 0x00005f00150dba10 */ /* 0x000fe200017fe4ff */
[----:B------:R-:W-:Y:S01]  /*14d0*/  @!P4 IMAD.WIDE.U32 R14, R22, c[0x0][0x1d8], R14 ;  /* 0x00007600160eca25 */ /* 0x000fe200078e000e */
[----:B-1----:R-:W-:Y:S01]  /*14e0*/  @!P5 IADD3 R8, P2, R19, c[0x0][0x178], RZ ;  /* 0x00005e001308da10 */ /* 0x002fe20007f5e0ff */
[----:B------:R1:W5:Y:S01]  /*14f0*/  @!P3 LDG.E.64 R122, [R10.64] ;  /* 0x000000120a7ab981 */ /* 0x000362000c1e1b00 */
[----:B------:R-:W-:-:S02]  /*1500*/  IADD3 R26, R4, 0xe0, RZ ;  /* 0x000000e0041a7810 */ /* 0x000fc40007ffe0ff */
[----:B------:R-:W-:Y:S01]  /*1510*/  @!P4 IADD3 R5, R15, R5, RZ ;  /* 0x000000050f05c210 */ /* 0x000fe20007ffe0ff */
[----:B------:R2:W5:Y:S01]  /*1520*/  @!P3 LDG.E.64 R56, [R12.64] ;  /* 0x000000120c38b981 */ /* 0x000562000c1e1b00 */
[----:B0-----:R-:W-:Y:S01]  /*1530*/  @!P5 IADD3 R2, P3, R19, c[0x0][0x180], RZ ;  /* 0x000060001302da10 */ /* 0x001fe20007f7e0ff */
[----:B------:R-:W-:Y:S01]  /*1540*/  CS2R R120, SRZ ;  /* 0x0000000000787805 */ /* 0x000fe2000001ff00 */
[C---:B------:R-:W-:Y:S01]  /*1550*/  @!P4 SHF.L.U32 R0, R14.reuse, 0x2, RZ ;  /* 0x000000020e00c819 */ /* 0x040fe200000006ff */
[----:B------:R-:W-:Y:S01]  /*1560*/  CS2R R54, SRZ ;  /* 0x0000000000367805 */ /* 0x000fe2000001ff00 */
[----:B------:R-:W-:Y:S02]  /*1570*/  @!P4 SHF.L.U64.HI R5, R14, 0x2, R5 ;  /* 0x000000020e05c819 */ /* 0x000fe40000010205 */
[C---:B------:R-:W-:Y:S02]  /*1580*/  @!P5 IADD3.X R3, R20.reuse, c[0x0][0x184], RZ, P3, !PT ;  /* 0x000061001403da10 */ /* 0x040fe40001ffe4ff */
[----:B------:R-:W-:-:S02]  /*1590*/  @!P5 IADD3.X R9, R20, c[0x0][0x17c], RZ, P2, !PT ;  /* 0x00005f001409da10 */ /* 0x000fc400017fe4ff */
[----:B------:R-:W-:Y:S01]  /*15a0*/  @!P6 IADD3 R14, P3, R17, c[0x0][0x180], RZ ;  /* 0x00006000110eea10 */ /* 0x000fe20007f7e0ff */
[----:B------:R0:W5:Y:S01]  /*15b0*/  @!P5 LDG.E.64 R120, [R2.64] ;  /* 0x000000120278d981 */ /* 0x000162000c1e1b00 */
[----:B------:R-:W-:Y:S02]  /*15c0*/  ISETP.GE.U32.AND P2, PT, R26, c[0x0][0x1e0], PT ;  /* 0x000078001a007a0c */ /* 0x000fe40003f46070 */
[----:B------:R-:W-:Y:S01]  /*15d0*/  SHF.R.S32.HI R28, RZ, 0x1f, R26 ;  /* 0x0000001fff1c7819 */ /* 0x000fe2000001141a */
[----:B------:R3:W5:Y:S01]  /*15e0*/  @!P5 LDG.E.64 R54, [R8.64] ;  /* 0x000000120836d981 */ /* 0x000762000c1e1b00 */
[----:B------:R-:W-:Y:S02]  /*15f0*/  IADD3 R27, R4, 0xd0, RZ ;  /* 0x000000d0041b7810 */ /* 0x000fe40007ffe0ff */
[----:B------:R-:W-:Y:S02]  /*1600*/  @!P6 IADD3.X R15, R18, c[0x0][0x184], RZ, P3, !PT ;  /* 0x00006100120fea10 */ /* 0x000fe40001ffe4ff */
[----:B------:R-:W-:-:S02]  /*1610*/  ISETP.GE.AND.EX P2, PT, R28, c[0x0][0x1e4], PT, P2 ;  /* 0x000079001c007a0c */ /* 0x000fc40003f46320 */
[----:B------:R-:W-:Y:S02]  /*1620*/  ISETP.GE.U32.AND P3, PT, R27, c[0x0][0x1e0], PT ;  /* 0x000078001b007a0c */ /* 0x000fe40003f66070 */
[----:B------:R-:W-:Y:S02]  /*1630*/  SHF.R.S32.HI R29, RZ, 0x1f, R27 ;  /* 0x0000001fff1d7819 */ /* 0x000fe4000001141b */
[----:B--2---:R-:W-:Y:S01]  /*1640*/  @!P6 IADD3 R12, P5, R17, c[0x0][0x178], RZ ;  /* 0x00005e00110cea10 */ /* 0x004fe20007fbe0ff */
[----:B------:R-:W-:Y:S01]  /*1650*/  CS2R R118, SRZ ;  /* 0x0000000000767805 */ /* 0x000fe2000001ff00 */
[----:B------:R-:W-:Y:S01]  /*1660*/  ISETP.GT.U32.OR P2, PT, R6, 0x17f, P2 ;  /* 0x0000017f0600780c */ /* 0x000fe20001744470 */
[----:B------:R-:W-:Y:S01]  /*1670*/  CS2R R52, SRZ ;  /* 0x0000000000347805 */ /* 0x000fe2000001ff00 */
[----:B------:R-:W-:Y:S02]  /*1680*/  ISETP.GE.AND.EX P3, PT, R29, c[0x0][0x1e4], PT, P3 ;  /* 0x000079001d007a0c */ /* 0x000fe40003f66330 */
[----:B------:R-:W-:Y:S01]  /*1690*/  @!P6 IADD3.X R13, R18, c[0x0][0x17c], RZ, P5, !PT ;  /* 0x00005f00120dea10 */ /* 0x000fe20002ffe4ff */
[----:B------:R2:W5:Y:S01]  /*16a0*/  @!P6 LDG.E.64 R118, [R14.64] ;  /* 0x000000120e76e981 */ /* 0x000562000c1e1b00 */
[----:B------:R-:W-:-:S02]  /*16b0*/  ISETP.GT.U32.OR P3, PT, R6, 0x17f, P3 ;  /* 0x0000017f0600780c */ /* 0x000fc40001f64470 */
[C---:B-1----:R-:W-:Y:S01]  /*16c0*/  @!P0 IADD3 R10, P5, R7.reuse, c[0x0][0x180], RZ ;  /* 0x00006000070a8a10 */ /* 0x042fe20007fbe0ff */
[----:B------:R1:W5:Y:S01]  /*16d0*/  @!P6 LDG.E.64 R52, [R12.64] ;  /* 0x000000120c34e981 */ /* 0x000362000c1e1b00 */
[C---:B------:R-:W-:Y:S02]  /*16e0*/  IADD3 R23, R4.reuse, 0xf0, RZ ;  /* 0x000000f004177810 */ /* 0x040fe40007ffe0ff */
[----:B0-----:R-:W-:Y:S02]  /*16f0*/  @!P0 IADD3 R2, P6, R7, c[0x0][0x178], RZ ;  /* 0x00005e0007028a10 */ /* 0x001fe40007fde0ff */
[----:B------:R-:W-:Y:S02]  /*1700*/  IADD3 R22, R4, 0x100, RZ ;  /* 0x0000010004167810 */ /* 0x000fe40007ffe0ff */
[----:B------:R-:W-:Y:S01]  /*1710*/  @!P0 IADD3.X R11, R16, c[0x0][0x184], RZ, P5, !PT ;  /* 0x00006100100b8a10 */ /* 0x000fe20002ffe4ff */
[----:B---3--:R-:W-:Y:S01]  /*1720*/  @!P2 IMAD R8, R28, c[0x0][0x1d8], RZ ;  /* 0x000076001c08aa24 */ /* 0x008fe200078e02ff */
[----:B------:R-:W-:-:S02]  /*1730*/  ISETP.GE.U32.AND P5, PT, R23, c[0x0][0x1e0], PT ;  /* 0x0000780017007a0c */ /* 0x000fc40003fa6070 */
[----:B------:R-:W-:Y:S02]  /*1740*/  SHF.R.S32.HI R25, RZ, 0x1f, R23 ;  /* 0x0000001fff197819 */ /* 0x000fe40000011417 */
[----:B------:R-:W-:Y:S02]  /*1750*/  @!P0 IADD3.X R3, R16, c[0x0][0x17c], RZ, P6, !PT ;  /* 0x00005f0010038a10 */ /* 0x000fe400037fe4ff */
[----:B------:R-:W-:Y:S02]  /*1760*/  ISETP.GE.U32.AND P6, PT, R22, c[0x0][0x1e0], PT ;  /* 0x0000780016007a0c */ /* 0x000fe40003fc6070 */
[----:B------:R-:W-:Y:S01]  /*1770*/  SHF.R.S32.HI R24, RZ, 0x1f, R22 ;  /* 0x0000001fff187819 */ /* 0x000fe20000011416 */
[----:B------:R-:W-:Y:S01]  /*1780*/  @!P2 IMAD R17, R26, c[0x0][0x1dc], R8 ;  /* 0x000077001a11aa24 */ /* 0x000fe200078e0208 */
[----:B------:R-:W-:Y:S02]  /*1790*/  ISETP.GE.AND.EX P5, PT, R25, c[0x0][0x1e4], PT, P5 ;  /* 0x0000790019007a0c */ /* 0x000fe40003fa6350 */
[----:B------:R-:W-:Y:S01]  /*17a0*/  ISETP.GE.AND.EX P6, PT, R24, c[0x0][0x1e4], PT, P6 ;  /* 0x0000790018007a0c */ /* 0x000fe20003fc6360 */
[----:B------:R-:W-:Y:S01]  /*17b0*/  @!P3 IMAD R7, R29, c[0x0][0x1d8], RZ ;  /* 0x000076001d07ba24 */ /* 0x000fe200078e02ff */
[----:B------:R-:W-:-:S02]  /*17c0*/  @!P3 MOV R8, R82 ;  /* 0x000000520008b202 */ /* 0x000fc40000000f00 */
[-C--:B------:R-:W-:Y:S02]  /*17d0*/  @!P3 MOV R9, R81.reuse ;  /* 0x000000510009b202 */ /* 0x080fe40000000f00 */
[C---:B------:R-:W-:Y:S02]  /*17e0*/  ISETP.GT.U32.OR P5, PT, R6.reuse, 0x17f, P5 ;  /* 0x0000017f0600780c */ /* 0x040fe40002fa4470 */
[----:B-1----:R-:W-:Y:S02]  /*17f0*/  @!P2 MOV R12, R82 ;  /* 0x00000052000ca202 */ /* 0x002fe40000000f00 */
[----:B------:R-:W-:Y:S02]  /*1800*/  @!P2 MOV R13, R81 ;  /* 0x00000051000da202 */ /* 0x000fe40000000f00 */
[----:B------:R-:W-:Y:S01]  /*1810*/  ISETP.GT.U32.OR P6, PT, R6, 0x17f, P6 ;  /* 0x0000017f0600780c */ /* 0x000fe200037c4470 */
[C---:B------:R-:W-:Y:S02]  /*1820*/  @!P3 IMAD R7, R27.reuse, c[0x0][0x1dc], R7 ;  /* 0x000077001b07ba24 */ /* 0x040fe400078e0207 */
[----:B------:R-:W-:Y:S01]  /*1830*/  @!P3 IMAD.WIDE.U32 R8, R27, c[0x0][0x1d8], R8 ;  /* 0x000076001b08ba25 */ /* 0x000fe200078e0008 */
[----:B------:R-:W-:-:S03]  /*1840*/  CS2R R116, SRZ ;  /* 0x0000000000747805 */ /* 0x000fc6000001ff00 */
[----:B------:R-:W-:Y:S01]  /*1850*/  @!P2 IMAD.WIDE.U32 R12, R26, c[0x0][0x1d8], R12 ;  /* 0x000076001a0caa25 */ /* 0x000fe200078e000c */
[----:B------:R-:W-:Y:S02]  /*1860*/  @!P3 IADD3 R19, R9, R7, RZ ;  /* 0x000000070913b210 */ /* 0x000fe40007ffe0ff */
[C---:B------:R-:W-:Y:S01]  /*1870*/  @!P3 SHF.L.U32 R18, R8.reuse, 0x2, RZ ;  /* 0x000000020812b819 */ /* 0x040fe200000006ff */
[----:B------:R0:W5:Y:S01]  /*1880*/  @!P0 LDG.E.64 R116, [R10.64] ;  /* 0x000000120a748981 */ /* 0x000162000c1e1b00 */
[----:B------:R-:W-:Y:S02]  /*1890*/  @!P2 IADD3 R17, R13, R17, RZ ;  /* 0x000000110d11a210 */ /* 0x000fe40007ffe0ff */
[----:B------:R-:W-:Y:S01]  /*18a0*/  @!P3 SHF.L.U64.HI R19, R8, 0x2, R19 ;  /* 0x000000020813b819 */ /* 0x000fe20000010213 */
[----:B------:R-:W-:Y:S01]  /*18b0*/  @!P5 IMAD R7, R25, c[0x0][0x1d8], RZ ;  /* 0x000076001907da24 */ /* 0x000fe200078e02ff */
[----:B------:R-:W-:Y:S01]  /*18c0*/  @!P5 MOV R8, R82 ;  /* 0x000000520008d202 */ /* 0x000fe20000000f00 */
[----:B------:R-:W-:Y:S01]  /*18d0*/  CS2R R50, SRZ ;  /* 0x0000000000327805 */ /* 0x000fe2000001ff00 */
[----:B------:R-:W-:-:S02]  /*18e0*/  @!P5 MOV R9, R81 ;  /* 0x000000510009d202 */ /* 0x000fc40000000f00 */
[C---:B------:R-:W-:Y:S02]  /*18f0*/  @!P2 SHF.L.U32 R16, R12.reuse, 0x2, RZ ;  /* 0x000000020c10a819 */ /* 0x040fe400000006ff */
[----:B------:R-:W-:Y:S01]  /*1900*/  @!P2 SHF.L.U64.HI R17, R12, 0x2, R17 ;  /* 0x000000020c11a819 */ /* 0x000fe20000010211 */
[----:B------:R-:W-:Y:S01]  /*1910*/  @!P6 IMAD R12, R24, c[0x0][0x1d8], RZ ;  /* 0x00007600180cea24 */ /* 0x000fe200078e02ff */
[----:B0-----:R-:W-:Y:S02]  /*1920*/  @!P6 MOV R10, R82 ;  /* 0x00000052000ae202 */ /* 0x001fe40000000f00 */
[----:B------:R-:W-:Y:S01]  /*1930*/  @!P6 MOV R11, R81 ;  /* 0x00000051000be202 */ /* 0x000fe20000000f00 */
[C---:B------:R-:W-:Y:S01]  /*1940*/  @!P5 IMAD R7, R23.reuse, c[0x0][0x1dc], R7 ;  /* 0x000077001707da24 */ /* 0x040fe200078e0207 */
[----:B------:R0:W5:Y:S01]  /*1950*/  @!P0 LDG.E.64 R50, [R2.64] ;  /* 0x0000001202328981 */ /* 0x000162000c1e1b00 */
[----:B------:R-:W-:-:S04]  /*1960*/  @!P5 IMAD.WIDE.U32 R8, R23, c[0x0][0x1d8], R8 ;  /* 0x000076001708da25 */ /* 0x000fc800078e0008 */
[C---:B------:R-:W-:Y:S02]  /*1970*/  @!P6 IMAD R13, R22.reuse, c[0x0][0x1dc], R12 ;  /* 0x00007700160dea24 */ /* 0x040fe400078e020c */
[----:B------:R-:W-:Y:S01]  /*1980*/  @!P6 IMAD.WIDE.U32 R10, R22, c[0x0][0x1d8], R10 ;  /* 0x00007600160aea25 */ /* 0x000fe200078e000a */
[C---:B------:R-:W-:Y:S02]  /*1990*/  @!P4 IADD3 R12, P0, R0.reuse, c[0x0][0x180], RZ ;  /* 0x00006000000cca10 */ /* 0x040fe40007f1e0ff */
[----:B--2---:R-:W-:Y:S02]  /*19a0*/  @!P5 IADD3 R15, R9, R7, RZ ;  /* 0x00000007090fd210 */ /* 0x004fe40007ffe0ff */
[----:B------:R-:W-:Y:S02]  /*19b0*/  @!P6 IADD3 R9, R11, R13, RZ ;  /* 0x0000000d0b09e210 */ /* 0x000fe40007ffe0ff */
[----:B------:R-:W-:Y:S02]  /*19c0*/  @!P4 IADD3.X R13, R5, c[0x0][0x184], RZ, P0, !PT ;  /* 0x00006100050dca10 */ /* 0x000fe400007fe4ff */
[----:B0-----:R-:W-:-:S02]  /*19d0*/  @!P4 IADD3 R2, P0, R0, c[0x0][0x178], RZ ;  /* 0x00005e000002ca10 */ /* 0x001fc40007f1e0ff */
[C---:B------:R-:W-:Y:S02]  /*19e0*/  @!P5 SHF.L.U32 R14, R8.reuse, 0x2, RZ ;  /* 0x00000002080ed819 */ /* 0x040fe400000006ff */
[----:B------:R-:W-:Y:S02]  /*19f0*/  @!P5 SHF.L.U64.HI R15, R8, 0x2, R15 ;  /* 0x00000002080fd819 */ /* 0x000fe4000001020f */
[----:B------:R-:W-:Y:S02]  /*1a00*/  @!P4 IADD3.X R3, R5, c[0x0][0x17c], RZ, P0, !PT ;  /* 0x00005f000503ca10 */ /* 0x000fe400007fe4ff */
[----:B------:R-:W-:Y:S02]  /*1a10*/  @!P3 IADD3 R8, P0, R18, c[0x0][0x180], RZ ;  /* 0x000060001208ba10 */ /* 0x000fe40007f1e0ff */
[C---:B------:R-:W-:Y:S02]  /*1a20*/  @!P6 SHF.L.U64.HI R0, R10.reuse, 0x2, R9 ;  /* 0x000000020a00e819 */ /* 0x040fe40000010209 */
[----:B------:R-:W-:-:S02]  /*1a30*/  @!P6 SHF.L.U32 R7, R10, 0x2, RZ ;  /* 0x000000020a07e819 */ /* 0x000fc400000006ff */
        /* <DEDUP_REMOVED lines=26> */
[----:B0-----:R-:W-:Y:S01]  /*1be0*/  @!P5 IADD3 R2, P0, R14, c[0x0][0x178], RZ ;  /* 0x00005e000e02da10 */ /* 0x001fe20007f1e0ff */
[----:B------:R-:W-:Y:S01]  /*1bf0*/  CS2R R108, SRZ ;  /* 0x00000000006c7805 */ /* 0x000fe2000001ff00 */
[----:B------:R-:W-:Y:S01]  /*1c00*/  IADD3 R22, R4, 0x140, RZ ;  /* 0x0000014004167810 */ /* 0x000fe20007ffe0ff */
[----:B------:R-:W-:Y:S01]  /*1c10*/  CS2R R42, SRZ ;  /* 0x00000000002a7805 */ /* 0x000fe2000001ff00 */
[----:B------:R-:W-:-:S02]  /*1c20*/  @!P5 IADD3.X R11, R15, c[0x0][0x184], RZ, P4, !PT ;  /* 0x000061000f0bda10 */ /* 0x000fc400027fe4ff */
[----:B------:R-:W-:Y:S02]  /*1c30*/  IADD3 R23, R4, 0x120, RZ ;  /* 0x0000012004177810 */ /* 0x000fe40007ffe0ff */
[----:B------:R-:W-:Y:S01]  /*1c40*/  ISETP.GE.U32.AND P4, PT, R21, c[0x0][0x1e0], PT ;  /* 0x0000780015007a0c */ /* 0x000fe20003f86070 */
[----:B------:R0:W5:Y:S01]  /*1c50*/  @!P5 LDG.E.64 R108, [R10.64] ;  /* 0x000000120a6cd981 */ /* 0x000162000c1e1b00 */
[----:B------:R-:W-:Y:S02]  /*1c60*/  @!P5 IADD3.X R3, R15, c[0x0][0x17c], RZ, P0, !PT ;  /* 0x00005f000f03da10 */ /* 0x000fe400007fe4ff */
[----:B------:R-:W-:Y:S02]  /*1c70*/  SHF.R.S32.HI R25, RZ, 0x1f, R21 ;  /* 0x0000001fff197819 */ /* 0x000fe40000011415 */
[----:B------:R-:W-:Y:S01]  /*1c80*/  ISETP.GE.U32.AND P0, PT, R22, c[0x0][0x1e0], PT ;  /* 0x0000780016007a0c */ /* 0x000fe20003f06070 */
[----:B------:R2:W5:Y:S01]  /*1c90*/  @!P5 LDG.E.64 R42, [R2.64] ;  /* 0x00000012022ad981 */ /* 0x000562000c1e1b00 */
[----:B------:R-:W-:-:S02]  /*1ca0*/  SHF.R.S32.HI R24, RZ, 0x1f, R22 ;  /* 0x0000001fff187819 */ /* 0x000fc40000011416 */
[----:B------:R-:W-:Y:S02]  /*1cb0*/  ISETP.GE.U32.AND P3, PT, R23, c[0x0][0x1e0], PT ;  /* 0x0000780017007a0c */ /* 0x000fe40003f66070 */
[----:B------:R-:W-:Y:S02]  /*1cc0*/  SHF.R.S32.HI R26, RZ, 0x1f, R23 ;  /* 0x0000001fff1a7819 */ /* 0x000fe40000011417 */
[----:B------:R-:W-:Y:S02]  /*1cd0*/  ISETP.GE.AND.EX P4, PT, R25, c[0x0][0x1e4], PT, P4 ;  /* 0x0000790019007a0c */ /* 0x000fe40003f86340 */
[----:B------:R-:W-:Y:S01]  /*1ce0*/  ISETP.GE.AND.EX P5, PT, R24, c[0x0][0x1e4], PT, P0 ;  /* 0x0000790018007a0c */ /* 0x000fe20003fa6300 */
[----:B------:R-:W-:Y:S01]  /*1cf0*/  @!P2 IMAD R5, R20, c[0x0][0x1d8], RZ ;  /* 0x000076001405aa24 */ /* 0x000fe200078e02ff */
[----:B0-----:R-:W-:Y:S02]  /*1d00*/  @!P2 MOV R10, R82 ;  /* 0x00000052000aa202 */ /* 0x001fe40000000f00 */
[----:B------:R-:W-:-:S02]  /*1d10*/  @!P2 MOV R11, R81 ;  /* 0x00000051000ba202 */ /* 0x000fc40000000f00 */
[----:B------:R-:W-:Y:S02]  /*1d20*/  ISETP.GE.AND.EX P3, PT, R26, c[0x0][0x1e4], PT, P3 ;  /* 0x000079001a007a0c */ /* 0x000fe40003f66330 */
[C---:B------:R-:W-:Y:S02]  /*1d30*/  ISETP.GT.U32.OR P4, PT, R6.reuse, 0x17f, P4 ;  /* 0x0000017f0600780c */ /* 0x040fe40002784470 */
[C---:B------:R-:W-:Y:S01]  /*1d40*/  ISETP.GT.U32.OR P5, PT, R6.reuse, 0x17f, P5 ;  /* 0x0000017f0600780c */ /* 0x040fe20002fa4470 */
[----:B------:R-:W-:Y:S01]  /*1d50*/  @!P2 IMAD R5, R27, c[0x0][0x1dc], R5 ;  /* 0x000077001b05aa24 */ /* 0x000fe200078e0205 */
[----:B--2---:R-:W-:Y:S01]  /*1d60*/  @!P6 IADD3 R2, P0, R7, c[0x0][0x180], RZ ;  /* 0x000060000702ea10 */ /* 0x004fe20007f1e0ff */
[----:B------:R-:W-:Y:S01]  /*1d70*/  @!P2 IMAD.WIDE.U32 R10, R27, c[0x0][0x1d8], R10 ;  /* 0x000076001b0aaa25 */ /* 0x000fe200078e000a */
[----:B------:R-:W-:Y:S02]  /*1d80*/  ISETP.GT.U32.OR P3, PT, R6, 0x17f, P3 ;  /* 0x0000017f0600780c */ /* 0x000fe40001f64470 */
[----:B------:R-:W-:-:S02]  /*1d90*/  @!P6 IADD3.X R3, R0, c[0x0][0x184], RZ, P0, !PT ;  /* 0x000061000003ea10 */ /* 0x000fc400007fe4ff */
[----:B-1----:R-:W-:Y:S02]  /*1da0*/  @!P6 IADD3 R8, P0, R7, c[0x0][0x178], RZ ;  /* 0x00005e000708ea10 */ /* 0x002fe40007f1e0ff */
[----:B------:R-:W-:Y:S02]  /*1db0*/  IADD3 R20, R4, 0x150, RZ ;  /* 0x0000015004147810 */ /* 0x000fe40007ffe0ff */
[----:B------:R-:W-:Y:S02]  /*1dc0*/  @!P2 IADD3 R5, R11, R5, RZ ;  /* 0x000000050b05a210 */ /* 0x000fe40007ffe0ff */
[----:B------:R-:W-:Y:S02]  /*1dd0*/  @!P6 IADD3.X R9, R0, c[0x0][0x17c], RZ, P0, !PT ;  /* 0x00005f000009ea10 */ /* 0x000fe400007fe4ff */
[----:B------:R-:W-:Y:S02]  /*1de0*/  ISETP.GE.U32.AND P0, PT, R20, c[0x0][0x1e0], PT ;  /* 0x0000780014007a0c */ /* 0x000fe40003f06070 */
[----:B------:R-:W-:-:S02]  /*1df0*/  SHF.R.S32.HI R18, RZ, 0x1f, R20 ;  /* 0x0000001fff127819 */ /* 0x000fc40000011414 */
[C---:B------:R-:W-:Y:S02]  /*1e00*/  @!P2 SHF.L.U32 R17, R10.reuse, 0x2, RZ ;  /* 0x000000020a11a819 */ /* 0x040fe400000006ff */
[----:B------:R-:W-:Y:S01]  /*1e10*/  @!P2 SHF.L.U64.HI R5, R10, 0x2, R5 ;  /* 0x000000020a05a819 */ /* 0x000fe20000010205 */
[----:B------:R-:W-:Y:S01]  /*1e20*/  @!P4 IMAD R10, R25, c[0x0][0x1d8], RZ ;  /* 0x00007600190aca24 */ /* 0x000fe200078e02ff */
[-C--:B---3--:R-:W-:Y:S02]  /*1e30*/  @!P4 MOV R12, R82.reuse ;  /* 0x00000052000cc202 */ /* 0x088fe40000000f00 */
[-C--:B------:R-:W-:Y:S01]  /*1e40*/  @!P4 MOV R13, R81.reuse ;  /* 0x00000051000dc202 */ /* 0x080fe20000000f00 */
[----:B------:R-:W-:Y:S01]  /*1e50*/  @!P5 IMAD R11, R24, c[0x0][0x1d8], RZ ;  /* 0x00007600180bda24 */ /* 0x000fe200078e02ff */
[----:B------:R-:W-:Y:S01]  /*1e60*/  ISETP.GE.AND.EX P0, PT, R18, c[0x0][0x1e4], PT, P0 ;  /* 0x0000790012007a0c */ /* 0x000fe20003f06300 */
[----:B------:R-:W-:Y:S01]  /*1e70*/  @!P3 IMAD R0, R26, c[0x0][0x1d8], RZ ;  /* 0x000076001a00ba24 */ /* 0x000fe200078e02ff */
[-C--:B------:R-:W-:Y:S01]  /*1e80*/  @!P3 MOV R14, R82.reuse ;  /* 0x00000052000eb202 */ /* 0x080fe20000000f00 */
[C---:B------:R-:W-:Y:S01]  /*1e90*/  @!P4 IMAD R19, R21.reuse, c[0x0][0x1dc], R10 ;  /* 0x000077001513ca24 */ /* 0x040fe200078e020a */
[----:B------:R-:W-:Y:S01]  /*1ea0*/  @!P3 MOV R15, R81 ;  /* 0x00000051000fb202 */ /* 0x000fe20000000f00 */
[----:B------:R-:W-:Y:S01]  /*1eb0*/  @!P4 IMAD.WIDE.U32 R12, R21, c[0x0][0x1d8], R12 ;  /* 0x00007600150cca25 */ /* 0x000fe200078e000c */
[----:B------:R-:W-:-:S03]  /*1ec0*/  @!P5 MOV R10, R82 ;  /* 0x00000052000ad202 */ /* 0x000fc60000000f00 */
[----:B------:R-:W-:Y:S01]  /*1ed0*/  @!P5 IMAD R21, R22, c[0x0][0x1dc], R11 ;  /* 0x000077001615da24 */ /* 0x000fe200078e020b */
[----:B------:R-:W-:Y:S01]  /*1ee0*/  @!P5 MOV R11, R81 ;  /* 0x00000051000bd202 */ /* 0x000fe20000000f00 */
[C---:B------:R-:W-:Y:S01]  /*1ef0*/  @!P3 IMAD R7, R23.reuse, c[0x0][0x1dc], R0 ;  /* 0x000077001707ba24 */ /* 0x040fe200078e0200 */
[----:B------:R-:W-:Y:S01]  /*1f00*/  ISETP.GT.U32.OR P0, PT, R6, 0x17f, P0 ;  /* 0x0000017f0600780c */ /* 0x000fe20000704470 */
[----:B------:R-:W-:Y:S01]  /*1f10*/  @!P3 IMAD.WIDE.U32 R14, R23, c[0x0][0x1d8], R14 ;  /* 0x00007600170eba25 */ /* 0x000fe200078e000e */
[----:B------:R-:W-:-:S03]  /*1f20*/  CS2R R40, SRZ ;  /* 0x0000000000287805 */ /* 0x000fc6000001ff00 */
[----:B------:R-:W-:Y:S01]  /*1f30*/  @!P5 IMAD.WIDE.U32 R10, R22, c[0x0][0x1d8], R10 ;  /* 0x00007600160ada25 */ /* 0x000fe200078e000a */
[----:B------:R-:W-:Y:S01]  /*1f40*/  @!P3 IADD3 R15, R15, R7, RZ ;  /* 0x000000070f0fb210 */ /* 0x000fe20007ffe0ff */
[----:B------:R-:W-:Y:S01]  /*1f50*/  CS2R R106, SRZ ;  /* 0x00000000006a7805 */ /* 0x000fe2000001ff00 */
[----:B------:R-:W-:Y:S01]  /*1f60*/  @!P4 IADD3 R7, R13, R19, RZ ;  /* 0x000000130d07c210 */ /* 0x000fe20007ffe0ff */
[----:B------:R0:W5:Y:S01]  /*1f70*/  @!P6 LDG.E.64 R40, [R8.64] ;  /* 0x000000120828e981 */ /* 0x000162000c1e1b00 */
[----:B------:R-:W-:Y:S02]  /*1f80*/  @!P5 IADD3 R11, R11, R21, RZ ;  /* 0x000000150b0bd210 */ /* 0x000fe40007ffe0ff */
[C---:B------:R-:W-:Y:S01]  /*1f90*/  @!P3 SHF.L.U32 R16, R14.reuse, 0x2, RZ ;  /* 0x000000020e10b819 */ /* 0x040fe200000006ff */
[----:B------:R1:W5:Y:S01]  /*1fa0*/  @!P6 LDG.E.64 R106, [R2.64] ;  /* 0x00000012026ae981 */ /* 0x000362000c1e1b00 */
[----:B------:R-:W-:Y:S02]  /*1fb0*/  @!P3 SHF.L.U64.HI R15, R14, 0x2, R15 ;  /* 0x000000020e0fb819 */ /* 0x000fe4000001020f */
[----:B------:R-:W-:-:S02]  /*1fc0*/  @!P4 SHF.L.U32 R14, R12, 0x2, RZ ;  /* 0x000000020c0ec819 */ /* 0x000fc400000006ff */
[----:B------:R-:W-:Y:S02]  /*1fd0*/  @!P4 SHF.L.U64.HI R12, R12, 0x2, R7 ;  /* 0x000000020c0cc819 */ /* 0x000fe40000010207 */
[C---:B------:R-:W-:Y:S02]  /*1fe0*/  @!P5 SHF.L.U32 R7, R10.reuse, 0x2, RZ ;  /* 0x000000020a07d819 */ /* 0x040fe400000006ff */
[----:B------:R-:W-:Y:S01]  /*1ff0*/  @!P5 SHF.L.U64.HI R0, R10, 0x2, R11 ;  /* 0x000000020a00d819 */ /* 0x000fe2000001020b */
[----:B------:R-:W-:Y:S01]  /*2000*/  @!P0 IMAD R10, R18, c[0x0][0x1d8], RZ ;  /* 0x00007600120a8a24 */ /* 0x000fe200078e02ff */
[----:B0-----:R-:W-:Y:S02]  /*2010*/  @!P0 MOV R8, R82 ;  /* 0x0000005200088202 */ /* 0x001fe40000000f00 */
[----:B------:R-:W-:Y:S02]  /*2020*/  @!P0 MOV R9, R81 ;  /* 0x0000005100098202 */ /* 0x000fe40000000f00 */
[----:B-1----:R-:W-:Y:S01]  /*2030*/  @!P2 IADD3 R2, P6, R17, c[0x0][0x180], RZ ;  /* 0x000060001102aa10 */ /* 0x002fe20007fde0ff */
[----:B------:R-:W-:Y:S01]  /*2040*/  CS2R R104, SRZ ;  /* 0x0000000000687805 */ /* 0x000fe2000001ff00 */
[----:B------:R-:W-:-:S02]  /*2050*/  @!P0 IMAD R11, R20, c[0x0][0x1dc], R10 ;  /* 0x00007700140b8a24 */ /* 0x000fc400078e020a */
[----:B------:R-:W-:Y:S01]  /*2060*/  @!P0 IMAD.WIDE.U32 R8, R20, c[0x0][0x1d8], R8 ;  /* 0x0000760014088a25 */ /* 0x000fe200078e0008 */
[----:B------:R-:W-:Y:S02]  /*2070*/  @!P2 IADD3.X R3, R5, c[0x0][0x184], RZ, P6, !PT ;  /* 0x000061000503aa10 */ /* 0x000fe400037fe4ff */
[----:B------:R-:W-:Y:S01]  /*2080*/  @!P2 IADD3 R10, P6, R17, c[0x0][0x178], RZ ;  /* 0x00005e00110aaa10 */ /* 0x000fe20007fde0ff */
[----:B------:R-:W-:Y:S01]  /*2090*/  CS2R R38, SRZ ;  /* 0x0000000000267805 */ /* 0x000fe2000001ff00 */
[----:B------:R-:W-:Y:S01]  /*20a0*/  @!P0 IADD3 R17, R9, R11, RZ ;  /* 0x0000000b09118210 */ /* 0x000fe20007ffe0ff */
[----:B------:R0:W5:Y:S01]  /*20b0*/  @!P2 LDG.E.64 R104, [R2.64] ;  /* 0x000000120268a981 */ /* 0x000162000c1e1b00 */
[----:B------:R-:W-:Y:S01]  /*20c0*/  @!P2 IADD3.X R11, R5, c[0x0][0x17c], RZ, P6, !PT ;  /* 0x00005f00050baa10 */ /* 0x000fe200037fe4ff */
[----:B------:R-:W-:Y:S01]  /*20d0*/  CS2R R102, SRZ ;  /* 0x0000000000667805 */ /* 0x000fe2000001ff00 */
[C---:B------:R-:W-:Y:S02]  /*20e0*/  @!P0 SHF.L.U32 R13, R8.reuse, 0x2, RZ ;  /* 0x00000002080d8819 */ /* 0x040fe400000006ff */
[----:B------:R-:W-:Y:S01]  /*20f0*/  @!P0 SHF.L.U64.HI R5, R8, 0x2, R17 ;  /* 0x0000000208058819 */ /* 0x000fe20000010211 */
[----:B------:R1:W5:Y:S01]  /*2100*/  @!P2 LDG.E.64 R38, [R10.64] ;  /* 0x000000120a26a981 */ /* 0x000362000c1e1b00 */
[----:B0-----:R-:W-:-:S02]  /*2110*/  @!P3 IADD3 R2, P6, R16, c[0x0][0x180], RZ ;  /* 0x000060001002ba10 */ /* 0x001fc40007fde0ff */
[----:B------:R-:W-:Y:S02]  /*2120*/  @!P3 IADD3 R8, P2, R16, c[0x0][0x178], RZ ;  /* 0x00005e001008ba10 */ /* 0x000fe40007f5e0ff */
[C---:B------:R-:W-:Y:S02]  /*2130*/  @!P3 IADD3.X R3, R15.reuse, c[0x0][0x184], RZ, P6, !PT ;  /* 0x000061000f03ba10 */ /* 0x040fe400037fe4ff */
[----:B-1----:R-:W-:Y:S01]  /*2140*/  @!P4 IADD3 R10, P6, R14, c[0x0][0x180], RZ ;  /* 0x000060000e0aca10 */ /* 0x002fe20007fde0ff */
[----:B------:R-:W-:Y:S01]  /*2150*/  CS2R R36, SRZ ;  /* 0x0000000000247805 */ /* 0x000fe2000001ff00 */
[----:B------:R-:W-:Y:S01]  /*2160*/  CS2R R100, SRZ ;  /* 0x0000000000647805 */ /* 0x000fe2000001ff00 */
[----:B------:R-:W-:Y:S01]  /*2170*/  @!P3 IADD3.X R9, R15, c[0x0][0x17c], RZ, P2, !PT ;  /* 0x00005f000f09ba10 */ /* 0x000fe200017fe4ff */
[----:B------:R0:W5:Y:S01]  /*2180*/  @!P3 LDG.E.64 R102, [R2.64] ;  /* 0x000000120266b981 */ /* 0x000162000c1e1b00 */
[----:B------:R-:W-:Y:S01]  /*2190*/  @!P4 IADD3.X R11, R12, c[0x0][0x184], RZ, P6, !PT ;  /* 0x000061000c0bca10 */ /* 0x000fe200037fe4ff */
[----:B------:R-:W-:-:S02]  /*21a0*/  CS2R R34, SRZ ;  /* 0x0000000000227805 */ /* 0x000fc4000001ff00 */
[----:B------:R1:W5:Y:S01]  /*21b0*/  @!P3 LDG.E.64 R36, [R8.64] ;  /* 0x000000120824b981 */ /* 0x000362000c1e1b00 */
[----:B------:R-:W-:-:S03]  /*21c0*/  IADD3 R19, R4, 0x160, RZ ;  /* 0x0000016004137810 */ /* 0x000fc60007ffe0ff */
[----:B------:R2:W5:Y:S01]  /*21d0*/  @!P4 LDG.E.64 R100, [R10.64] ;  /* 0x000000120a64c981 */ /* 0x000562000c1e1b00 */
[----:B0-----:R-:W-:Y:S01]  /*21e0*/  @!P4 IADD3 R2, P2, R14, c[0x0][0x178], RZ ;  /* 0x00005e000e02ca10 */ /* 0x001fe20007f5e0ff */
[----:B------:R-:W-:Y:S01]  /*21f0*/  CS2R R98, SRZ ;  /* 0x0000000000627805 */ /* 0x000fe2000001ff00 */
[C---:B-1----:R-:W-:Y:S02]  /*2200*/  @!P5 IADD3 R8, P3, R7.reuse, c[0x0][0x180], RZ ;  /* 0x000060000708da10 */ /* 0x042fe40007f7e0ff */
[----:B------:R-:W-:Y:S02]  /*2210*/  @!P4 IADD3.X R3, R12, c[0x0][0x17c], RZ, P2, !PT ;  /* 0x00005f000c03ca10 */ /* 0x000fe400017fe4ff */
[----:B--2---:R-:W-:Y:S01]  /*2220*/  @!P5 IADD3 R10, P6, R7, c[0x0][0x178], RZ ;  /* 0x00005e00070ada10 */ /* 0x004fe20007fde0ff */
[----:B------:R-:W-:Y:S01]  /*2230*/  CS2R R32, SRZ ;  /* 0x0000000000207805 */ /* 0x000fe2000001ff00 */
[C---:B------:R-:W-:Y:S01]  /*2240*/  @!P5 IADD3.X R9, R0.reuse, c[0x0][0x184], RZ, P3, !PT ;  /* 0x000061000009da10 */ /* 0x040fe20001ffe4ff */
[----:B------:R0:W5:Y:S01]  /*2250*/  @!P4 LDG.E.64 R34, [R2.64] ;  /* 0x000000120222c981 */ /* 0x000162000c1e1b00 */
[----:B------:R-:W-:-:S02]  /*2260*/  @!P5 IADD3.X R11, R0, c[0x0][0x17c], RZ, P6, !PT ;  /* 0x00005f00000bda10 */ /* 0x000fc400037fe4ff */
[----:B------:R-:W-:Y:S01]  /*2270*/  ISETP.GE.U32.AND P4, PT, R19, c[0x0][0x1e0], PT ;  /* 0x0000780013007a0c */ /* 0x000fe20003f86070 */
[----:B------:R1:W5:Y:S01]  /*2280*/  @!P5 LDG.E.64 R98, [R8.64] ;  /* 0x000000120862d981 */ /* 0x000362000c1e1b00 */
[----:B------:R-:W-:Y:S02]  /*2290*/  SHF.R.S32.HI R23, RZ, 0x1f, R19 ;  /* 0x0000001fff177819 */ /* 0x000fe40000011413 */
[----:B------:R-:W-:Y:S01]  /*22a0*/  ISETP.GE.U32.AND P2, PT, R158, c[0x0][0x1e0], PT ;  /* 0x000078009e007a0c */ /* 0x000fe20003f46070 */
[----:B------:R2:W5:Y:S01]  /*22b0*/  @!P5 LDG.E.64 R32, [R10.64] ;  /* 0x000000120a20d981 */ /* 0x000562000c1e1b00 */
[----:B------:R-:W-:Y:S02]  /*22c0*/  SHF.R.S32.HI R20, RZ, 0x1f, R158 ;  /* 0x0000001fff147819 */ /* 0x000fe4000001149e */
[----:B------:R-:W-:Y:S02]  /*22d0*/  ISETP.GE.AND.EX P4, PT, R23, c[0x0][0x1e4], PT, P4 ;  /* 0x0000790017007a0c */ /* 0x000fe40003f86340 */
[----:B0-----:R-:W-:-:S02]  /*22e0*/  @!P0 IADD3 R2, P5, R13, c[0x0][0x180], RZ ;  /* 0x000060000d028a10 */ /* 0x001fc40007fbe0ff */
[----:B------:R-:W-:Y:S02]  /*22f0*/  ISETP.GE.U32.AND P3, PT, R159, c[0x0][0x1e0], PT ;  /* 0x000078009f007a0c */ /* 0x000fe40003f66070 */
[----:B------:R-:W-:Y:S02]  /*2300*/  SHF.R.S32.HI R18, RZ, 0x1f, R159 ;  /* 0x0000001fff127819 */ /* 0x000fe4000001149f */
[----:B------:R-:W-:Y:S02]  /*2310*/  ISETP.GE.AND.EX P2, PT, R20, c[0x0][0x1e4], PT, P2 ;  /* 0x0000790014007a0c */ /* 0x000fe40003f46320 */
[----:B------:R-:W-:Y:S02]  /*2320*/  ISETP.GT.U32.OR P4, PT, R6, 0x17f, P4 ;  /* 0x0000017f0600780c */ /* 0x000fe40002784470 */
[----:B------:R-:W-:Y:S02]  /*2330*/  @!P0 IADD3.X R3, R5, c[0x0][0x184], RZ, P5, !PT ;  /* 0x0000610005038a10 */ /* 0x000fe40002ffe4ff */
[----:B------:R-:W-:-:S02]  /*2340*/  @!P0 IADD3 R12, P5, R13, c[0x0][0x178], RZ ;  /* 0x00005e000d0c8a10 */ /* 0x000fc40007fbe0ff */
[----:B------:R-:W-:Y:S02]  /*2350*/  SHF.R.S32.HI R21, RZ, 0x1f, R4 ;  /* 0x0000001fff157819 */ /* 0x000fe40000011404 */
[----:B------:R-:W-:Y:S02]  /*2360*/  ISETP.GE.AND.EX P3, PT, R18, c[0x0][0x1e4], PT, P3 ;  /* 0x0000790012007a0c */ /* 0x000fe40003f66330 */
[----:B------:R-:W-:Y:S02]  /*2370*/  ISETP.GT.U32.OR P2, PT, R6, 0x17f, P2 ;  /* 0x0000017f0600780c */ /* 0x000fe40001744470 */
[----:B------:R-:W-:Y:S01]  /*2380*/  @!P0 IADD3.X R13, R5, c[0x0][0x17c], RZ, P5, !PT ;  /* 0x00005f00050d8a10 */ /* 0x000fe20002ffe4ff */
[----:B------:R-:W-:Y:S01]  /*2390*/  @P1 IMAD R5, R21, c[0x0][0x1d8], RZ ;  /* 0x0000760015051a24 */ /* 0x000fe200078e02ff */
[----:B------:R-:W-:Y:S02]  /*23a0*/  ISETP.GE.U32.AND P6, PT, R157, c[0x0][0x1e0], PT ;  /* 0x000078009d007a0c */ /* 0x000fe40003fc6070 */
[----:B------:R-:W-:-:S02]  /*23b0*/  SHF.R.S32.HI R22, RZ, 0x1f, R157 ;  /* 0x0000001fff167819 */ /* 0x000fc4000001149d */
[----:B------:R-:W-:Y:S02]  /*23c0*/  ISETP.GE.U32.AND P5, PT, R156, c[0x0][0x1e0], PT ;  /* 0x000078009c007a0c */ /* 0x000fe40003fa6070 */
[----:B------:R-:W-:Y:S02]  /*23d0*/  SHF.R.S32.HI R21, RZ, 0x1f, R156 ;  /* 0x0000001fff157819 */ /* 0x000fe4000001149c */
[----:B------:R-:W-:Y:S02]  /*23e0*/  ISETP.GT.U32.OR P3, PT, R6, 0x17f, P3 ;  /* 0x0000017f0600780c */ /* 0x000fe40001f64470 */
[----:B------:R-:W-:Y:S02]  /*23f0*/  ISETP.GE.AND.EX P6, PT, R22, c[0x0][0x1e4], PT, P6 ;  /* 0x0000790016007a0c */ /* 0x000fe40003fc6360 */
[----:B------:R-:W-:Y:S01]  /*2400*/  ISETP.GE.AND.EX P5, PT, R21, c[0x0][0x1e4], PT, P5 ;  /* 0x0000790015007a0c */ /* 0x000fe20003fa6350 */
[----:B------:R-:W-:Y:S01]  /*2410*/  @!P4 IMAD R0, R23, c[0x0][0x1d8], RZ ;  /* 0x000076001700ca24 */ /* 0x000fe200078e02ff */
[----:B-1----:R-:W-:-:S02]  /*2420*/  @!P4 MOV R8, R82 ;  /* 0x000000520008c202 */ /* 0x002fc40000000f00 */
[-C--:B------:R-:W-:Y:S02]  /*2430*/  @!P4 MOV R9, R81.reuse ;  /* 0x000000510009c202 */ /* 0x080fe40000000f00 */
[C---:B------:R-:W-:Y:S02]  /*2440*/  ISETP.GT.U32.OR P6, PT, R6.reuse, 0x17f, P6 ;  /* 0x0000017f0600780c */ /* 0x040fe400037c4470 */
        /* <DEDUP_REMOVED lines=8> */
[----:B--2---:R-:W-:-:S02]  /*24d0*/  @!P3 MOV R10, R82 ;  /* 0x00000052000ab202 */ /* 0x004fc40000000f00 */
[----:B------:R-:W-:Y:S01]  /*24e0*/  @!P3 MOV R11, R81 ;  /* 0x00000051000bb202 */ /* 0x000fe20000000f00 */
[C---:B------:R-:W-:Y:S02]  /*24f0*/  @P1 IMAD R5, R4.reuse, c[0x0][0x1dc], R5 ;  /* 0x0000770004051a24 */ /* 0x040fe400078e0205 */
        /* <DEDUP_REMOVED lines=32> */
[----:B------:R-:W-:Y:S01]  /*2700*/  CS2R R94, SRZ ;  /* 0x00000000005e7805 */ /* 0x000fe2000001ff00 */
[----:B0-----:R-:W-:-:S02]  /*2710*/  @!P6 IADD3 R3, R9, R7, RZ ;  /* 0x000000070903e210 */ /* 0x001fc40007ffe0ff */
[----:B------:R-:W-:Y:S02]  /*2720*/  @!P4 IADD3 R2, P0, R20, c[0x0][0x180], RZ ;  /* 0x000060001402ca10 */ /* 0x000fe40007f1e0ff */
[----:B------:R-:W-:Y:S02]  /*2730*/  @!P5 IADD3 R7, R11, R14, RZ ;  /* 0x0000000e0b07d210 */ /* 0x000fe40007ffe0ff */
[C---:B------:R-:W-:Y:S02]  /*2740*/  @!P6 SHF.L.U64.HI R11, R8.reuse, 0x2, R3 ;  /* 0x00000002080be819 */ /* 0x040fe40000010203 */
[----:B-1----:R-:W-:Y:S02]  /*2750*/  @!P6 SHF.L.U32 R12, R8, 0x2, RZ ;  /* 0x00000002080ce819 */ /* 0x002fe400000006ff */
[----:B------:R-:W-:Y:S02]  /*2760*/  @!P4 IADD3.X R3, R19, c[0x0][0x184], RZ, P0, !PT ;  /* 0x000061001303ca10 */ /* 0x000fe400007fe4ff */
[----:B------:R-:W-:-:S03]  /*2770*/  @!P4 IADD3 R8, P0, R20, c[0x0][0x178], RZ ;  /* 0x00005e001408ca10 */ /* 0x000fc60007f1e0ff */
[----:B------:R0:W5:Y:S01]  /*2780*/  @!P4 LDG.E.64 R94, [R2.64] ;  /* 0x00000012025ec981 */ /* 0x000162000c1e1b00 */
[----:B------:R-:W-:Y:S01]  /*2790*/  @!P4 IADD3.X R9, R19, c[0x0][0x17c], RZ, P0, !PT ;  /* 0x00005f001309ca10 */ /* 0x000fe200007fe4ff */
[----:B------:R-:W-:Y:S01]  /*27a0*/  CS2R R92, SRZ ;  /* 0x00000000005c7805 */ /* 0x000fe2000001ff00 */
[----:B0-----:R-:W-:-:S04]  /*27b0*/  @!P3 IADD3 R2, P0, R18, c[0x0][0x180], RZ ;  /* 0x000060001202ba10 */ /* 0x001fc80007f1e0ff */
[----:B------:R-:W-:Y:S01]  /*27c0*/  @!P3 IADD3.X R3, R17, c[0x0][0x184], RZ, P0, !PT ;  /* 0x000061001103ba10 */ /* 0x000fe200007fe4ff */
[----:B------:R-:W-:-:S04]  /*27d0*/  CS2R R90, SRZ ;  /* 0x00000000005a7805 */ /* 0x000fc8000001ff00 */
[----:B------:R0:W5:Y:S01]  /*27e0*/  @!P3 LDG.E.64 R92, [R2.64] ;  /* 0x00000012025cb981 */ /* 0x000162000c1e1b00 */
[----:B------:R-:W-:Y:S01]  /*27f0*/  CS2R R28, SRZ ;  /* 0x00000000001c7805 */ /* 0x000fe2000001ff00 */
[----:B------:R-:W-:Y:S01]  /*2800*/  UMOV UR5, 0x8 ;  /* 0x0000000800057882 */ /* 0x000fe20000000000 */
[----:B------:R-:W-:Y:S01]  /*2810*/  CS2R R88, SRZ ;  /* 0x0000000000587805 */ /* 0x000fe2000001ff00 */
[----:B------:R-:W-:Y:S01]  /*2820*/  ULDC.64 UR6, c[0x0][0x198] ;  /* 0x0000660000067ab9 */ /* 0x000fe20000000a00 */
[----:B0-----:R-:W-:Y:S02]  /*2830*/  @!P2 IADD3 R2, P0, R16, c[0x0][0x180], RZ ;  /* 0x000060001002aa10 */ /* 0x001fe40007f1e0ff */
[----:B------:R0:W5:Y:S02]  /*2840*/  @!P4 LDG.E.64 R28, [R8.64] ;  /* 0x00000012081cc981 */ /* 0x000164000c1e1b00 */
[----:B------:R-:W-:-:S05]  /*2850*/  @!P2 IADD3.X R3, R15, c[0x0][0x184], RZ, P0, !PT ;  /* 0x000061000f03aa10 */ /* 0x000fca00007fe4ff */
[----:B------:R1:W5:Y:S01]  /*2860*/  @!P2 LDG.E.64 R90, [R2.64] ;  /* 0x00000012025aa981 */ /* 0x000362000c1e1b00 */
[----:B------:R-:W-:Y:S01]  /*2870*/  UIMAD.WIDE UR6, UR9, UR5, UR6 ;  /* 0x00000005090672a5 */ /* 0x000fe2000f8e0206 */
[----:B0-----:R-:W-:Y:S02]  /*2880*/  @!P3 IADD3 R8, P4, R18, c[0x0][0x178], RZ ;  /* 0x00005e001208ba10 */ /* 0x001fe40007f9e0ff */
[----:B-1----:R-:W-:-:S04]  /*2890*/  @!P6 IADD3 R2, P0, R12, c[0x0][0x180], RZ ;  /* 0x000060000c02ea10 */ /* 0x002fc80007f1e0ff */
[----:B------:R-:W-:Y:S01]  /*28a0*/  @!P6 IADD3.X R3, R11, c[0x0][0x184], RZ, P0, !PT ;  /* 0x000061000b03ea10 */ /* 0x000fe200007fe4ff */
[----:B------:R-:W-:Y:S01]  /*28b0*/  CS2R R26, SRZ ;  /* 0x00000000001a7805 */ /* 0x000fe2000001ff00 */
[----:B------:R-:W-:-:S03]  /*28c0*/  @!P3 IADD3.X R9, R17, c[0x0][0x17c], RZ, P4, !PT ;  /* 0x00005f001109ba10 */ /* 0x000fc600027fe4ff */
[----:B------:R0:W5:Y:S04]  /*28d0*/  @!P6 LDG.E.64 R88, [R2.64] ;  /* 0x000000120258e981 */ /* 0x000168000c1e1b00 */
[----:B------:R1:W5:Y:S01]  /*28e0*/  @!P3 LDG.E.64 R26, [R8.64] ;  /* 0x00000012081ab981 */ /* 0x000362000c1e1b00 */
[----:B0-----:R-:W-:Y:S02]  /*28f0*/  MOV R2, UR6 ;  /* 0x0000000600027c02 */ /* 0x001fe40008000f00 */
[----:B------:R-:W-:Y:S02]  /*2900*/  MOV R3, UR7 ;  /* 0x0000000700037c02 */ /* 0x000fe40008000f00 */
[----:B-1----:R-:W-:Y:S01]  /*2910*/  @!P2 IADD3 R8, P3, R16, c[0x0][0x178], RZ ;  /* 0x00005e001008aa10 */ /* 0x002fe20007f7e0ff */
[----:B------:R-:W-:-:S03]  /*2920*/  CS2R R24, SRZ ;  /* 0x0000000000187805 */ /* 0x000fc6000001ff00 */
[----:B------:R-:W2:Y:S01]  /*2930*/  LDG.E.64 R2, [R2.64] ;  /* 0x0000001202027981 */ /* 0x000ea2000c1e1b00 */
[----:B------:R-:W-:Y:S02]  /*2940*/  @!P2 IADD3.X R9, R15, c[0x0][0x17c], RZ, P3, !PT ;  /* 0x00005f000f09aa10 */ /* 0x000fe40001ffe4ff */
[----:B------:R-:W-:-:S03]  /*2950*/  ISETP.GE.U32.AND P3, PT, R155, c[0x0][0x1e0], PT ;  /* 0x000078009b007a0c */ /* 0x000fc60003f66070 */
[----:B------:R0:W5:Y:S01]  /*2960*/  @!P2 LDG.E.64 R24, [R8.64] ;  /* 0x000000120818a981 */ /* 0x000162000c1e1b00 */
[----:B------:R-:W-:Y:S01]  /*2970*/  SHF.R.S32.HI R75, RZ, 0x1f, R155 ;  /* 0x0000001fff4b7819 */ /* 0x000fe2000001149b */
[----:B------:R-:W-:Y:S01]  /*2980*/  CS2R R22, SRZ ;  /* 0x0000000000167805 */ /* 0x000fe2000001ff00 */
[C---:B------:R-:W-:Y:S02]  /*2990*/  @!P5 SHF.L.U32 R14, R10.reuse, 0x2, RZ ;  /* 0x000000020a0ed819 */ /* 0x040fe400000006ff */
[----:B------:R-:W-:Y:S02]  /*29a0*/  @!P5 SHF.L.U64.HI R7, R10, 0x2, R7 ;  /* 0x000000020a07d819 */ /* 0x000fe40000010207 */
[----:B0-----:R-:W-:Y:S02]  /*29b0*/  @!P6 IADD3 R8, P2, R12, c[0x0][0x178], RZ ;  /* 0x00005e000c08ea10 */ /* 0x001fe40007f5e0ff */
[----:B------:R-:W-:Y:S02]  /*29c0*/  @P1 IADD3 R10, P0, R5, c[0x0][0x180], RZ ;  /* 0x00006000050a1a10 */ /* 0x000fe40007f1e0ff */
[----:B------:R-:W-:-:S02]  /*29d0*/  @!P6 IADD3.X R9, R11, c[0x0][0x17c], RZ, P2, !PT ;  /* 0x00005f000b09ea10 */ /* 0x000fc400017fe4ff */
[----:B------:R-:W-:Y:S02]  /*29e0*/  ISETP.GE.AND.EX P3, PT, R75, c[0x0][0x1e4], PT, P3 ;  /* 0x000079004b007a0c */ /* 0x000fe40003f66330 */
[----:B------:R-:W-:Y:S01]  /*29f0*/  @P1 IADD3.X R11, R0, c[0x0][0x184], RZ, P0, !PT ;  /* 0x00006100000b1a10 */ /* 0x000fe200007fe4ff */
[----:B------:R0:W5:Y:S01]  /*2a00*/  @!P6 LDG.E.64 R22, [R8.64] ;  /* 0x000000120816e981 */ /* 0x000162000c1e1b00 */
[----:B------:R-:W-:Y:S02]  /*2a10*/  ISETP.GT.U32.OR P3, PT, R6, 0x17f, P3 ;  /* 0x0000017f0600780c */ /* 0x000fe40001f64470 */
[C---:B------:R-:W-:Y:S02]  /*2a20*/  @!P5 IADD3 R12, P0, R14.reuse, c[0x0][0x180], RZ ;  /* 0x000060000e0cda10 */ /* 0x040fe40007f1e0ff */
[----:B------:R-:W-:Y:S02]  /*2a30*/  @!P5 IADD3 R14, P6, R14, c[0x0][0x178], RZ ;  /* 0x00005e000e0eda10 */ /* 0x000fe40007fde0ff */
[----:B0-----:R-:W-:-:S02]  /*2a40*/  @P1 IADD3 R8, P2, R5, c[0x0][0x178], RZ ;  /* 0x00005e0005081a10 */ /* 0x001fc40007f5e0ff */
[----:B------:R-:W-:Y:S02]  /*2a50*/  @!P5 IADD3.X R13, R7, c[0x0][0x184], RZ, P0, !PT ;  /* 0x00006100070dda10 */ /* 0x000fe400007fe4ff */
[----:B------:R-:W-:Y:S02]  /*2a60*/  @P1 IADD3.X R9, R0, c[0x0][0x17c], RZ, P2, !PT ;  /* 0x00005f0000091a10 */ /* 0x000fe400017fe4ff */
[----:B------:R-:W-:Y:S02]  /*2a70*/  ISETP.GE.U32.AND P2, PT, R153, c[0x0][0x1e0], PT ;  /* 0x0000780099007a0c */ /* 0x000fe40003f46070 */
[----:B------:R-:W-:Y:S02]  /*2a80*/  ISETP.GE.U32.AND P0, PT, R152, c[0x0][0x1e0], PT ;  /* 0x0000780098007a0c */ /* 0x000fe40003f06070 */
[----:B------:R-:W-:Y:S02]  /*2a90*/  @!P5 IADD3.X R15, R7, c[0x0][0x17c], RZ, P6, !PT ;  /* 0x00005f00070fda10 */ /* 0x000fe400037fe4ff */
[----:B------:R-:W-:-:S02]  /*2aa0*/  SHF.R.S32.HI R73, RZ, 0x1f, R153 ;  /* 0x0000001fff497819 */ /* 0x000fc40000011499 */
[----:B------:R-:W-:Y:S02]  /*2ab0*/  SHF.R.S32.HI R72, RZ, 0x1f, R152 ;  /* 0x0000001fff487819 */ /* 0x000fe40000011498 */
[----:B------:R-:W-:Y:S02]  /*2ac0*/  ISETP.GE.U32.AND P4, PT, R154, c[0x0][0x1e0], PT ;  /* 0x000078009a007a0c */ /* 0x000fe40003f86070 */
[----:B------:R-:W-:Y:S02]  /*2ad0*/  ISETP.GE.U32.AND P6, PT, R151, c[0x0][0x1e0], PT ;  /* 0x0000780097007a0c */ /* 0x000fe40003fc6070 */
[----:B------:R-:W-:Y:S02]  /*2ae0*/  SHF.R.S32.HI R74, RZ, 0x1f, R154 ;  /* 0x0000001fff4a7819 */ /* 0x000fe4000001149a */
[----:B------:R-:W-:Y:S02]  /*2af0*/  SHF.R.S32.HI R21, RZ, 0x1f, R151 ;  /* 0x0000001fff157819 */ /* 0x000fe40000011497 */
[----:B------:R-:W-:-:S02]  /*2b00*/  ISETP.GE.AND.EX P2, PT, R73, c[0x0][0x1e4], PT, P2 ;  /* 0x0000790049007a0c */ /* 0x000fc40003f46320 */
[----:B------:R-:W-:Y:S02]  /*2b10*/  ISETP.GE.AND.EX P0, PT, R72, c[0x0][0x1e4], PT, P0 ;  /* 0x0000790048007a0c */ /* 0x000fe40003f06300 */
[----:B------:R-:W-:Y:S02]  /*2b20*/  ISETP.GE.AND.EX P4, PT, R74, c[0x0][0x1e4], PT, P4 ;  /* 0x000079004a007a0c */ /* 0x000fe40003f86340 */
[----:B------:R-:W-:Y:S01]  /*2b30*/  ISETP.GE.AND.EX P6, PT, R21, c[0x0][0x1e4], PT, P6 ;  /* 0x0000790015007a0c */ /* 0x000fe20003fc6360 */
[----:B------:R-:W-:Y:S01]  /*2b40*/  @!P3 IMAD R0, R75, c[0x0][0x1d8], RZ ;  /* 0x000076004b00ba24 */ /* 0x000fe200078e02ff */
[----:B------:R-:W-:Y:S02]  /*2b50*/  @!P3 MOV R16, R82 ;  /* 0x000000520010b202 */ /* 0x000fe40000000f00 */
[----:B------:R-:W-:Y:S02]  /*2b60*/  @!P3 MOV R17, R81 ;  /* 0x000000510011b202 */ /* 0x000fe40000000f00 */
[----:B------:R-:W-:-:S02]  /*2b70*/  ISETP.GT.U32.OR P2, PT, R6, 0x17f, P2 ;  /* 0x0000017f0600780c */ /* 0x000fc40001744470 */
[C---:B------:R-:W-:Y:S02]  /*2b80*/  ISETP.GT.U32.OR P0, PT, R6.reuse, 0x17f, P0 ;  /* 0x0000017f0600780c */ /* 0x040fe40000704470 */
[C---:B------:R-:W-:Y:S02]  /*2b90*/  ISETP.GT.U32.OR P4, PT, R6.reuse, 0x17f, P4 ;  /* 0x0000017f0600780c */ /* 0x040fe40002784470 */
[----:B------:R-:W-:Y:S01]  /*2ba0*/  ISETP.GT.U32.OR P6, PT, R6, 0x17f, P6 ;  /* 0x0000017f0600780c */ /* 0x000fe200037c4470 */
[C---:B------:R-:W-:Y:S02]  /*2bb0*/  @!P3 IMAD R0, R155.reuse, c[0x0][0x1dc], R0 ;  /* 0x000077009b00ba24 */ /* 0x040fe400078e0200 */
[----:B------:R-:W-:-:S05]  /*2bc0*/  @!P3 IMAD.WIDE.U32 R16, R155, c[0x0][0x1d8], R16 ;  /* 0x000076009b10ba25 */ /* 0x000fca00078e0010 */
[----:B------:R-:W-:Y:S01]  /*2bd0*/  @!P3 IADD3 R0, R17, R0, RZ ;  /* 0x000000001100b210 */ /* 0x000fe20007ffe0ff */
[----:B------:R-:W-:Y:S02]  /*2be0*/  @!P2 IMAD R7, R73, c[0x0][0x1d8], RZ ;  /* 0x000076004907aa24 */ /* 0x000fe400078e02ff */
[----:B------:R-:W-:Y:S01]  /*2bf0*/  @!P0 IMAD R5, R72, c[0x0][0x1d8], RZ ;  /* 0x0000760048058a24 */ /* 0x000fe200078e02ff */
[----:B------:R-:W-:Y:S01]  /*2c00*/  @!P3 SHF.L.U64.HI R75, R16, 0x2, R0 ;  /* 0x00000002104bb819 */ /* 0x000fe20000010200 */
[----:B------:R-:W-:Y:S01]  /*2c10*/  @!P6 IMAD R0, R21, c[0x0][0x1d8], RZ ;  /* 0x000076001500ea24 */ /* 0x000fe200078e02ff */
[-C--:B------:R-:W-:Y:S01]  /*2c20*/  @!P4 MOV R72, R82.reuse ;  /* 0x000000520048c202 */ /* 0x080fe20000000f00 */
[----:B------:R-:W-:Y:S01]  /*2c30*/  @!P4 IMAD R74, R74, c[0x0][0x1d8], RZ ;  /* 0x000076004a4aca24 */ /* 0x000fe200078e02ff */
[----:B------:R-:W-:Y:S02]  /*2c40*/  @!P4 MOV R73, R81 ;  /* 0x000000510049c202 */ /* 0x000fe40000000f00 */
[----:B------:R-:W-:-:S02]  /*2c50*/  @!P2 MOV R20, R82 ;  /* 0x000000520014a202 */ /* 0x000fc40000000f00 */
[----:B------:R-:W-:Y:S01]  /*2c60*/  @!P2 MOV R21, R81 ;  /* 0x000000510015a202 */ /* 0x000fe20000000f00 */
[C---:B------:R-:W-:Y:S02]  /*2c70*/  @!P4 IMAD R74, R154.reuse, c[0x0][0x1dc], R74 ;  /* 0x000077009a4aca24 */ /* 0x040fe400078e024a */
[----:B------:R-:W-:-:S04]  /*2c80*/  @!P4 IMAD.WIDE.U32 R72, R154, c[0x0][0x1d8], R72 ;  /* 0x000076009a48ca25 */ /* 0x000fc800078e0048 */
[C---:B------:R-:W-:Y:S02]  /*2c90*/  @!P2 IMAD R7, R153.reuse, c[0x0][0x1dc], R7 ;  /* 0x000077009907aa24 */ /* 0x040fe400078e0207 */
[----:B------:R-:W-:Y:S01]  /*2ca0*/  @!P2 IMAD.WIDE.U32 R20, R153, c[0x0][0x1d8], R20 ;  /* 0x000076009914aa25 */ /* 0x000fe200078e0014 */
[----:B------:R-:W-:-:S04]  /*2cb0*/  @!P4 IADD3 R73, R73, R74, RZ ;  /* 0x0000004a4949c210 */ /* 0x000fc80007ffe0ff */
[----:B------:R-:W-:Y:S02]  /*2cc0*/  @!P2 IADD3 R7, R21, R7, RZ ;  /* 0x000000071507a210 */ /* 0x000fe40007ffe0ff */
[C---:B------:R-:W-:Y:S02]  /*2cd0*/  @!P4 SHF.L.U32 R74, R72.reuse, 0x2, RZ ;  /* 0x00000002484ac819 */ /* 0x040fe400000006ff */
[----:B------:R-:W-:Y:S01]  /*2ce0*/  @!P4 SHF.L.U64.HI R73, R72, 0x2, R73 ;  /* 0x000000024849c819 */ /* 0x000fe20000010249 */
[----:B------:R-:W-:Y:S01]  /*2cf0*/  CS2R R126, SRZ ;  /* 0x00000000007e7805 */ /* 0x000fe2000001ff00 */
[----:B------:R-:W-:Y:S01]  /*2d00*/  @!P3 SHF.L.U32 R76, R16, 0x2, RZ ;  /* 0x00000002104cb819 */ /* 0x000fe200000006ff */
[----:B------:R-:W-:Y:S01]  /*2d10*/  CS2R R86, SRZ ;  /* 0x0000000000567805 */ /* 0x000fe2000001ff00 */
[----:B------:R-:W-:Y:S02]  /*2d20*/  @!P0 MOV R18, R82 ;  /* 0x0000005200128202 */ /* 0x000fe40000000f00 */
[----:B------:R-:W-:-:S02]  /*2d30*/  @!P0 MOV R19, R81 ;  /* 0x0000005100138202 */ /* 0x000fc40000000f00 */
[----:B------:R-:W-:Y:S01]  /*2d40*/  @!P6 MOV R17, R81 ;  /* 0x000000510011e202 */ /* 0x000fe20000000f00 */
[----:B------:R-:W-:Y:S01]  /*2d50*/  @!P0 IMAD R5, R152, c[0x0][0x1dc], R5 ;  /* 0x0000770098058a24 */ /* 0x000fe200078e0205 */
[C---:B------:R-:W-:Y:S01]  /*2d60*/  @!P2 SHF.L.U32 R72, R20.reuse, 0x2, RZ ;  /* 0x000000021448a819 */ /* 0x040fe200000006ff */
[C---:B------:R-:W-:Y:S01]  /*2d70*/  @!P6 IMAD R0, R151.reuse, c[0x0][0x1dc], R0 ;  /* 0x000077009700ea24 */ /* 0x040fe200078e0200 */
[----:B------:R-:W-:Y:S01]  /*2d80*/  @!P2 SHF.L.U64.HI R7, R20, 0x2, R7 ;  /* 0x000000021407a819 */ /* 0x000fe20000010207 */
[----:B------:R0:W3:Y:S01]  /*2d90*/  @P1 LDG.E.64 R126, [R10.64] ;  /* 0x000000120a7e1981 */ /* 0x0000e2000c1e1b00 */
[----:B------:R-:W-:Y:S01]  /*2da0*/  @!P6 MOV R16, R82 ;  /* 0x000000520010e202 */ /* 0x000fe20000000f00 */
[----:B------:R-:W-:Y:S01]  /*2db0*/  CS2R R20, SRZ ;  /* 0x0000000000147805 */ /* 0x000fe2000001ff00 */
[----:B------:R-:W-:Y:S01]  /*2dc0*/  @!P0 IMAD.WIDE.U32 R18, R152, c[0x0][0x1d8], R18 ;  /* 0x0000760098128a25 */ /* 0x000fe200078e0012 */
[----:B------:R1:W5:Y:S03]  /*2dd0*/  @!P5 LDG.E.64 R86, [R12.64] ;  /* 0x000000120c56d981 */ /* 0x000366000c1e1b00 */
[----:B------:R-:W-:Y:S01]  /*2de0*/  @!P6 IMAD.WIDE.U32 R16, R151, c[0x0][0x1d8], R16 ;  /* 0x000076009710ea25 */ /* 0x000fe200078e0010 */
[----:B------:R4:W5:Y:S01]  /*2df0*/  @!P5 LDG.E.64 R20, [R14.64] ;  /* 0x000000120e14d981 */ /* 0x000962000c1e1b00 */
[----:B0-----:R-:W-:-:S02]  /*2e00*/  @!P3 IADD3 R10, P5, R76, c[0x0][0x180], RZ ;  /* 0x000060004c0aba10 */ /* 0x001fc40007fbe0ff */
[----:B------:R-:W-:Y:S02]  /*2e10*/  @!P0 IADD3 R5, R19, R5, RZ ;  /* 0x0000000513058210 */ /* 0x000fe40007ffe0ff */
[----:B------:R-:W-:Y:S02]  /*2e20*/  @!P6 IADD3 R0, R17, R0, RZ ;  /* 0x000000001100e210 */ /* 0x000fe40007ffe0ff */
[----:B------:R-:W-:Y:S02]  /*2e30*/  @!P3 IADD3.X R11, R75, c[0x0][0x184], RZ, P5, !PT ;  /* 0x000061004b0bba10 */ /* 0x000fe40002ffe4ff */
[----:B-1----:R-:W-:Y:S02]  /*2e40*/  @!P3 IADD3 R12, P5, R76, c[0x0][0x178], RZ ;  /* 0x00005e004c0cba10 */ /* 0x002fe40007fbe0ff */
[C---:B------:R-:W-:Y:S02]  /*2e50*/  @!P0 SHF.L.U32 R130, R18.reuse, 0x2, RZ ;  /* 0x0000000212828819 */ /* 0x040fe400000006ff */
[----:B------:R-:W-:Y:S01]  /*2e60*/  @!P0 SHF.L.U64.HI R5, R18, 0x2, R5 ;  /* 0x0000000212058819 */ /* 0x000fe20000010205 */
[----:B------:R-:W-:Y:S01]  /*2e70*/  CS2R R84, SRZ ;  /* 0x0000000000547805 */ /* 0x000fe2000001ff00 */
[C---:B------:R-:W-:Y:S01]  /*2e80*/  @!P6 SHF.L.U32 R140, R16.reuse, 0x2, RZ ;  /* 0x00000002108ce819 */ /* 0x040fe200000006ff */
[----:B------:R-:W-:Y:S01]  /*2e90*/  CS2R R18, SRZ ;  /* 0x0000000000127805 */ /* 0x000fe2000001ff00 */
[----:B------:R-:W-:-:S02]  /*2ea0*/  @!P6 SHF.L.U64.HI R0, R16, 0x2, R0 ;  /* 0x000000021000e819 */ /* 0x000fc40000010200 */
[----:B------:R-:W-:Y:S01]  /*2eb0*/  CS2R R16, SRZ ;  /* 0x0000000000107805 */ /* 0x000fe2000001ff00 */
[----:B------:R-:W-:Y:S01]  /*2ec0*/  @!P3 IADD3.X R13, R75, c[0x0][0x17c], RZ, P5, !PT ;  /* 0x00005f004b0dba10 */ /* 0x000fe20002ffe4ff */
[----:B------:R0:W5:Y:S04]  /*2ed0*/  @!P3 LDG.E.64 R84, [R10.64] ;  /* 0x000000120a54b981 */ /* 0x000168000c1e1b00 */
[----:B------:R1:W5:Y:S01]  /*2ee0*/  @P1 LDG.E.64 R18, [R8.64] ;  /* 0x0000001208121981 */ /* 0x000362000c1e1b00 */
[----:B------:R-:W-:-:S03]  /*2ef0*/  CS2R R78, SRZ ;  /* 0x00000000004e7805 */ /* 0x000fc6000001ff00 */
[----:B------:R4:W5:Y:S01]  /*2f00*/  @!P3 LDG.E.64 R16, [R12.64] ;  /* 0x000000120c10b981 */ /* 0x000962000c1e1b00 */
[C---:B0-----:R-:W-:Y:S02]  /*2f10*/  @!P4 IADD3 R10, P3, R74.reuse, c[0x0][0x178], RZ ;  /* 0x00005e004a0aca10 */ /* 0x041fe40007f7e0ff */
[----:B-1----:R-:W-:Y:S01]  /*2f20*/  @!P4 IADD3 R8, P5, R74, c[0x0][0x180], RZ ;  /* 0x000060004a08ca10 */ /* 0x002fe20007fbe0ff */
[----:B----4-:R-:W-:Y:S01]  /*2f30*/  CS2R R14, SRZ ;  /* 0x00000000000e7805 */ /* 0x010fe2000001ff00 */
[C---:B------:R-:W-:Y:S02]  /*2f40*/  @!P4 IADD3.X R11, R73.reuse, c[0x0][0x17c], RZ, P3, !PT ;  /* 0x00005f00490bca10 */ /* 0x040fe40001ffe4ff */
[----:B------:R-:W-:Y:S02]  /*2f50*/  @!P4 IADD3.X R9, R73, c[0x0][0x184], RZ, P5, !PT ;  /* 0x000061004909ca10 */ /* 0x000fe40002ffe4ff */
[C---:B------:R-:W-:Y:S01]  /*2f60*/  @!P2 IADD3 R12, P5, R72.reuse, c[0x0][0x180], RZ ;  /* 0x00006000480caa10 */ /* 0x040fe20007fbe0ff */
[----:B------:R0:W5:Y:S04]  /*2f70*/  @!P4 LDG.E.64 R14, [R10.64] ;  /* 0x000000120a0ec981 */ /* 0x000168000c1e1b00 */
[----:B------:R1:W5:Y:S01]  /*2f80*/  @!P4 LDG.E.64 R78, [R8.64] ;  /* 0x00000012084ec981 */ /* 0x000362000c1e1b00 */
[----:B------:R-:W-:Y:S01]  /*2f90*/  @!P2 IADD3.X R13, R7, c[0x0][0x184], RZ, P5, !PT ;  /* 0x00006100070daa10 */ /* 0x000fe20002ffe4ff */
[----:B------:R-:W-:Y:S01]  /*2fa0*/  CS2R R74, SRZ ;  /* 0x00000000004a7805 */ /* 0x000fe2000001ff00 */
[----:B-1----:R-:W-:-:S02]  /*2fb0*/  @!P2 IADD3 R8, P3, R72, c[0x0][0x178], RZ ;  /* 0x00005e004808aa10 */ /* 0x002fc40007f7e0ff */
[C---:B------:R-:W-:Y:S02]  /*2fc0*/  @!P0 IADD3 R72, P4, R130.reuse, c[0x0][0x180], RZ ;  /* 0x0000600082488a10 */ /* 0x040fe40007f9e0ff */
[----:B------:R-:W-:Y:S01]  /*2fd0*/  @!P0 IADD3 R130, P5, R130, c[0x0][0x178], RZ ;  /* 0x00005e0082828a10 */ /* 0x000fe20007fbe0ff */
[----:B0-----:R-:W-:Y:S01]  /*2fe0*/  CS2R R10, SRZ ;  /* 0x00000000000a7805 */ /* 0x001fe2000001ff00 */
[C---:B------:R-:W-:Y:S02]  /*2ff0*/  @!P0 IADD3.X R73, R5.reuse, c[0x0][0x184], RZ, P4, !PT ;  /* 0x0000610005498a10 */ /* 0x040fe400027fe4ff */
[----:B------:R-:W-:-:S03]  /*3000*/  @!P0 IADD3.X R131, R5, c[0x0][0x17c], RZ, P5, !PT ;  /* 0x00005f0005838a10 */ /* 0x000fc60002ffe4ff */
[----:B------:R0:W5:Y:S04]  /*3010*/  @!P0 LDG.E.64 R74, [R72.64] ;  /* 0x00000012484a8981 */ /* 0x000168000c1e1b00 */
[----:B------:R1:W5:Y:S01]  /*3020*/  @!P0 LDG.E.64 R10, [R130.64] ;  /* 0x00000012820a8981 */ /* 0x000362000c1e1b00 */
[----:B0-----:R-:W-:Y:S01]  /*3030*/  CS2R R72, SRZ ;  /* 0x0000000000487805 */ /* 0x001fe2000001ff00 */
[----:B-1----:R-:W-:-:S04]  /*3040*/  @!P6 IADD3 R130, P0, R140, c[0x0][0x180], RZ ;  /* 0x000060008c82ea10 */ /* 0x002fc80007f1e0ff */
[----:B------:R-:W-:-:S05]  /*3050*/  @!P6 IADD3.X R131, R0, c[0x0][0x184], RZ, P0, !PT ;  /* 0x000061000083ea10 */ /* 0x000fca00007fe4ff */
[----:B------:R0:W5:Y:S01]  /*3060*/  @!P6 LDG.E.64 R72, [R130.64] ;  /* 0x000000128248e981 */ /* 0x000162000c1e1b00 */
[----:B------:R-:W-:Y:S01]  /*3070*/  CS2R R76, SRZ ;  /* 0x00000000004c7805 */ /* 0x000fe2000001ff00 */
[----:B------:R-:W-:-:S05]  /*3080*/  @!P2 IADD3.X R9, R7, c[0x0][0x17c], RZ, P3, !PT ;  /* 0x00005f000709aa10 */ /* 0x000fca0001ffe4ff */
[----:B------:R1:W5:Y:S02]  /*3090*/  @!P2 LDG.E.64 R76, [R12.64] ;  /* 0x000000120c4ca981 */ /* 0x000364000c1e1b00 */
[----:B-1----:R-:W-:-:S06]  /*30a0*/  CS2R R12, SRZ ;  /* 0x00000000000c7805 */ /* 0x002fcc000001ff00 */
[----:B------:R1:W5:Y:S01]  /*30b0*/  @!P2 LDG.E.64 R12, [R8.64] ;  /* 0x00000012080ca981 */ /* 0x000362000c1e1b00 */
[----:B------:R-:W-:-:S04]  /*30c0*/  @!P6 IADD3 R140, P2, R140, c[0x0][0x178], RZ ;  /* 0x00005e008c8cea10 */ /* 0x000fc80007f5e0ff */
        /* <DEDUP_REMOVED lines=9> */
[----:B--2---:R2:W4:Y:S01]  /*3160*/  @P0 R2UR UR5, R0 ;  /* 0x00000000000503c2 */ /* 0x00452200000e0000 */
[----:B------:R-:W-:Y:S01]  /*3170*/  ISETP.GT.U32.AND P0, PT, R6, 0x17f, PT ;  /* 0x0000017f0600780c */ /* 0x000fe20003f04070 */
[----:B-1----:R-:W-:Y:S01]  /*3180*/  CS2R R8, SRZ ;  /* 0x0000000000087805 */ /* 0x002fe2000001ff00 */
[----:B------:R-:W-:Y:S01]  /*3190*/  UMOV UR23, 0x3f800000 ;  /* 0x3f80000000177882 */ /* 0x000fe20000000000 */
[----:B------:R-:W-:Y:S01]  /*31a0*/  BSSY B0, `(.L_x_2600) ;  /* 0x0000019000007945 */ /* 0x000fe20003800000 */
[----:B------:R-:W-:Y:S01]  /*31b0*/  HFMA2.MMA R5, -RZ, RZ, 0, 0 ;  /* 0x00000000ff057435 */ /* 0x000fe200000001ff */
[----:B------:R-:W-:Y:S01]  /*31c0*/  ISETP.NE.AND P5, PT, RZ, UR21, PT ;  /* 0x00000015ff007c0c */ /* 0x000fe2000bfa5270 */
[----:B------:R-:W-:Y:S01]  /*31d0*/  CS2R R2, SRZ ;  /* 0x0000000000027805 */ /* 0x000fe2000001ff00 */
[----:B------:R3:W5:Y:S01]  /*31e0*/  @!P6 LDG.E.64 R8, [R140.64] ;  /* 0x000000128c08e981 */ /* 0x000762000c1e1b00 */
[----:B--2---:R-:W-:Y:S01]  /*31f0*/  MOV R0, RZ ;  /* 0x000000ff00007202 */ /* 0x004fe20000000f00 */
[----:B----4-:R-:W-:Y:S01]  /*3200*/  @UP0 UMOV UR23, UR5 ;  /* 0x0000000500170c82 */ /* 0x010fe20008000000 */
[----:B---3--:R-:W-:-:S02]  /*3210*/  FADD.FTZ R141, R126, -UR6 ;  /* 0x800000067e8d7e21 */ /* 0x008fc40008010000 */
[----:B------:R-:W-:Y:S01]  /*3220*/  FADD.FTZ R144, R127, -UR6 ;  /* 0x800000067f907e21 */ /* 0x000fe20008010000 */
[----:B------:R-:W-:Y:S05]  /*3230*/  @P0 BRA `(.L_x_2601) ;  /* 0x000000f000000947 */ /* 0x000fea0003800000 */
[----:B0-----:R-:W-:Y:S02]  /*3240*/  ISETP.NE.AND P0, PT, RZ, UR21, PT ;  /* 0x00000015ff007c0c */ /* 0x001fe4000bf05270 */
[----:B------:R-:W-:Y:S02]  /*3250*/  IADD3 R130, R150, UR17, RZ ;  /* 0x0000001196827c10 */ /* 0x000fe4000fffe0ff */
[----:B------:R-:W-:Y:S02]  /*3260*/  MOV R131, 0x2 ;  /* 0x0000000200837802 */ /* 0x000fe40000000f00 */
[----:B------:R-:W-:-:S07]  /*3270*/  SHF.R.S32.HI R0, RZ, 0x1f, R130 ;  /* 0x0000001fff007819 */ /* 0x000fce0000011482 */
[----:B------:R-:W-:-:S04]  /*3280*/  @P0 LEA R126, P2, R130, c[0x0][0x190], 0x1 ;  /* 0x00006400827e0a11 */ /* 0x000fc800078408ff */
[C---:B------:R-:W-:Y:S01]  /*3290*/  @P0 LEA.HI.X R127, R130.reuse, c[0x0][0x194], R0, 0x1, P2 ;  /* 0x00006500827f0a11 */ /* 0x040fe200010f0c00 */
[----:B------:R-:W-:-:S04]  /*32a0*/  IMAD.WIDE R130, R130, R131, c[0x0][0x188] ;  /* 0x0000620082827625 */ /* 0x000fc800078e0283 */
[----:B------:R0:W2:Y:S04]  /*32b0*/  @P0 LDG.E.U16 R0, [R126.64] ;  /* 0x000000127e000981 */ /* 0x0000a8000c1e1500 */
[----:B------:R1:W3:Y:S04]  /*32c0*/  LDG.E.U16 R5, [R130.64] ;  /* 0x0000001282057981 */ /* 0x0002e8000c1e1500 */
[----:B0-----:R-:W4:Y:S04]  /*32d0*/  @P0 LDG.E.U16 R126, [R126.64+0x2] ;  /* 0x000002127e7e0981 */ /* 0x001f28000c1e1500 */
[----:B-1----:R-:W4:Y:S01]  /*32e0*/  LDG.E.U16 R130, [R130.64+0x2] ;  /* 0x0000021282827981 */ /* 0x002f22000c1e1500 */
[----:B--2---:R-:W-:-:S02]  /*32f0*/  @P0 PRMT R2, RZ, 0x5410, R0 ;  /* 0x00005410ff020816 */ /* 0x004fc40000000000 */
[----:B---3--:R-:W-:Y:S02]  /*3300*/  PRMT R5, RZ, 0x5410, R5 ;  /* 0x00005410ff057816 */ /* 0x008fe40000000005 */
[----:B----4-:R-:W-:Y:S02]  /*3310*/  @P0 PRMT R3, RZ, 0x5410, R126 ;  /* 0x00005410ff030816 */ /* 0x010fe4000000007e */
[----:B------:R-:W-:Y:S02]  /*3320*/  PRMT R0, RZ, 0x5410, R130 ;  /* 0x00005410ff007816 */ /* 0x000fe40000000082 */
.L_x_2601:
[----:B0-----:R-:W-:Y:S05]  /*3330*/  BSYNC B0 ;  /* 0x0000000000007941 */ /* 0x001fea0003800000 */
.L_x_2600:
        /* <DEDUP_REMOVED lines=23> */
.L_x_2602:
[----:B------:R-:W-:Y:S01]  /*34b0*/  FMUL.FTZ R131, R140, R5 ;  /* 0x000000058c837220 */ /* 0x000fe20000410000 */
[----:B------:R-:W-:Y:S01]  /*34c0*/  MOV R145, R70 ;  /* 0x0000004600917202 */ /* 0x000fe20000000f00 */
[----:B------:R-:W-:Y:S02]  /*34d0*/  FMUL.FTZ R130, R7, R0 ;  /* 0x0000000007827220 */ /* 0x000fe40000410000 */
[----:B------:R-:W-:Y:S02]  /*34e0*/  FFMA.FTZ R141, R127, R131, RZ ;  /* 0x000000837f8d7223 */ /* 0x000fe400000100ff */
[----:B------:R-:W-:Y:S02]  /*34f0*/  FADD.FTZ R131, RZ, R131 ;  /* 0x00000083ff837221 */ /* 0x000fe40000010000 */
[----:B------:R-:W-:Y:S02]  /*3500*/  FADD.FTZ R124, R124, -UR6 ;  /* 0x800000067c7c7e21 */ /* 0x000fe40008010000 */
        /* <DEDUP_REMOVED lines=25> */
.L_x_2603:
[----:B------:R-:W-:Y:S02]  /*36a0*/  FFMA.FTZ R144, R127, R140, RZ ;  /* 0x0000008c7f907223 */ /* 0x000fe400000100ff */
[----:B------:R-:W-:Y:S02]  /*36b0*/  FADD.FTZ R160, RZ, R140 ;  /* 0x0000008cffa07221 */ /* 0x000fe40000010000 */
[----:B------:R-:W-:Y:S02]  /*36c0*/  FMUL.FTZ R140, R145, R5 ;  /* 0x00000005918c7220 */ /* 0x000fe40000410000 */
[C---:B------:R-:W-:Y:S02]  /*36d0*/  FFMA.FTZ R144, R130.reuse, R145, R144 ;  /* 0x0000009182907223 */ /* 0x040fe40000010090 */
[----:B------:R-:W-:Y:S02]  /*36e0*/  FFMA.FTZ R141, R130, R140, R141 ;  /* 0x0000008c828d7223 */ /* 0x000fe4000001008d */
[----:B------:R-:W-:-:S02]  /*36f0*/  FADD.FTZ R131, R131, R140 ;  /* 0x0000008c83837221 */ /* 0x000fc40000010000 */
[----:B------:R-:W-:Y:S02]  /*3700*/  FMUL.FTZ R140, R124, R0 ;  /* 0x000000007c8c7220 */ /* 0x000fe40000410000 */
[----:B------:R-:W-:Y:S02]  /*3710*/  FADD.FTZ R160, R160, R145 ;  /* 0x00000091a0a07221 */ /* 0x000fe40000010000 */
[----:B------:R-:W-:Y:S02]  /*3720*/  FFMA.FTZ R145, R126, R7, RZ ;  /* 0x000000077e917223 */ /* 0x000fe400000100ff */
[----:B------:R-:W-:Y:S02]  /*3730*/  FADD.FTZ R146, RZ, R7 ;  /* 0x00000007ff927221 */ /* 0x000fe40000010000 */
[----:B------:R-:W-:Y:S02]  /*3740*/  FFMA.FTZ R141, R125, R140, R141 ;  /* 0x0000008c7d8d7223 */ /* 0x000fe4000001008d */
[----:B------:R-:W-:-:S02]  /*3750*/  FADD.FTZ R131, R140, R131 ;  /* 0x000000838c837221 */ /* 0x000fc40000010000 */
[----:B------:R-:W-:Y:S02]  /*3760*/  FADD.FTZ R132, R132, -UR6 ;  /* 0x8000000684847e21 */ /* 0x000fe40008010000 */
        /* <DEDUP_REMOVED lines=26> */
.L_x_2604:
[----:B------:R-:W-:Y:S02]  /*3910*/  FMUL.FTZ R140, R146, R5 ;  /* 0x00000005928c7220 */ /* 0x000fe40000410000 */
[----:B------:R-:W-:Y:S02]  /*3920*/  FADD.FTZ R136, R136, -UR6 ;  /* 0x8000000688887e21 */ /* 0x000fe40008010000 */
[----:B------:R-:W-:Y:S02]  /*3930*/  FFMA.FTZ R141, R133, R140, R141 ;  /* 0x0000008c858d7223 */ /* 0x000fe4000001008d */
[----:B------:R-:W-:Y:S02]  /*3940*/  FADD.FTZ R131, R131, R140 ;  /* 0x0000008c83837221 */ /* 0x000fe40000010000 */
[----:B------:R-:W-:Y:S02]  /*3950*/  FMUL.FTZ R140, R145, R0 ;  /* 0x00000000918c7220 */ /* 0x000fe40000410000 */
[----:B------:R-:W-:-:S02]  /*3960*/  FADD.FTZ R160, R160, R146 ;  /* 0x00000092a0a07221 */ /* 0x000fc40000010000 */
[----:B------:R-:W-:Y:S02]  /*3970*/  FFMA.FTZ R141, R132, R140, R141 ;  /* 0x0000008c848d7223 */ /* 0x000fe4000001008d */
[----:B------:R-:W-:Y:S02]  /*3980*/  FADD.FTZ R131, R140, R131 ;  /* 0x000000838c837221 */ /* 0x000fe40000010000 */
[----:B------:R-:W-:Y:S02]  /*3990*/  FADD.FTZ R140, R137, -UR6 ;  /* 0x80000006898c7e21 */ /* 0x000fe40008010000 */
[----:B------:R-:W-:Y:S01]  /*39a0*/  FFMA.FTZ R144, R133, R146, R144 ;  /* 0x0000009285907223 */ /* 0x000fe20000010090 */
[----:B------:R-:W-:Y:S01]  /*39b0*/  MOV R146, R66 ;  /* 0x0000004200927202 */ /* 0x000fe20000000f00 */
        /* <DEDUP_REMOVED lines=24> */
.L_x_2605:
        /* <DEDUP_REMOVED lines=9> */
[----:B------:R-:W-:Y:S01]  /*3bd0*/  FFMA.FTZ R7, R136, R145, R7 ;  /* 0x0000009188077223 */ /* 0x000fe20000010007 */
        /* <DEDUP_REMOVED lines=25> */
.L_x_2606:
        /* <DEDUP_REMOVED lines=35> */
.L_x_2607:
        /* <DEDUP_REMOVED lines=35> */
.L_x_2608:
        /* <DEDUP_REMOVED lines=8> */
[----:B------:R-:W-:Y:S01]  /*4250*/  FADD.FTZ R131, R134, R131 ;  /* 0x0000008386837221 */ /* 0x000fe20000010000 */
[----:B------:R-:W-:Y:S01]  /*4260*/  MOV R134, R59 ;  /* 0x0000003b00867202 */ /* 0x000fe20000000f00 */
[----:B------:R-:W-:Y:S01]  /*4270*/  FMUL.FTZ R148, R129, UR23 ;  /* 0x0000001781947c20 */ /* 0x000fe20008410000 */
[----:B------:R-:W-:Y:S01]  /*4280*/  MOV R129, R58 ;  /* 0x0000003a00817202 */ /* 0x000fe20000000f00 */
[----:B------:R-:W-:Y:S02]  /*4290*/  FFMA.FTZ R135, R146, R135, R144 ;  /* 0x0000008792877223 */ /* 0x000fe40000010090 */
        /* <DEDUP_REMOVED lines=22> */
.L_x_2609:
        /* <DEDUP_REMOVED lines=35> */
.L_x_2610:
        /* <DEDUP_REMOVED lines=35> */
.L_x_2611:
        /* <DEDUP_REMOVED lines=35> */
.L_x_2612:
        /* <DEDUP_REMOVED lines=35> */
.L_x_2613:
        /* <DEDUP_REMOVED lines=35> */
.L_x_2614:
        /* <DEDUP_REMOVED lines=35> */
.L_x_2615:
        /* <DEDUP_REMOVED lines=35> */
.L_x_2616:
        /* <DEDUP_REMOVED lines=35> */
.L_x_2617:
        /* <DEDUP_REMOVED lines=35> */
.L_x_2618:
        /* <DEDUP_REMOVED lines=35> */
.L_x_2619:
        /* <DEDUP_REMOVED lines=35> */
.L_x_2620:
        /* <DEDUP_REMOVED lines=35> */
.L_x_2621:
        /* <DEDUP_REMOVED lines=35> */
.L_x_2622:
        /* <DEDUP_REMOVED lines=35> */
.L_x_2623:
        /* <DEDUP_REMOVED lines=35> */
.L_x_2624:
        /* <DEDUP_REMOVED lines=35> */
.L_x_2625:
        /* <DEDUP_REMOVED lines=35> */
.L_x_2626:
        /* <DEDUP_REMOVED lines=35> */
.L_x_2627:
[----:B------:R-:W-:Y:S02]  /*6b60*/  FMUL.FTZ R88, R89, R5 ;  /* 0x0000000559587220 */ /* 0x000fe40000410000 */
[----:B------:R-:W-:Y:S02]  /*6b70*/  FADD.FTZ R160, R160, R89 ;  /* 0x00000059a0a07221 */ /* 0x000fe40000010000 */
[C---:B------:R-:W-:Y:S02]  /*6b80*/  FFMA.FTZ R135, R96.reuse, R89, R135 ;  /* 0x0000005960877223 */ /* 0x040fe40000010087 */
[----:B------:R-:W-:Y:S02]  /*6b90*/  FFMA.FTZ R7, R96, R88, R7 ;  /* 0x0000005860077223 */ /* 0x000fe40000010007 */
[----:B------:R-:W-:Y:S02]  /*6ba0*/  FADD.FTZ R86, R86, -UR6 ;  /* 0x8000000656567e21 */ /* 0x000fe40008010000 */
[----:B------:R-:W-:-:S02]  /*6bb0*/  FADD.FTZ R87, R87, -UR6 ;  /* 0x8000000657577e21 */ /* 0x000fc40008010000 */
[----:B------:R-:W-:Y:S02]  /*6bc0*/  FADD.FTZ R88, R91, R88 ;  /* 0x000000585b587221 */ /* 0x000fe40000010000 */
[----:B------:R-:W-:Y:S02]  /*6bd0*/  FMUL.FTZ R89, R90, R0 ;  /* 0x000000005a597220 */ /* 0x000fe40000410000 */
[----:B------:R-:W-:Y:S01]  /*6be0*/  FMUL.FTZ R94, R86, UR23 ;  /* 0x00000017565e7c20 */ /* 0x000fe20008410000 */
[----:B------:R-:W-:Y:S01]  /*6bf0*/  MOV R86, R20 ;  /* 0x0000001400567202 */ /* 0x000fe20000000f00 */
[----:B------:R-:W-:Y:S01]  /*6c00*/  FMUL.FTZ R91, R87, UR23 ;  /* 0x00000017575b7c20 */ /* 0x000fe20008410000 */
[----:B------:R-:W-:Y:S01]  /*6c10*/  MOV R87, R21 ;  /* 0x0000001500577202 */ /* 0x000fe20000000f00 */
[----:B------:R-:W-:Y:S02]  /*6c20*/  FADD.FTZ R93, R93, R90 ;  /* 0x0000005a5d5d7221 */ /* 0x000fe40000010000 */
[----:B------:R-:W-:-:S02]  /*6c30*/  FFMA.FTZ R92, R95, R90, R92 ;  /* 0x0000005a5f5c7223 */ /* 0x000fc4000001005c */
[----:B------:R-:W-:Y:S02]  /*6c40*/  FFMA.FTZ R7, R95, R89, R7 ;  /* 0x000000595f077223 */ /* 0x000fe40000010007 */
[----:B------:R-:W-:Y:S01]  /*6c50*/  FADD.FTZ R88, R89, R88 ;  /* 0x0000005859587221 */ /* 0x000fe20000010000 */
        /* <DEDUP_REMOVED lines=19> */
.L_x_2628:
[----:B------:R-:W-:Y:S02]  /*6d90*/  FMUL.FTZ R89, R86, R5 ;  /* 0x0000000556597220 */ /* 0x000fe40000410000 */
[----:B------:R-:W-:Y:S02]  /*6da0*/  FADD.FTZ R160, R160, R86 ;  /* 0x00000056a0a07221 */ /* 0x000fe40000010000 */
[C---:B------:R-:W-:Y:S02]  /*6db0*/  FFMA.FTZ R135, R94.reuse, R86, R135 ;  /* 0x000000565e877223 */ /* 0x040fe40000010087 */
[----:B------:R-:W-:Y:S02]  /*6dc0*/  FFMA.FTZ R86, R94, R89, R7 ;  /* 0x000000595e567223 */ /* 0x000fe40000010007 */
[----:B------:R-:W-:Y:S02]  /*6dd0*/  FADD.FTZ R88, R88, R89 ;  /* 0x0000005958587221 */ /* 0x000fe40000010000 */
[----:B------:R-:W-:-:S02]  /*6de0*/  FMUL.FTZ R7, R87, R0 ;  /* 0x0000000057077220 */ /* 0x000fc40000410000 */
[----:B------:R-:W-:Y:S02]  /*6df0*/  FADD.FTZ R84, R84, -UR6 ;  /* 0x8000000654547e21 */ /* 0x000fe40008010000 */
[----:B------:R-:W-:Y:S02]  /*6e00*/  FFMA.FTZ R86, R91, R7, R86 ;  /* 0x000000075b567223 */ /* 0x000fe40000010056 */
[----:B------:R-:W-:Y:S02]  /*6e10*/  FADD.FTZ R88, R7, R88 ;  /* 0x0000005807587221 */ /* 0x000fe40000010000 */
[----:B------:R-:W-:Y:S01]  /*6e20*/  FADD.FTZ R7, R85, -UR6 ;  /* 0x8000000655077e21 */ /* 0x000fe20008010000 */
        /* <DEDUP_REMOVED lines=25> */
.L_x_2629:
        /* <DEDUP_REMOVED lines=12> */
[----:B------:R-:W-:Y:S01]  /*7080*/  FMUL.FTZ R84, R78, UR23 ;  /* 0x000000174e547c20 */ /* 0x000fe20008410000 */
[----:B------:R-:W-:Y:S01]  /*7090*/  MOV R78, R15 ;  /* 0x0000000f004e7202 */ /* 0x000fe20000000f00 */
[----:B------:R-:W-:Y:S01]  /*70a0*/  FMUL.FTZ R85, R79, UR23 ;  /* 0x000000174f557c20 */ /* 0x000fe20008410000 */
        /* <DEDUP_REMOVED lines=20> */
.L_x_2630:
        /* <DEDUP_REMOVED lines=31> */
.L_x_2631:
        /* <DEDUP_REMOVED lines=31> */
.L_x_2632:
        /* <DEDUP_REMOVED lines=31> */
.L_x_2633:
        /* <DEDUP_REMOVED lines=48> */
[----:B------:R-:W-:Y:S01]  /*7ac0*/  FFMA.FTZ R73, R128, R75, R92 ;  /* 0x0000004b80497223 */ /* 0x000fe2000001005c */
[----:B------:R-:W-:Y:S01]  /*7ad0*/  MOV R92, R77 ;  /* 0x0000004d005c7202 */ /* 0x000fe20000000f00 */
[----:B------:R-:W-:Y:S02]  /*7ae0*/  FFMA.FTZ R72, R129, R165, R135 ;  /* 0x000000a581487223 */ /* 0x000fe40000010087 */
[----:B------:R-:W-:Y:S02]  /*7af0*/  FADD.FTZ R74, R160, R165 ;  /* 0x000000a5a04a7221 */ /* 0x000fe40000010000 */
[----:B------:R-:W-:Y:S01]  /*7b00*/  FADD.FTZ R75, R93, R75 ;  /* 0x0000004b5d4b7221 */ /* 0x000fe20000010000 */
[----:B------:R-:W-:Y:S01]  /*7b10*/  MOV R93, R76 ;  /* 0x0000004c005d7202 */ /* 0x000fe20000000f00 */
[----:B------:R-:W-:Y:S03]  /*7b20*/  BSSY B0, `(.L_x_2634) ;  /* 0x0000022000007945 */ /* 0x000fe60003800000 */
        /* <DEDUP_REMOVED lines=33> */
.L_x_2635:
[----:B------:R-:W-:Y:S05]  /*7d40*/  BSYNC B0 ;  /* 0x0000000000007941 */ /* 0x000fea0003800000 */
.L_x_2634:
[----:B------:R-:W-:Y:S01]  /*7d50*/  BAR.SYNC.DEFER_BLOCKING 0x0 ;  /* 0x0000000000007b1d */ /* 0x000fe20000010000 */
[----:B------:R-:W-:-:S05]  /*7d60*/  SHF.L.U32 R135, R6, 0x4, RZ ;  /* 0x0000000406877819 */ /* 0x000fca00000006ff */
[----:B------:R-:W-:Y:S01]  /*7d70*/  BSSY B0, `(.L_x_2636) ;  /* 0x000004d000007945 */ /* 0x000fe20003800000 */
[----:B------:R-:W-:Y:S05]  /*7d80*/  @P0 BRA `(.L_x_2637) ;  /* 0x000004b000000947 */ /* 0x000fea0003800000 */
[----:B0-----:R-:W0:Y:S02]  /*7d90*/  LDS.128 R76, [R135+0x200] ;  /* 0x00020000874c7984 */ /* 0x001e240000000c00 */
        /* <DEDUP_REMOVED lines=74> */
.L_x_2637:
[----:B------:R-:W-:Y:S05]  /*8240*/  BSYNC B0 ;  /* 0x0000000000007941 */ /* 0x000fea0003800000 */
.L_x_2636:
        /* <DEDUP_REMOVED lines=10> */
[----:B0-----:R-:W-:-:S05]  /*82f0*/  IADD3.X R79, R77, UR11, RZ, P0, !PT ;  /* 0x0000000b4d4f7c10 */ /* 0x001fca00087fe4ff */
[----:B------:R0:W-:Y:S02]  /*8300*/  RED.E.ADD.F32.FTZ.RN.STRONG.GPU [R78.64], R73 ;  /* 0x000000494e00798e */ /* 0x0001e4000c10e792 */
[----:B0-----:R-:W-:Y:S02]  /*8310*/  MOV R78, c[0x0][0x1d8] ;  /* 0x00007600004e7a02 */ /* 0x001fe40000000f00 */
[----:B------:R-:W-:Y:S02]  /*8320*/  MOV R73, UR12 ;  /* 0x0000000c00497c02 */ /* 0x000fe40008000f00 */
[----:B------:R-:W-:Y:S02]  /*8330*/  MOV R79, c[0x0][0x1dc] ;  /* 0x00007700004f7a02 */ /* 0x000fe40000000f00 */
[-C--:B------:R-:W-:Y:S02]  /*8340*/  LEA R72, P0, R78, R76.reuse, 0x2 ;  /* 0x0000004c4e487211 */ /* 0x080fe400078010ff */
[----:B------:R-:W-:-:S02]  /*8350*/  LEA R76, P3, R73, R76, 0x2 ;  /* 0x0000004c494c7211 */ /* 0x000fc400078610ff */
[----:B------:R-:W-:Y:S02]  /*8360*/  LEA.HI.X R73, R78, R77, R79, 0x2, P0 ;  /* 0x0000004d4e497211 */ /* 0x000fe400000f144f */
[----:B------:R-:W-:-:S03]  /*8370*/  IADD3.X R77, R77, UR13, RZ, P3, !PT ;  /* 0x0000000d4d4d7c10 */ /* 0x000fc60009ffe4ff */
[----:B------:R0:W-:Y:S04]  /*8380*/  RED.E.ADD.F32.FTZ.RN.STRONG.GPU [R72.64], R74 ;  /* 0x0000004a4800798e */ /* 0x0001e8000c10e792 */
[----:B------:R0:W-:Y:S02]  /*8390*/  RED.E.ADD.F32.FTZ.RN.STRONG.GPU [R76.64], R75 ;  /* 0x0000004b4c00798e */ /* 0x0001e4000c10e792 */
.L_x_2639:
[----:B------:R-:W-:Y:S05]  /*83a0*/  BSYNC B0 ;  /* 0x0000000000007941 */ /* 0x000fea0003800000 */
.L_x_2638:
[----:B0-----:R-:W-:-:S10]  /*83b0*/  HFMA2.MMA R72, -RZ, RZ, 0, 1.1920928955078125e-07 ;  /* 0x00000002ff487435 */ /* 0x001fd400000001ff */
[----:B------:R-:W-:-:S13]  /*83c0*/  ISETP.LE.U32.AND P0, PT, R72, c[0x0][0xc], PT ;  /* 0x0000030048007a0c */ /* 0x000fda0003f03070 */
[----:B------:R-:W-:Y:S05]  /*83d0*/  @!P0 BRA `(.L_x_2640) ;  /* 0x000018e000008947 */ /* 0x000fea0003800000 */
[----:B------:R-:W0:Y:S01]  /*83e0*/  S2UR UR22, SR_CTAID.Y ;  /* 0x00000000001679c3 */ /* 0x000e220000002600 */
        /* <DEDUP_REMOVED lines=9> */
[----:B0-----:R-:W-:-:S04]  /*8480*/  UIADD3 UR5, UR5, UR22, URZ ;  /* 0x0000001605057290 */ /* 0x001fc8000fffe03f */
[----:B------:R-:W-:Y:S01]  /*8490*/  UIMAD.WIDE.U32 UR16, UR5, UR15, UR16 ;  /* 0x0000000f051072a5 */ /* 0x000fe2000f8e0010 */
[----:B------:R-:W-:Y:S05]  /*84a0*/  @P2 BRA `(.L_x_2641) ;  /* 0x0000020000002947 */ /* 0x000fea0003800000 */
[----:B------:R-:W-:Y:S01]  /*84b0*/  ULDC UR14, c[0x0][0x10] ;  /* 0x00000400000e7ab9 */ /* 0x000fe20000000800 */
[----:B------:R-:W0:Y:S01]  /*84c0*/  S2R R74, SR_LANEID ;  /* 0x00000000004a7919 */ /* 0x000e220000000000 */
        /* <DEDUP_REMOVED lines=23> */
.L_x_2642:
[----:B------:R-:W-:Y:S02]  /*8640*/  MOV R72, UR16 ;  /* 0x0000001000487c02 */ /* 0x000fe40008000f00 */
[----:B------:R-:W-:-:S05]  /*8650*/  MOV R73, UR17 ;  /* 0x0000001100497c02 */ /* 0x000fca0008000f00 */
[----:B------:R-:W2:Y:S01]  /*8660*/  LDG.E.STRONG.GPU R72, [R72.64] ;  /* 0x0000001248487981 */ /* 0x000ea2000c1ef900 */
[----:B------:R-:W-:Y:S01]  /*8670*/  YIELD ;  /* 0x0000000000007946 */ /* 0x000fe20003800000 */
[----:B--2---:R-:W-:Y:S01]  /*8680*/  ISETP.NE.AND P0, PT, R72, R74, PT ;  /* 0x0000004a4800720c */ /* 0x004fe20003f05270 */
[----:B------:R-:W-:-:S12]  /*8690*/  CCTL.IVALL ;  /* 0x00000000ff00798f */ /* 0x000fd80002000000 */
[----:B------:R-:W-:Y:S05]  /*86a0*/  @P0 BRA `(.L_x_2642) ;  /* 0xffffff9000000947 */ /* 0x000fea000383ffff */
.L_x_2641:
[----:B------:R-:W-:Y:S01]  /*86b0*/  ISETP.NE.AND P0, PT, RZ, c[0x0][0xc], PT ;  /* 0x00000300ff007a0c */ /* 0x000fe20003f05270 */
[----:B------:R-:W-:Y:S01]  /*86c0*/  WARPSYNC 0xffffffff ;  /* 0xffffffff00007948 */ /* 0x000fe20003800000 */
[----:B------:R-:W-:Y:S11]  /*86d0*/  BAR.SYNC.DEFER_BLOCKING 0x0 ;  /* 0x0000000000007b1d */ /* 0x000ff60000010000 */
[----:B------:R-:W-:Y:S05]  /*86e0*/  @!P0 BRA `(.L_x_2640) ;  /* 0x000015d000008947 */ /* 0x000fea0003800000 */
[----:B------:R-:W-:Y:S01]  /*86f0*/  HFMA2.MMA R72, -RZ, RZ, 0, 5.9604644775390625e-08 ;  /* 0x00000001ff487435 */ /* 0x000fe200000001ff */
[----:B------:R-:W-:-:S09]  /*8700*/  UMOV UR5, URZ ;  /* 0x0000003f00057c82 */ /* 0x000fd20008000000 */
[----:B------:R-:W-:-:S04]  /*8710*/  IADD3 R72, -R72, c[0x0][0xc], RZ ;  /* 0x0000030048487a10 */ /* 0x000fc80007ffe1ff */
[----:B------:R-:W-:-:S13]  /*8720*/  ISETP.GE.U32.AND P0, PT, R72, 0x3, PT ;  /* 0x000000034800780c */ /* 0x000fda0003f06070 */
[----:B------:R-:W-:Y:S05]  /*8730*/  @!P0 BRA `(.L_x_2643) ;  /* 0x000012f000008947 */ /* 0x000fea0003800000 */
[----:B------:R-:W-:Y:S02]  /*8740*/  ULDC UR14, c[0x0][0xc] ;  /* 0x00000300000e7ab9 */ /* 0x000fe40000000800 */
[----:B------:R-:W-:-:S04]  /*8750*/  ULOP3.LUT UR5, UR14, 0x3, URZ, 0xc0, !UPT ;  /* 0x000000030e057892 */ /* 0x000fc8000f8ec03f */
        /* <DEDUP_REMOVED lines=9> */
.L_x_2646:
[----:B------:R-:W-:Y:S02]  /*87f0*/  MOV R72, UR5 ;  /* 0x0000000500487c02 */ /* 0x000fe40008000f00 */
        /* <DEDUP_REMOVED lines=163> */
.L_x_2645:
[----:B------:R-:W-:-:S06]  /*9230*/  UISETP.GT.AND UP0, UPT, UR14, 0x4, UPT ;  /* 0x000000040e00788c */ /* 0x000fcc000bf04270 */
[----:B------:R-:W-:-:S13]  /*9240*/  PLOP3.LUT P3, PT, PT, PT, UP0, 0x80, 0x0 ;  /* 0x000000000000781c */ /* 0x000fda0003f6f008 */
[----:B------:R-:W-:Y:S05]  /*9250*/  @!P3 BRA `(.L_x_2647) ;  /* 0x000005100000b947 */ /* 0x000fea0003800000 */
[----:B------:R-:W-:Y:S02]  /*9260*/  MOV R72, UR5 ;  /* 0x0000000500487c02 */ /* 0x000fe40008000f00 */
        /* <DEDUP_REMOVED lines=80> */
.L_x_2647:
[----:B01----:R-:W-:-:S13]  /*9770*/  ISETP.NE.OR P0, PT, RZ, UR14, P0 ;  /* 0x0000000eff007c0c */ /* 0x003fda0008705670 */
[----:B------:R-:W-:Y:S05]  /*9780*/  @!P0 BRA `(.L_x_2643) ;  /* 0x000002a000008947 */ /* 0x000fea0003800000 */
.L_x_2644:
[----:B------:R-:W-:Y:S01]  /*9790*/  MOV R72, UR5 ;  /* 0x0000000500487c02 */ /* 0x000fe20008000f00 */
        /* <DEDUP_REMOVED lines=41> */
.L_x_2643:
[----:B------:R-:W-:-:S04]  /*9a30*/  MOV R74, c[0x0][0xc] ;  /* 0x00000300004a7a02 */ /* 0x000fc80000000f00 */
        /* <DEDUP_REMOVED lines=15> */
.L_x_2649:
[----:B------:R-:W-:Y:S05]  /*9b30*/  BSYNC B0 ;  /* 0x0000000000007941 */ /* 0x000fea0003800000 */
.L_x_2648:
        /* <DEDUP_REMOVED lines=24> */
.L_x_2640:
[----:B------:R-:W-:Y:S04]  /*9cc0*/  @!P2 STS.64 [0x78], R92 ;  /* 0x0000785cff00a388 */ /* 0x000fe80000000a00 */
[----:B------:R-:W-:Y:S06]  /*9cd0*/  BAR.SYNC.DEFER_BLOCKING 0x0 ;  /* 0x0000000000007b1d */ /* 0x000fec0000010000 */
[----:B------:R-:W0:Y:S02]  /*9ce0*/  LDS.64 R72, [0x78] ;  /* 0x00007800ff487984 */ /* 0x000e240000000a00 */
        /* <DEDUP_REMOVED lines=23> */
.L_x_2650:
        /* <DEDUP_REMOVED lines=20> */
.L_x_2652:
[----:B------:R-:W-:Y:S05]  /*9fa0*/  BSYNC B0 ;  /* 0x0000000000007941 */ /* 0x000fea0003800000 */
.L_x_2651:
        /* <DEDUP_REMOVED lines=25> */
.L_x_2653:
        /* <DEDUP_REMOVED lines=19> */
.L_x_2655:
[----:B------:R-:W-:Y:S05]  /*a270*/  BSYNC B0 ;  /* 0x0000000000007941 */ /* 0x000fea0003800000 */
.L_x_2654:
        /* <DEDUP_REMOVED lines=25> */
.L_x_2656:
        /* <DEDUP_REMOVED lines=19> */
.L_x_2658:
[----:B------:R-:W-:Y:S05]  /*a540*/  BSYNC B0 ;  /* 0x0000000000007941 */ /* 0x000fea0003800000 */
.L_x_2657:
        /* <DEDUP_REMOVED lines=41> */
.L_x_2659:
        /* <DEDUP_REMOVED lines=19> */
.L_x_2661:
[----:B------:R-:W-:Y:S05]  /*a910*/  BSYNC B0 ;  /* 0x0000000000007941 */ /* 0x000fea0003800000 */
.L_x_2660:
        /* <DEDUP_REMOVED lines=19> */
.L_x_2662:
        /* <DEDUP_REMOVED lines=19> */
.L_x_2664:
[----:B------:R-:W-:Y:S05]  /*ab80*/  BSYNC B0 ;  /* 0x0000000000007941 */ /* 0x000fea0003800000 */
.L_x_2663:
        /* <DEDUP_REMOVED lines=19> */
.L_x_2665:
        /* <DEDUP_REMOVED lines=19> */
.L_x_2667:
[----:B------:R-:W-:Y:S05]  /*adf0*/  BSYNC B0 ;  /* 0x0000000000007941 */ /* 0x000fea0003800000 */
.L_x_2666:
        /* <DEDUP_REMOVED lines=37> */
.L_x_2668:
        /* <DEDUP_REMOVED lines=19> */
.L_x_2670:
[----:B------:R-:W-:Y:S05]  /*b180*/  BSYNC B0 ;  /* 0x0000000000007941 */ /* 0x000fea0003800000 */
.L_x_2669:
        /* <DEDUP_REMOVED lines=19> */
.L_x_2671:
        /* <DEDUP_REMOVED lines=19> */
.L_x_2673:
[----:B------:R-:W-:Y:S05]  /*b3f0*/  BSYNC B0 ;  /* 0x0000000000007941 */ /* 0x000fea0003800000 */
.L_x_2672:
        /* <DEDUP_REMOVED lines=19> */
.L_x_2674:
        /* <DEDUP_REMOVED lines=19> */
.L_x_2676:
[----:B------:R-:W-:Y:S05]  /*b660*/  BSYNC B0 ;  /* 0x0000000000007941 */ /* 0x000fea0003800000 */
.L_x_2675:
        /* <DEDUP_REMOVED lines=37> */
.L_x_2677:
[----:B------:R-:W-:Y:S01]  /*b8c0*/  BSSY B0, `(.L_x_2678) ;  /* 0x0000013000007945 */ /* 0x000fe20003800000 */
[----:B------:R-:W-:Y:S05]  /*b8d0*/  @P4 BRA `(.L_x_2679) ;  /* 0x0000011000004947 */ /* 0x000fea0003800000 */
[----:B01----:R-:W-:Y:S01]  /*b8e0*/  MOV R18, UR5 ;  /* 0x0000000500127c02 */ /* 0x003fe20008000f00 */
[----:B------:R-:W-:Y:S01]  /*b8f0*/  IMAD R57, R69, c[0x0][0x1d8], RZ ;  /* 0x0000760045397a24 */ /* 0x000fe200078e02ff */
[----:B------:R-:W-:-:S03]  /*b900*/  MOV R19, UR5 ;  /* 0x0000000500137c02 */ /* 0x000fc60008000f00 */
[----:B--2---:R-:W-:Y:S01]  /*b910*/  FFMA.FTZ R141, R141, R18, UR6 ;  /* 0x000000068d8d7e23 */ /* 0x004fe20008010012 */
[----:B------:R-:W-:Y:S01]  /*b920*/  MOV R18, R82 ;  /* 0x0000005200127202 */ /* 0x000fe20000000f00 */
[----:B------:R-:W-:Y:S01]  /*b930*/  FFMA.FTZ R138, R138, R19, UR6 ;  /* 0x000000068a8a7e23 */ /* 0x000fe20008010013 */
[----:B------:R-:W-:Y:S01]  /*b940*/  MOV R19, R81 ;  /* 0x0000005100137202 */ /* 0x000fe20000000f00 */
[C---:B------:R-:W-:Y:S02]  /*b950*/  IMAD R57, R68.reuse, c[0x0][0x1dc], R57 ;  /* 0x0000770044397a24 */ /* 0x040fe400078e0239 */
[----:B------:R-:W-:Y:S02]  /*b960*/  FFMA.FTZ R141, R5, R54, -R141 ;  /* 0x00000036058d7223 */ /* 0x000fe4000001088d */
[----:B------:R-:W-:-:S04]  /*b970*/  IMAD.WIDE.U32 R18, R68, c[0x0][0x1d8], R18 ;  /* 0x0000760044127a25 */ /* 0x000fc800078e0012 */
[----:B------:R-:W-:Y:S01]  /*b980*/  FFMA.FTZ R138, R0, R55, -R138 ;  /* 0x00000037008a7223 */ /* 0x000fe2000001088a */
[----:B------:R-:W-:Y:S02]  /*b990*/  IADD3 R57, R19, R57, RZ ;  /* 0x0000003913397210 */ /* 0x000fe40007ffe0ff */
[----:B------:R-:W-:Y:S01]  /*b9a0*/  LEA R54, P4, R18, c[0x0][0x160], 0x2 ;  /* 0x0000580012367a11 */ /* 0x000fe200078810ff */
[----:B------:R-:W-:-:S03]  /*b9b0*/  FMUL.FTZ R19, R138, UR23 ;  /* 0x000000178a137c20 */ /* 0x000fc60008410000 */
[----:B------:R-:W-:Y:S01]  /*b9c0*/  LEA.HI.X R55, R18, c[0x0][0x164], R57, 0x2, P4 ;  /* 0x0000590012377a11 */ /* 0x000fe200020f1439 */
[----:B------:R-:W-:-:S05]  /*b9d0*/  FMUL.FTZ R18, R141, UR23 ;  /* 0x000000178d127c20 */ /* 0x000fca0008410000 */
[----:B------:R0:W-:Y:S03]  /*b9e0*/  STG.E.64 [R54.64], R18 ;  /* 0x0000001236007986 */ /* 0x0001e6000c101b12 */
.L_x_2679:
[----:B------:R-:W-:Y:S05]  /*b9f0*/  BSYNC B0 ;  /* 0x0000000000007941 */ /* 0x000fea0003800000 */
.L_x_2678:
        /* <DEDUP_REMOVED lines=19> */
.L_x_2680:
[----:B------:R-:W-:Y:S01]  /*bb30*/  BSSY B0, `(.L_x_2681) ;  /* 0x0000013000007945 */ /* 0x000fe20003800000 */
[----:B------:R-:W-:Y:S05]  /*bb40*/  @P2 BRA `(.L_x_2682) ;  /* 0x0000011000002947 */ /* 0x000fea0003800000 */
[----:B01----:R-:W-:Y:S01]  /*bb50*/  MOV R19, UR5 ;  /* 0x0000000500137c02 */ /* 0x003fe20008000f00 */
[----:B------:R-:W-:Y:S01]  /*bb60*/  IMAD R18, R67, c[0x0][0x1d8], RZ ;  /* 0x0000760043127a24 */ /* 0x000fe200078e02ff */
[----:B------:R-:W-:-:S03]  /*bb70*/  MOV R54, UR5 ;  /* 0x0000000500367c02 */ /* 0x000fc60008000f00 */
[----:B--2---:R-:W-:Y:S01]  /*bb80*/  FFMA.FTZ R134, R134, R19, UR6 ;  /* 0x0000000686867e23 */ /* 0x004fe20008010013 */
[----:B------:R-:W-:Y:S01]  /*bb90*/  MOV R19, R81 ;  /* 0x0000005100137202 */ /* 0x000fe20000000f00 */
[C---:B------:R-:W-:Y:S01]  /*bba0*/  IMAD R55, R66.reuse, c[0x0][0x1dc], R18 ;  /* 0x0000770042377a24 */ /* 0x040fe200078e0212 */
[----:B------:R-:W-:Y:S01]  /*bbb0*/  MOV R18, R82 ;  /* 0x0000005200127202 */ /* 0x000fe20000000f00 */
[----:B------:R-:W-:Y:S02]  /*bbc0*/  FFMA.FTZ R131, R131, R54, UR6 ;  /* 0x0000000683837e23 */ /* 0x000fe40008010036 */
        /* <DEDUP_REMOVED lines=9> */
.L_x_2682:
[----:B------:R-:W-:Y:S05]  /*bc60*/  BSYNC B0 ;  /* 0x0000000000007941 */ /* 0x000fea0003800000 */
.L_x_2681:
        /* <DEDUP_REMOVED lines=19> */
.L_x_2683:
        /* <DEDUP_REMOVED lines=11> */
[----:B------:R-:W-:-:S05]  /*be50*/  IMAD.WIDE.U32 R18, R64, c[0x0][0x1d8], R18 ;  /* 0x0000760040127a25 */ /* 0x000fca00078e0012 */
[----:B------:R-:W-:Y:S01]  /*be60*/  IADD3 R53, R19, R53, RZ ;  /* 0x0000003513357210 */ /* 0x000fe20007ffe0ff */
[----:B------:R-:W-:Y:S01]  /*be70*/  FFMA.FTZ R19, R0, R51, -R123 ;  /* 0x0000003300137223 */ /* 0x000fe2000001087b */
[----:B------:R-:W-:-:S03]  /*be80*/  LEA R50, P2, R18, c[0x0][0x160], 0x2 ;  /* 0x0000580012327a11 */ /* 0x000fc600078410ff */
[----:B------:R-:W-:Y:S01]  /*be90*/  FMUL.FTZ R19, R19, UR23 ;  /* 0x0000001713137c20 */ /* 0x000fe20008410000 */
[----:B------:R-:W-:Y:S01]  /*bea0*/  LEA.HI.X R51, R18, c[0x0][0x164], R53, 0x2, P2 ;  /* 0x0000590012337a11 */ /* 0x000fe200010f1435 */
[----:B------:R-:W-:-:S05]  /*beb0*/  FMUL.FTZ R18, R124, UR23 ;  /* 0x000000177c127c20 */ /* 0x000fca0008410000 */
[----:B------:R0:W-:Y:S03]  /*bec0*/  STG.E.64 [R50.64], R18 ;  /* 0x0000001232007986 */ /* 0x0001e6000c101b12 */
.L_x_2685:
[----:B------:R-:W-:Y:S05]  /*bed0*/  BSYNC B0 ;  /* 0x0000000000007941 */ /* 0x000fea0003800000 */
.L_x_2684:
        /* <DEDUP_REMOVED lines=37> */
.L_x_2686:
        /* <DEDUP_REMOVED lines=19> */
.L_x_2688:
[----:B------:R-:W-:Y:S05]  /*c260*/  BSYNC B0 ;  /* 0x0000000000007941 */ /* 0x000fea0003800000 */
.L_x_2687:
        /* <DEDUP_REMOVED lines=19> */
.L_x_2689:
        /* <DEDUP_REMOVED lines=19> */
.L_x_2691:
[----:B------:R-:W-:Y:S05]  /*c4d0*/  BSYNC B0 ;  /* 0x0000000000007941 */ /* 0x000fea0003800000 */
.L_x_2690:
        /* <DEDUP_REMOVED lines=19> */
.L_x_2692:
        /* <DEDUP_REMOVED lines=19> */
.L_x_2694:
[----:B------:R-:W-:Y:S05]  /*c740*/  BSYNC B0 ;  /* 0x0000000000007941 */ /* 0x000fea0003800000 */
.L_x_2693:
        /* <DEDUP_REMOVED lines=37> */
.L_x_2695:
        /* <DEDUP_REMOVED lines=19> */
.L_x_2697:
[----:B------:R-:W-:Y:S05]  /*cad0*/  BSYNC B0 ;  /* 0x0000000000007941 */ /* 0x000fea0003800000 */
.L_x_2696:
        /* <DEDUP_REMOVED lines=19> */
.L_x_2698:
        /* <DEDUP_REMOVED lines=19> */
.L_x_2700:
[----:B------:R-:W-:Y:S05]  /*cd40*/  BSYNC B0 ;  /* 0x0000000000007941 */ /* 0x000fea0003800000 */
.L_x_2699:
        /* <DEDUP_REMOVED lines=19> */
.L_x_2701:
        /* <DEDUP_REMOVED lines=19> */
.L_x_2703:
[----:B------:R-:W-:Y:S05]  /*cfb0*/  BSYNC B0 ;  /* 0x0000000000007941 */ /* 0x000fea0003800000 */
.L_x_2702:
        /* <DEDUP_REMOVED lines=37> */
.L_x_2704:
        /* <DEDUP_REMOVED lines=19> */
.L_x_2706:
[----:B------:R-:W-:Y:S05]  /*d340*/  BSYNC B0 ;  /* 0x0000000000007941 */ /* 0x000fea0003800000 */
.L_x_2705:
        /* <DEDUP_REMOVED lines=19> */
.L_x_2707:
        /* <DEDUP_REMOVED lines=19> */
.L_x_2709:
[----:B------:R-:W-:Y:S05]  /*d5b0*/  BSYNC B0 ;  /* 0x0000000000007941 */ /* 0x000fea0003800000 */
.L_x_2708:
        /* <DEDUP_REMOVED lines=19> */
.L_x_2710:
        /* <DEDUP_REMOVED lines=19> */
.L_x_2712:
[----:B------:R-:W-:Y:S05]  /*d820*/  BSYNC B0 ;  /* 0x0000000000007941 */ /* 0x000fea0003800000 */
.L_x_2711:
        /* <DEDUP_REMOVED lines=33> */
.L_x_2713:
        /* <DEDUP_REMOVED lines=19> */
.L_x_2715:
[----:B------:R-:W-:Y:S05]  /*db70*/  BSYNC B0 ;  /* 0x0000000000007941 */ /* 0x000fea0003800000 */
.L_x_2714:
        /* <DEDUP_REMOVED lines=19> */
.L_x_2716:
        /* <DEDUP_REMOVED lines=19> */
.L_x_2718:
[----:B------:R-:W-:Y:S05]  /*dde0*/  BSYNC B0 ;  /* 0x0000000000007941 */ /* 0x000fea0003800000 */
.L_x_2717:
        /* <DEDUP_REMOVED lines=19> */
.L_x_2719:
        /* <DEDUP_REMOVED lines=19> */
.L_x_2721:
[----:B------:R-:W-:Y:S05]  /*e050*/  BSYNC B0 ;  /* 0x0000000000007941 */ /* 0x000fea0003800000 */
.L_x_2720:
        /* <DEDUP_REMOVED lines=31> */
.L_x_2722:
        /* <DEDUP_REMOVED lines=19> */
.L_x_2724:
[----:B------:R-:W-:Y:S05]  /*e380*/  BSYNC B0 ;  /* 0x0000000000007941 */ /* 0x000fea0003800000 */
.L_x_2723:
        /* <DEDUP_REMOVED lines=19> */
.L_x_2725:
[----:B------:R-:W-:Y:S01]  /*e4c0*/  BSSY B0, `(.L_x_2726) ;  /* 0x0000013000007945 */ /* 0x000fe20003800000 */
[----:B------:R-:W-:Y:S05]  /*e4d0*/  @P2 BRA `(.L_x_2727) ;  /* 0x0000011000002947 */ /* 0x000fea0003800000 */
[----:B------:R-:W-:Y:S01]  /*e4e0*/  IMAD R24, R34, c[0x0][0x1d8], RZ ;  /* 0x0000760022187a24 */ /* 0x000fe200078e02ff */
[----:B------:R-:W-:Y:S02]  /*e4f0*/  MOV R18, R82 ;  /* 0x0000005200127202 */ /* 0x000fe40000000f00 */
[----:B------:R-:W-:Y:S01]  /*e500*/  MOV R19, R81 ;  /* 0x0000005100137202 */ /* 0x000fe20000000f00 */
[C---:B0-----:R-:W-:Y:S01]  /*e510*/  IMAD R27, R157.reuse, c[0x0][0x1dc], R24 ;  /* 0x000077009d1b7a24 */ /* 0x041fe200078e0218 */
        /* <DEDUP_REMOVED lines=13> */
.L_x_2727:
[----:B------:R-:W-:Y:S05]  /*e5f0*/  BSYNC B0 ;  /* 0x0000000000007941 */ /* 0x000fea0003800000 */
.L_x_2726:
        /* <DEDUP_REMOVED lines=19> */
.L_x_2728:
[----:B------:R-:W-:Y:S01]  /*e730*/  BSSY B0, `(.L_x_2729) ;  /* 0x0000013000007945 */ /* 0x000fe20003800000 */
[----:B------:R-:W-:Y:S05]  /*e740*/  @P4 BRA `(.L_x_2730) ;  /* 0x0000011000004947 */ /* 0x000fea0003800000 */
[----:B------:R-:W-:Y:S01]  /*e750*/  IMAD R23, R33, c[0x0][0x1d8], RZ ;  /* 0x0000760021177a24 */ /* 0x000fe200078e02ff */
[----:B0-----:R-:W-:Y:S02]  /*e760*/  MOV R18, R82 ;  /* 0x0000005200127202 */ /* 0x001fe40000000f00 */
        /* <DEDUP_REMOVED lines=15> */
.L_x_2730:
[----:B------:R-:W-:Y:S05]  /*e860*/  BSYNC B0 ;  /* 0x0000000000007941 */ /* 0x000fea0003800000 */
.L_x_2729:
[----:B------:R-:W-:Y:S02]  /*e870*/  SHF.R.S32.HI R31, RZ, 0x1f, R155 ;  /* 0x0000001fff1f7819 */ /* 0x000fe4000001149b */
[----:B------:R-:W-:Y:S02]  /*e880*/  ISETP.GE.U32.AND P4, PT, R153, c[0x0][0x1e0], PT ;  /* 0x0000780099007a0c */ /* 0x000fe40003f86070 */
[----:B------:R-:W-:Y:S02]  /*e890*/  ISETP.GE.U32.AND P0, PT, R152, c[0x0][0x1e0], PT ;  /* 0x0000780098007a0c */ /* 0x000fe40003f06070 */
[----:B------:R-:W-:Y:S02]  /*e8a0*/  ISETP.GE.U32.AND P2, PT, R151, c[0x0][0x1e0], PT ;  /* 0x0000780097007a0c */ /* 0x000fe40003f46070 */
[----:B------:R-:W-:Y:S02]  /*e8b0*/  SHF.R.S32.HI R30, RZ, 0x1f, R154 ;  /* 0x0000001fff1e7819 */ /* 0x000fe4000001149a */
[----:B------:R-:W-:-:S02]  /*e8c0*/  SHF.R.S32.HI R29, RZ, 0x1f, R153 ;  /* 0x0000001fff1d7819 */ /* 0x000fc40000011499 */
[----:B------:R-:W-:Y:S02]  /*e8d0*/  SHF.R.S32.HI R28, RZ, 0x1f, R152 ;  /* 0x0000001fff1c7819 */ /* 0x000fe40000011498 */
[----:B0-----:R-:W-:Y:S02]  /*e8e0*/  SHF.R.S32.HI R27, RZ, 0x1f, R151 ;  /* 0x0000001fff1b7819 */ /* 0x001fe40000011497 */
        /* <DEDUP_REMOVED lines=29> */
.L_x_2731:
        /* <DEDUP_REMOVED lines=19> */
.L_x_2733:
[----:B------:R-:W-:Y:S05]  /*ebf0*/  BSYNC B0 ;  /* 0x0000000000007941 */ /* 0x000fea0003800000 */
.L_x_2732:
[----:B------:R-:W-:Y:S05]  /*ec00*/  @!P5 BRA `(.L_x_2734) ;  /* 0x000001200000d947 */ /* 0x000fea0003800000 */
[----:B------:R-:W-:Y:S02]  /*ec10*/  FFMA.FTZ R7, R84, R5, R2 ;  /* 0x0000000554077223 */ /* 0x000fe40000010002 */
[----:B------:R-:W-:Y:S02]  /*ec20*/  FFMA.FTZ R16, R85, R0, R3 ;  /* 0x0000000055107223 */ /* 0x000fe40000010003 */
[----:B------:R-:W-:Y:S02]  /*ec30*/  FMUL.FTZ R17, R7, -1.4426950216293334961 ;  /* 0xbfb8aa3b07117820 */ /* 0x000fe40000410000 */
[----:B------:R-:W-:-:S04]  /*ec40*/  FMUL.FTZ R20, R16, -1.4426950216293334961 ;  /* 0xbfb8aa3b10147820 */ /* 0x000fc80000410000 */
[----:B------:R-:W3:Y:S08]  /*ec50*/  MUFU.EX2 R17, R17 ;  /* 0x0000001100117308 */ /* 0x000ef00000000800 */
[----:B------:R-:W4:Y:S01]  /*ec60*/  MUFU.EX2 R20, R20 ;  /* 0x0000001400147308 */ /* 0x000f220000000800 */
[----:B0--3--:R-:W-:-:S07]  /*ec70*/  FADD.FTZ R18, R17, 1 ;  /* 0x3f80000011127421 */ /* 0x009fce0000010000 */
[----:B------:R-:W0:Y:S01]  /*ec80*/  MUFU.RCP R19, R18 ;  /* 0x0000001200137308 */ /* 0x000e220000001000 */
[----:B----4-:R-:W-:-:S07]  /*ec90*/  FADD.FTZ R21, R20, 1 ;  /* 0x3f80000014157421 */ /* 0x010fce0000010000 */
        /* <DEDUP_REMOVED lines=9> */
.L_x_2734:
        /* <DEDUP_REMOVED lines=8> */
[----:B0-----:R-:W-:-:S04]  /*edb0*/  IMAD.WIDE.U32 R18, R154, c[0x0][0x1d8], R16 ;  /* 0x000076009a127a25 */ /* 0x001fc800078e0010 */
        /* <DEDUP_REMOVED lines=10> */
.L_x_2736:
[----:B------:R-:W-:Y:S05]  /*ee60*/  BSYNC B0 ;  /* 0x0000000000007941 */ /* 0x000fea0003800000 */
.L_x_2735:
        /* <DEDUP_REMOVED lines=19> */
.L_x_2737:
        /* <DEDUP_REMOVED lines=19> */
.L_x_2739:
[----:B------:R-:W-:Y:S05]  /*f0d0*/  BSYNC B0 ;  /* 0x0000000000007941 */ /* 0x000fea0003800000 */
.L_x_2738:
        /* <DEDUP_REMOVED lines=19> */
.L_x_2740:
[----:B------:R-:W-:Y:S01]  /*f210*/  BSSY B0, `(.L_x_2741) ;  /* 0x0000013000007945 */ /* 0x000fe20003800000 */
[----:B------:R-:W-:Y:S05]  /*f220*/  @P0 BRA `(.L_x_2742) ;  /* 0x0000011000000947 */ /* 0x000fea0003800000 */
[----:B------:R-:W-:Y:S01]  /*f230*/  MOV R12, R82 ;  /* 0x00000052000c7202 */ /* 0x000fe20000000f00 */
[----:B------:R-:W-:Y:S01]  /*f240*/  IMAD R7, R28, c[0x0][0x1d8], RZ ;  /* 0x000076001c077a24 */ /* 0x000fe200078e02ff */
[----:B------:R-:W-:Y:S02]  /*f250*/  MOV R13, R81 ;  /* 0x00000051000d7202 */ /* 0x000fe40000000f00 */
[----:B01----:R-:W-:Y:S01]  /*f260*/  MOV R17, UR5 ;  /* 0x0000000500117c02 */ /* 0x003fe20008000f00 */
        /* <DEDUP_REMOVED lines=13> */
.L_x_2742:
[----:B------:R-:W-:Y:S05]  /*f340*/  BSYNC B0 ;  /* 0x0000000000007941 */ /* 0x000fea0003800000 */
.L_x_2741:
        /* <DEDUP_REMOVED lines=19> */
.L_x_2743:
[----:B------:R-:W-:Y:S01]  /*f480*/  BSSY B0, `(.L_x_2744) ;  /* 0x0000012000007945 */ /* 0x000fe20003800000 */
[----:B------:R-:W-:Y:S05]  /*f490*/  @P2 BRA `(.L_x_2745) ;  /* 0x0000010000002947 */ /* 0x000fea0003800000 */
[----:B------:R-:W-:Y:S01]  /*f4a0*/  MOV R80, R82 ;  /* 0x0000005200507202 */ /* 0x000fe20000000f00 */
[----:B------:R-:W-:Y:S01]  /*f4b0*/  IMAD R2, R27, c[0x0][0x1d8], RZ ;  /* 0x000076001b027a24 */ /* 0x000fe200078e02ff */
        /* <DEDUP_REMOVED lines=14> */
.L_x_2745:
[----:B------:R-:W-:Y:S05]  /*f5a0*/  BSYNC B0 ;  /* 0x0000000000007941 */ /* 0x000fea0003800000 */
.L_x_2744:
[----:B-1----:R-:W-:Y:S02]  /*f5b0*/  ULDC UR5, c[0x0][0x10] ;  /* 0x0000040000057ab9 */ /* 0x002fe40000000800 */
[----:B------:R-:W-:Y:S02]  /*f5c0*/  UIADD3 UR9, UR9, UR5, URZ ;  /* 0x0000000509097290 */ /* 0x000fe4000fffe03f */
[----:B------:R-:W-:Y:S02]  /*f5d0*/  UIADD3 UR4, UR4, 0x1, URZ ;  /* 0x0000000104047890 */ /* 0x000fe4000fffe03f */
[----:B------:R-:W-:-:S06]  /*f5e0*/  UISETP.GE.AND UP0, UPT, UR9, UR8, UPT ;  /* 0x000000080900728c */ /* 0x000fcc000bf06270 */
[----:B------:R-:W-:-:S13]  /*f5f0*/  PLOP3.LUT P0, PT, PT, PT, UP0, 0x80, 0x0 ;  /* 0x000000000000781c */ /* 0x000fda0003f0f008 */
[----:B------:R-:W-:Y:S01]  /*f600*/  @P0 CALL.REL.NOINC `(.L_x_2599) ;  /* 0x0000001000000944 */ /* 0x000fe20003c00000 */
[----:B------:R-:W-:Y:S05]  /*f610*/  BRA `(.L_x_2746) ;  /* 0xffff0e8000007947 */ /* 0x000fea000383ffff */
.L_x_2599:
        /* <DEDUP_REMOVED lines=15> */
[----:B------:R-:W3:Y:S05]  /*f710*/  POPC R5, UR4 ;  /* 0x0000000400057d09 */ /* 0x000eea0008000000 */
[----:B-1----:R-:W-:-:S13]  /*f720*/  ISETP.EQ.U32.AND P0, PT, R0, UR5, PT ;  /* 0x0000000500007c0c */ /* 0x002fda000bf02070 */
[----:B---3--:R1:W-:Y:S02]  /*f730*/  @P0 RED.E.ADD.S32.STRONG.GPU [R2.64], R5 ;  /* 0x000000050200098e */ /* 0x0083e4000c10e392 */
.L_x_2748:
[----:B------:R-:W-:Y:S05]  /*f740*/  BSYNC B0 ;  /* 0x0000000000007941 */ /* 0x000fea0003800000 */
.L_x_2747:
[----:B------:R-:W3:Y:S01]  /*f750*/  S2UR UR4, SR_CTAID.X ;  /* 0x00000000000479c3 */ /* 0x000ee20000002500 */
[----:B-1----:R-:W-:Y:S02]  /*f760*/  IADD3 R5, R7, -0x1, RZ ;  /* 0xffffffff07057810 */ /* 0x002fe40007ffe0ff */
[----:B------:R-:W-:-:S05]  /*f770*/  IADD3 R0, R4, -0x1, RZ ;  /* 0xffffffff04007810 */ /* 0x000fca0007ffe0ff */
[----:B------:R-:W1:Y:S01]  /*f780*/  S2UR UR5, SR_CTAID.Y ;  /* 0x00000000000579c3 */ /* 0x000e620000002600 */
[----:B---3--:R-:W-:-:S04]  /*f790*/  ISETP.NE.AND P0, PT, R5, UR4, PT ;  /* 0x0000000405007c0c */ /* 0x008fc8000bf05270 */
[----:B-1----:R-:W-:-:S13]  /*f7a0*/  ISETP.NE.OR P0, PT, R0, UR5, P0 ;  /* 0x0000000500007c0c */ /* 0x002fda0008705670 */
[----:B------:R-:W-:Y:S05]  /*f7b0*/  @P0 EXIT ;  /* 0x000000000000094d */ /* 0x000fea0003800000 */
[----:B------:R-:W-:Y:S05]  /*f7c0*/  @P1 BRA `(.L_x_2749) ;  /* 0x0000008000001947 */ /* 0x000fea0003800000 */
[----:B------:R-:W-:-:S05]  /*f7d0*/  IMAD R0, R7, c[0x0][0x10], RZ ;  /* 0x0000040007007a24 */ /* 0x000fca00078e02ff */
[----:B------:R-:W-:-:S13]  /*f7e0*/  ISETP.NE.AND P0, PT, R0, -0x1, PT ;  /* 0xffffffff0000780c */ /* 0x000fda0003f05270 */
[----:B------:R-:W-:Y:S05]  /*f7f0*/  @!P0 BRA `(.L_x_2749) ;  /* 0x0000005000008947 */ /* 0x000fea0003800000 */
.L_x_2750:
[----:B------:R-:W3:Y:S01]  /*f800*/  LDG.E.STRONG.GPU R5, [R2.64] ;  /* 0x0000001202057981 */ /* 0x000ee2000c1ef900 */
[----:B------:R-:W-:Y:S01]  /*f810*/  YIELD ;  /* 0x0000000000007946 */ /* 0x000fe20003800000 */
[----:B---3--:R-:W-:Y:S01]  /*f820*/  ISETP.NE.AND P0, PT, R5, R0, PT ;  /* 0x000000000500720c */ /* 0x008fe20003f05270 */
[----:B------:R-:W-:-:S12]  /*f830*/  CCTL.IVALL ;  /* 0x00000000ff00798f */ /* 0x000fd80002000000 */
[----:B------:R-:W-:Y:S05]  /*f840*/  @P0 BRA `(.L_x_2750) ;  /* 0xffffffb000000947 */ /* 0x000fea000383ffff */
.L_x_2749:
        /* <DEDUP_REMOVED lines=25> */
.L_x_2751:
[----:B------:R-:W-:-:S04]  /*f9e0*/  LEA R8, P0, R6, c[0x0][0x1b8], 0x2 ;  /* 0x00006e0006087a11 */ /* 0x000fc800078010ff */
[----:B------:R-:W-:Y:S02]  /*f9f0*/  LEA.HI.X R9, R6, c[0x0][0x1bc], R9, 0x2, P0 ;  /* 0x00006f0006097a11 */ /* 0x000fe400000f1409 */
[-C--:B------:R-:W-:Y:S02]  /*fa00*/  LEA R10, P0, R25, R8.reuse, 0x2 ;  /* 0x00000008190a7211 */ /* 0x080fe400078010ff */
[-C--:B------:R-:W-:Y:S01]  /*fa10*/  LEA R14, P2, R23, R8.reuse, 0x2 ;  /* 0x00000008170e7211 */ /* 0x080fe200078410ff */
[----:B0-----:R0:W3:Y:S01]  /*fa20*/  LDG.E R0, [R8.64] ;  /* 0x0000001208007981 */ /* 0x0010e2000c1e1900 */
[----:B------:R-:W-:Y:S02]  /*fa30*/  LEA R12, P1, R18, R8, 0x2 ;  /* 0x00000008120c7211 */ /* 0x000fe400078210ff */
[C---:B------:R-:W-:Y:S02]  /*fa40*/  IADD3.X R11, R9.reuse, R27, RZ, P0, !PT ;  /* 0x0000001b090b7210 */ /* 0x040fe400007fe4ff */
[----:B------:R-:W-:-:S02]  /*fa50*/  IADD3.X R15, R9, R21, RZ, P2, !PT ;  /* 0x00000015090f7210 */ /* 0x000fc400017fe4ff */
[----:B------:R-:W-:Y:S02]  /*fa60*/  IADD3.X R13, R19, R9, RZ, P1, !PT ;  /* 0x00000009130d7210 */ /* 0x000fe40000ffe4ff */
[----:B------:R-:W3:Y:S04]  /*fa70*/  LDG.E R11, [R10.64] ;  /* 0x000000120a0b7981 */ /* 0x000ee8000c1e1900 */
[----:B------:R-:W4:Y:S04]  /*fa80*/  LDG.E R12, [R12.64] ;  /* 0x000000120c0c7981 */ /* 0x000f28000c1e1900 */
[----:B------:R-:W4:Y:S01]  /*fa90*/  LDG.E R15, [R14.64] ;  /* 0x000000120e0f7981 */ /* 0x000f22000c1e1900 */
        /* <DEDUP_REMOVED lines=8> */
[----:B---3--:R-:W-:Y:S02]  /*fb20*/  F2FP.BF16.PACK_AB R7, R11, R0 ;  /* 0x000000000b07723e */ /* 0x008fe400000010ff */
[----:B----4-:R-:W-:-:S03]  /*fb30*/  F2FP.BF16.PACK_AB R17, R15, R12 ;  /* 0x0000000c0f11723e */ /* 0x010fc600000010ff */
[----:B------:R0:W-:Y:S04]  /*fb40*/  STG.E [R2.64], R7 ;  /* 0x0000000702007986 */ /* 0x0001e8000c101912 */
[----:B------:R0:W-:Y:S02]  /*fb50*/  STG.E [R4.64], R17 ;  /* 0x0000001104007986 */ /* 0x0001e4000c101912 */
[----:B------:R-:W-:Y:S05]  /*fb60*/  @P0 BRA `(.L_x_2751) ;  /* 0xfffffe7000000947 */ /* 0x000fea000383ffff */
[----:B------:R-:W-:Y:S05]  /*fb70*/  EXIT ;  /* 0x000000000000794d */ /* 0x000fea0003800000 */
.L_x_2752:
        /* <DEDUP_REMOVED lines=16> */
.L_x_5199:


//--------------------- .text._Z35group_norm_nhwc_bwd_one_pass_kernelI11Fp32IOFp16WLi64ELi48ELi384EEv26Group_norm_nhwc_bwd_params --------------------------
	.section	.text._Z35group_norm_nhwc_bwd_one_pass_kernelI11Fp32IOFp16WLi64ELi48ELi384EEv26Group_norm_nhwc_bwd_params,"ax",@progbits
	.sectioninfo	@"SHI_REGISTERS=56"
	.align	128
        .global         _Z35group_norm_nhwc_bwd_one_pass_kernelI11Fp32IOFp16WLi64ELi48ELi384EEv26Group_norm_nhwc_bwd_params
        .type           _Z35group_norm_nhwc_bwd_one_pass_kernelI11Fp32IOFp16WLi64ELi48ELi384EEv26Group_norm_nhwc_bwd_params,@function
        .size           _Z35group_norm_nhwc_bwd_one_pass_kernelI11Fp32IOFp16WLi64ELi48ELi384EEv26Group_norm_nhwc_bwd_params,(.L_x_5200 - _Z35group_norm_nhwc_bwd_one_pass_kernelI11Fp32IOFp16WLi64ELi48ELi384EEv26Group_norm_nhwc_bwd_params)
        .other          _Z35group_norm_nhwc_bwd_one_pass_kernelI11Fp32IOFp16WLi64ELi48ELi384EEv26Group_norm_nhwc_bwd_params,@"STO_CUDA_ENTRY STV_DEFAULT"
_Z35group_norm_nhwc_bwd_one_pass_kernelI11Fp32IOFp16WLi64ELi48ELi384EEv26Group_norm_nhwc_bwd_params:
.text._Z35group_norm_nhwc_bwd_one_pass_kernelI11Fp32IOFp16WLi64ELi48ELi384EEv26Group_norm_nhwc_bwd_params:
        /* <DEDUP_REMOVED lines=43> */
.L_x_2788:
        /* <DEDUP_REMOVED lines=151> */
.L_x_2755:
[----:B0-----:R-:W-:Y:S05]  /*0c20*/  BSYNC B0 ;  /* 0x0000000000007941 */ /* 0x001fea0003800000 */
.L_x_2754:
        /* <DEDUP_REMOVED lines=28> */
.L_x_2756:
        /* <DEDUP_REMOVED lines=34> */
.L_x_2757:
        /* <DEDUP_REMOVED lines=36> */
.L_x_2758:
        /* <DEDUP_REMOVED lines=29> */
.L_x_2759:
        /* <DEDUP_REMOVED lines=78> */
.L_x_2761:
[----:B------:R-:W-:Y:S05]  /*1900*/  BSYNC B0 ;  /* 0x0000000000007941 */ /* 0x000fea0003800000 */
.L_x_2760:
        /* <DEDUP_REMOVED lines=79> */
.L_x_2763:
[----:B------:R-:W-:Y:S05]  /*1e00*/  BSYNC B0 ;  /* 0x0000000000007941 */ /* 0x000fea0003800000 */
.L_x_2762:
        /* <DEDUP_REMOVED lines=19> */
.L_x_2765:
[----:B------:R-:W-:Y:S05]  /*1f40*/  BSYNC B0 ;  /* 0x0000000000007941 */ /* 0x000fea0003800000 */
.L_x_2764:
        /* <DEDUP_REMOVED lines=28> */
.L_x_2768:
[----:B------:R-:W2:Y:S01]  /*2110*/  LDG.E.STRONG.GPU R20, [R18.64] ;  /* 0x0000000e12147981 */ /* 0x000ea2000c1ef900 */
[----:B------:R-:W-:Y:S01]  /*2120*/  YIELD ;  /* 0x0000000000007946 */ /* 0x000fe20003800000 */
[----:B--2---:R-:W-:Y:S01]  /*2130*/  ISETP.NE.AND P0, PT, R20, R23, PT ;  /* 0x000000171400720c */ /* 0x004fe20003f05270 */
[----:B------:R-:W-:-:S12]  /*2140*/  CCTL.IVALL ;  /* 0x00000000ff00798f */ /* 0x000fd80002000000 */
[----:B------:R-:W-:Y:S05]  /*2150*/  @P0 BRA `(.L_x_2768) ;  /* 0xffffffb000000947 */ /* 0x000fea000383ffff */
.L_x_2767:
        /* <DEDUP_REMOVED lines=20> */
.L_x_2772:
        /* <DEDUP_REMOVED lines=116> */
.L_x_2771:
        /* <DEDUP_REMOVED lines=62> */
.L_x_2773:
[----:B------:R-:W-:-:S13]  /*2dc0*/  ISETP.NE.OR P0, PT, RZ, UR4, P0 ;  /* 0x00000004ff007c0c */ /* 0x000fda0008705670 */
[----:B------:R-:W-:Y:S05]  /*2dd0*/  @!P0 BRA `(.L_x_2769) ;  /* 0x000001f000008947 */ /* 0x000fea0003800000 */
.L_x_2770:
        /* <DEDUP_REMOVED lines=31> */
.L_x_2769:
        /* <DEDUP_REMOVED lines=12> */
.L_x_2775:
[----:B------:R-:W-:Y:S05]  /*3090*/  BSYNC B0 ;  /* 0x0000000000007941 */ /* 0x000fea0003800000 */
.L_x_2774:
        /* <DEDUP_REMOVED lines=16> */
.L_x_2766:
        /* <DEDUP_REMOVED lines=33> */
.L_x_2776:
        /* <DEDUP_REMOVED lines=17> */
.L_x_2778:
[----:B------:R-:W-:Y:S05]  /*34c0*/  BSYNC B0 ;  /* 0x0000000000007941 */ /* 0x000fea0003800000 */
.L_x_2777:
        /* <DEDUP_REMOVED lines=19> */
.L_x_2779:
        /* <DEDUP_REMOVED lines=17> */
.L_x_2781:
[----:B------:R-:W-:Y:S05]  /*3710*/  BSYNC B0 ;  /* 0x0000000000007941 */ /* 0x000fea0003800000 */
.L_x_2780:
        /* <DEDUP_REMOVED lines=19> */
.L_x_2782:
        /* <DEDUP_REMOVED lines=17> */
.L_x_2784:
[----:B------:R-:W-:Y:S05]  /*3960*/  BSYNC B0 ;  /* 0x0000000000007941 */ /* 0x000fea0003800000 */
.L_x_2783:
        /* <DEDUP_REMOVED lines=19> */
.L_x_2785:
        /* <DEDUP_REMOVED lines=16> */
.L_x_2787:
[----:B------:R-:W-:Y:S05]  /*3ba0*/  BSYNC B0 ;  /* 0x0000000000007941 */ /* 0x000fea0003800000 */
.L_x_2786:
[----:B------:R-:W-:Y:S01]  /*3bb0*/  ULDC UR4, c[0x0][0x10] ;  /* 0x0000040000047ab9 */ /* 0x000fe20000000800 */
[----:B------:R-:W-:Y:S01]  /*3bc0*/  IADD3 R43, R43, 0x1, RZ ;  /* 0x000000012b2b7810 */ /* 0x000fe20007ffe0ff */
[----:B------:R-:W-:-:S04]  /*3bd0*/  UIADD3 UR7, UR7, UR4, URZ ;  /* 0x0000000407077290 */ /* 0x000fc8000fffe03f */
[----:B------:R-:W-:-:S06]  /*3be0*/  UISETP.GE.AND UP0, UPT, UR7, UR6, UPT ;  /* 0x000000060700728c */ /* 0x000fcc000bf06270 */
[----:B------:R-:W-:-:S13]  /*3bf0*/  PLOP3.LUT P0, PT, PT, PT, UP0, 0x80, 0x0 ;  /* 0x000000000000781c */ /* 0x000fda0003f0f008 */
[----:B------:R-:W-:Y:S01]  /*3c00*/  @P0 CALL.REL.NOINC `(.L_x_2753) ;  /* 0x0000001000000944 */ /* 0x000fe20003c00000 */
[----:B------:R-:W-:Y:S05]  /*3c10*/  BRA `(.L_x_2788) ;  /* 0xffffc69000007947 */ /* 0x000fea000383ffff */
.L_x_2753:
        /* <DEDUP_REMOVED lines=18> */
.L_x_2790:
[----:B------:R-:W-:Y:S05]  /*3d40*/  BSYNC B0 ;  /* 0x0000000000007941 */ /* 0x000fea0003800000 */
.L_x_2789:
        /* <DEDUP_REMOVED lines=11> */
.L_x_2792:
[----:B------:R-:W2:Y:S01]  /*3e00*/  LDG.E.STRONG.GPU R5, [R2.64] ;  /* 0x0000000e02057981 */ /* 0x000ea2000c1ef900 */
[----:B------:R-:W-:Y:S01]  /*3e10*/  YIELD ;  /* 0x0000000000007946 */ /* 0x000fe20003800000 */
[----:B--2---:R-:W-:Y:S01]  /*3e20*/  ISETP.NE.AND P0, PT, R5, R4, PT ;  /* 0x000000040500720c */ /* 0x004fe20003f05270 */
[----:B------:R-:W-:-:S12]  /*3e30*/  CCTL.IVALL ;  /* 0x00000000ff00798f */ /* 0x000fd80002000000 */
[----:B------:R-:W-:Y:S05]  /*3e40*/  @P0 BRA `(.L_x_2792) ;  /* 0xffffffb000000947 */ /* 0x000fea000383ffff */
.L_x_2791:
        /* <DEDUP_REMOVED lines=25> */
.L_x_2793:
        /* <DEDUP_REMOVED lines=26> */
.L_x_2794:
        /* <DEDUP_REMOVED lines=16> */
.L_x_5200:


//--------------------- .text._Z35group_norm_nhwc_bwd_one_pass_kernelI11Fp32IOFp16WLi128ELi48ELi384EEv26Group_norm_nhwc_bwd_params --------------------------
	.section	.text._Z35group_norm_nhwc_bwd_one_pass_kernelI11Fp32IOFp16WLi128ELi48ELi384EEv26Group_norm_nhwc_bwd_params,"ax",@progbits
	.sectioninfo	@"SHI_REGISTERS=80"
	.align	128
        .global         _Z35group_norm_nhwc_bwd_one_pass_kernelI11Fp32IOFp16WLi128ELi48ELi384EEv26Group_norm_nhwc_bwd_params
        .type           _Z35group_norm_nhwc_bwd_one_pass_kernelI11Fp32IOFp16WLi128ELi48ELi384EEv26Group_norm_nhwc_bwd_params,@function
        .size           _Z35group_norm_nhwc_bwd_one_pass_kernelI11Fp32IOFp16WLi128ELi48ELi384EEv26Group_norm_nhwc_bwd_params,(.L_x_5201 - _Z35group_norm_nhwc_bwd_one_pass_kernelI11Fp32IOFp16WLi128ELi48ELi384EEv26Group_norm_nhwc_bwd_params)
        .other          _Z35group_norm_nhwc_bwd_one_pass_kernelI11Fp32IOFp16WLi128ELi48ELi384EEv26Group_norm_nhwc_bwd_params,@"STO_CUDA_ENTRY STV_DEFAULT"
_Z35group_norm_nhwc_bwd_one_pass_kernelI11Fp32IOFp16WLi128ELi48ELi384EEv26Group_norm_nhwc_bwd_params:
.text._Z35group_norm_nhwc_bwd_one_pass_kernelI11Fp32IOFp16WLi128ELi48ELi384EEv26Group_norm_nhwc_bwd_params:
        /* <DEDUP_REMOVED lines=67> */
.L_x_2846:
        /* <DEDUP_REMOVED lines=216> */
[----:B--2---:R-:W-:Y:S02]  /*11b0*/  HADD2.F32 R3, -RZ, R3.H0_H0 ;  /* 0x20000003ff037230 */ /* 0x004fe40000004100 */
[----:B---3--:R-:W-:-:S02]  /*11c0*/  HADD2.F32 R6, -RZ, R6.H0_H0 ;  /* 0x20000006ff067230 */ /* 0x008fc40000004100 */
[----:B----4-:R-:W-:Y:S02]  /*11d0*/  @P0 HADD2.F32 R4, -RZ, R50.H0_H0 ;  /* 0x20000032ff040230 */ /* 0x010fe40000004100 */
[----:B------:R-:W-:Y:S02]  /*11e0*/  @P0 HADD2.F32 R5, -RZ, R39.H0_H0 ;  /* 0x20000027ff050230 */ /* 0x000fe40000004100 */
.L_x_2797:
[----:B0--3--:R-:W-:Y:S05]  /*11f0*/  BSYNC B0 ;  /* 0x0000000000007941 */ /* 0x009fea0003800000 */
.L_x_2796:
        /* <DEDUP_REMOVED lines=28> */
.L_x_2798:
        /* <DEDUP_REMOVED lines=31> */
.L_x_2799:
        /* <DEDUP_REMOVED lines=39> */
.L_x_2800:
        /* <DEDUP_REMOVED lines=35> */
.L_x_2801:
        /* <DEDUP_REMOVED lines=35> */
.L_x_2802:
        /* <DEDUP_REMOVED lines=35> */
.L_x_2803:
        /* <DEDUP_REMOVED lines=35> */
.L_x_2804:
        /* <DEDUP_REMOVED lines=35> */
.L_x_2805:
        /* <DEDUP_REMOVED lines=71> */
.L_x_2807:
[----:B0-----:R-:W-:Y:S05]  /*2780*/  BSYNC B0 ;  /* 0x0000000000007941 */ /* 0x001fea0003800000 */
.L_x_2806:
        /* <DEDUP_REMOVED lines=82> */
.L_x_2809:
[----:B------:R-:W-:Y:S05]  /*2cb0*/  BSYNC B0 ;  /* 0x0000000000007941 */ /* 0x000fea0003800000 */
.L_x_2808:
        /* <DEDUP_REMOVED lines=19> */
.L_x_2811:
[----:B------:R-:W-:Y:S05]  /*2df0*/  BSYNC B0 ;  /* 0x0000000000007941 */ /* 0x000fea0003800000 */
.L_x_2810:
        /* <DEDUP_REMOVED lines=33> */
.L_x_2814:
[----:B------:R-:W2:Y:S01]  /*3010*/  LDG.E.STRONG.GPU R32, [R28.64] ;  /* 0x0000000c1c207981 */ /* 0x000ea2000c1ef900 */
[----:B------:R-:W-:Y:S01]  /*3020*/  YIELD ;  /* 0x0000000000007946 */ /* 0x000fe20003800000 */
[----:B--2---:R-:W-:Y:S01]  /*3030*/  ISETP.NE.AND P6, PT, R32, R35, PT ;  /* 0x000000232000720c */ /* 0x004fe20003fc5270 */
[----:B------:R-:W-:-:S12]  /*3040*/  CCTL.IVALL ;  /* 0x00000000ff00798f */ /* 0x000fd80002000000 */
[----:B------:R-:W-:Y:S05]  /*3050*/  @P6 BRA `(.L_x_2814) ;  /* 0xffffffb000006947 */ /* 0x000fea000383ffff */
.L_x_2813:
        /* <DEDUP_REMOVED lines=26> */
.L_x_2818:
        /* <DEDUP_REMOVED lines=116> */
.L_x_2817:
        /* <DEDUP_REMOVED lines=64> */
.L_x_2819:
[----:B------:R-:W-:-:S04]  /*3d40*/  LOP3.LUT P6, RZ, R2, 0x1, RZ, 0xc0, !PT ;  /* 0x0000000102ff7812 */ /* 0x000fc800078cc0ff */
[----:B------:R-:W-:-:S13]  /*3d50*/  ISETP.NE.OR P6, PT, RZ, UR4, P6 ;  /* 0x00000004ff007c0c */ /* 0x000fda000b7c5670 */
[----:B------:R-:W-:Y:S05]  /*3d60*/  @!P6 BRA `(.L_x_2815) ;  /* 0x000002000000e947 */ /* 0x000fea0003800000 */
.L_x_2816:
        /* <DEDUP_REMOVED lines=32> */
.L_x_2815:
        /* <DEDUP_REMOVED lines=11> */
.L_x_2821:
[----:B------:R-:W-:Y:S05]  /*4020*/  BSYNC B0 ;  /* 0x0000000000007941 */ /* 0x000fea0003800000 */
.L_x_2820:
        /* <DEDUP_REMOVED lines=17> */
.L_x_2812:
        /* <DEDUP_REMOVED lines=30> */
.L_x_2822:
        /* <DEDUP_REMOVED lines=17> */
.L_x_2824:
[----:B------:R-:W-:Y:S05]  /*4430*/  BSYNC B0 ;  /* 0x0000000000007941 */ /* 0x000fea0003800000 */
.L_x_2823:
        /* <DEDUP_REMOVED lines=19> */
.L_x_2825:
        /* <DEDUP_REMOVED lines=18> */
.L_x_2827:
[----:B------:R-:W-:Y:S05]  /*4690*/  BSYNC B0 ;  /* 0x0000000000007941 */ /* 0x000fea0003800000 */
.L_x_2826:
        /* <DEDUP_REMOVED lines=20> */
.L_x_2828:
        /* <DEDUP_REMOVED lines=17> */
.L_x_2830:
[----:B------:R-:W-:Y:S05]  /*48f0*/  BSYNC B0 ;  /* 0x0000000000007941 */ /* 0x000fea0003800000 */
.L_x_2829:
        /* <DEDUP_REMOVED lines=19> */
.L_x_2831:
        /* <DEDUP_REMOVED lines=17> */
.L_x_2833:
[----:B------:R-:W-:Y:S05]  /*4b40*/  BSYNC B0 ;  /* 0x0000000000007941 */ /* 0x000fea0003800000 */
.L_x_2832:
        /* <DEDUP_REMOVED lines=19> */
.L_x_2834:
        /* <DEDUP_REMOVED lines=17> */
.L_x_2836:
[----:B------:R-:W-:Y:S05]  /*4d90*/  BSYNC B0 ;  /* 0x0000000000007941 */ /* 0x000fea0003800000 */
.L_x_2835:
        /* <DEDUP_REMOVED lines=19> */
.L_x_2837:
        /* <DEDUP_REMOVED lines=17> */
.L_x_2839:
[----:B------:R-:W-:Y:S05]  /*4fe0*/  BSYNC B0 ;  /* 0x0000000000007941 */ /* 0x000fea0003800000 */
.L_x_2838:
        /* <DEDUP_REMOVED lines=19> */
.L_x_2840:
        /* <DEDUP_REMOVED lines=20> */
.L_x_2842:
[----:B------:R-:W-:Y:S05]  /*5260*/  BSYNC B0 ;  /* 0x0000000000007941 */ /* 0x000fea0003800000 */
.L_x_2841:
        /* <DEDUP_REMOVED lines=22> */
.L_x_2843:
        /* <DEDUP_REMOVED lines=17> */
.L_x_2845:
[----:B------:R-:W-:Y:S05]  /*54e0*/  BSYNC B0 ;  /* 0x0000000000007941 */ /* 0x000fea0003800000 */
.L_x_2844:
[----:B------:R-:W-:Y:S01]  /*54f0*/  ULDC UR4, c[0x0][0x10] ;  /* 0x0000040000047ab9 */ /* 0x000fe20000000800 */
[----:B------:R-:W-:Y:S01]  /*5500*/  IADD3 R57, R57, 0x1, RZ ;  /* 0x0000000139397810 */ /* 0x000fe20007ffe0ff */
[----:B------:R-:W-:-:S04]  /*5510*/  UIADD3 UR14, UR14, UR4, URZ ;  /* 0x000000040e0e7290 */ /* 0x000fc8000fffe03f */
[----:B------:R-:W-:-:S06]  /*5520*/  UISETP.GE.AND UP0, UPT, UR14, UR6, UPT ;  /* 0x000000060e00728c */ /* 0x000fcc000bf06270 */
[----:B------:R-:W-:-:S13]  /*5530*/  PLOP3.LUT P0, PT, PT, PT, UP0, 0x80, 0x0 ;  /* 0x000000000000781c */ /* 0x000fda0003f0f008 */
[----:B------:R-:W-:Y:S01]  /*5540*/  @P0 CALL.REL.NOINC `(.L_x_2795) ;  /* 0x0000001000000944 */ /* 0x000fe20003c00000 */
[----:B------:R-:W-:Y:S05]  /*5550*/  BRA `(.L_x_2846) ;  /* 0xffffaed000007947 */ /* 0x000fea000383ffff */
.L_x_2795:
        /* <DEDUP_REMOVED lines=22> */
.L_x_2848:
[----:B------:R-:W-:Y:S05]  /*56c0*/  BSYNC B0 ;  /* 0x0000000000007941 */ /* 0x000fea0003800000 */
.L_x_2847:
[----:B------:R-:W-:Y:S05]  /*56d0*/  @P0 EXIT ;  /* 0x000000000000094d */ /* 0x000fea0003800000 */
[----:B------:R-:W-:Y:S05]  /*56e0*/  @P2 BRA `(.L_x_2849) ;  /* 0x0000008000002947 */ /* 0x000fea0003800000 */
[----:B------:R-:W-:-:S05]  /*56f0*/  IMAD R0, R6, c[0x0][0x10], RZ ;  /* 0x0000040006007a24 */ /* 0x000fca00078e02ff */
[----:B------:R-:W-:-:S13]  /*5700*/  ISETP.NE.AND P0, PT, R0, -0x1, PT ;  /* 0xffffffff0000780c */ /* 0x000fda0003f05270 */
[----:B------:R-:W-:Y:S05]  /*5710*/  @!P0 BRA `(.L_x_2849) ;  /* 0x0000005000008947 */ /* 0x000fea0003800000 */
.L_x_2850:
[----:B-1----:R-:W2:Y:S01]  /*5720*/  LDG.E.STRONG.GPU R5, [R2.64] ;  /* 0x0000000c02057981 */ /* 0x002ea2000c1ef900 */
[----:B------:R-:W-:Y:S01]  /*5730*/  YIELD ;  /* 0x0000000000007946 */ /* 0x000fe20003800000 */
[----:B--2---:R-:W-:Y:S01]  /*5740*/  ISETP.NE.AND P0, PT, R5, R0, PT ;  /* 0x000000000500720c */ /* 0x004fe20003f05270 */
[----:B------:R-:W-:-:S12]  /*5750*/  CCTL.IVALL ;  /* 0x00000000ff00798f */ /* 0x000fd80002000000 */
[----:B------:R-:W-:Y:S05]  /*5760*/  @P0 BRA `(.L_x_2850) ;  /* 0xffffffb000000947 */ /* 0x000fea000383ffff */
.L_x_2849:
        /* <DEDUP_REMOVED lines=25> */
.L_x_2851:
        /* <DEDUP_REMOVED lines=20> */
[----:B--2---:R-:W-:Y:S02]  /*5a40*/  F2FP.PACK_AB R17, R11, R0 ;  /* 0x000000000b11723e */ /* 0x004fe400000000ff */
[----:B---3--:R-:W-:-:S03]  /*5a50*/  F2FP.PACK_AB R19, R15, R12 ;  /* 0x0000000c0f13723e */ /* 0x008fc600000000ff */
[----:B------:R0:W-:Y:S04]  /*5a60*/  STG.E [R2.64], R17 ;  /* 0x0000001102007986 */ /* 0x0001e8000c10190c */
[----:B------:R0:W-:Y:S02]  /*5a70*/  STG.E [R4.64], R19 ;  /* 0x0000001304007986 */ /* 0x0001e4000c10190c */
[----:B------:R-:W-:Y:S05]  /*5a80*/  @P0 BRA `(.L_x_2851) ;  /* 0xfffffe7000000947 */ /* 0x000fea000383ffff */
[----:B------:R-:W-:Y:S05]  /*5a90*/  EXIT ;  /* 0x000000000000794d */ /* 0x000fea0003800000 */
.L_x_2852:
        /* <DEDUP_REMOVED lines=14> */
.L_x_5201:


//--------------------- .text._Z35group_norm_nhwc_bwd_one_pass_kernelI11Fp32IOFp16WLi256ELi48ELi384EEv26Group_norm_nhwc_bwd_params --------------------------
	.section	.text._Z35group_norm_nhwc_bwd_one_pass_kernelI11Fp32IOFp16WLi256ELi48ELi384EEv26Group_norm_nhwc_bwd_params,"ax",@progbits
	.sectioninfo	@"SHI_REGISTERS=168"
	.align	128
        .global         _Z35group_norm_nhwc_bwd_one_pass_kernelI11Fp32IOFp16WLi256ELi48ELi384EEv26Group_norm_nhwc_bwd_params
        .type           _Z35group_norm_nhwc_bwd_one_pass_kernelI11Fp32IOFp16WLi256ELi48ELi384EEv26Group_norm_nhwc_bwd_params,@function
        .size           _Z35group_norm_nhwc_bwd_one_pass_kernelI11Fp32IOFp16WLi256ELi48ELi384EEv26Group_norm_nhwc_bwd_params,(.L_x_5202 - _Z35group_norm_nhwc_bwd_one_pass_kernelI11Fp32IOFp16WLi256ELi48ELi384EEv26Group_norm_nhwc_bwd_params)
        .other          _Z35group_norm_nhwc_bwd_one_pass_kernelI11Fp32IOFp16WLi256ELi48ELi384EEv26Group_norm_nhwc_bwd_params,@"STO_CUDA_ENTRY STV_DEFAULT"
_Z35group_norm_nhwc_bwd_one_pass_kernelI11Fp32IOFp16WLi256ELi48ELi384EEv26Group_norm_nhwc_bwd_params:
.text._Z35group_norm_nhwc_bwd_one_pass_kernelI11Fp32IOFp16WLi256ELi48ELi384EEv26Group_norm_nhwc_bwd_params:
        /* <DEDUP_REMOVED lines=110> */
.L_x_2936:
        /* <DEDUP_REMOVED lines=368> */
[----:B--2---:R-:W-:Y:S01]  /*1de0*/  @P0 HADD2.F32 R120, -RZ, R92.H0_H0 ;  /* 0x2000005cff780230 */ /* 0x004fe20000004100 */
[----:B------:R-:W-:Y:S01]  /*1df0*/  HFMA2.MMA R92, -RZ, RZ, 0, 1.1920928955078125e-07 ;  /* 0x00000002ff5c7435 */ /* 0x000fe200000001ff */
[----:B---3--:R-:W-:-:S09]  /*1e00*/  @P0 HADD2.F32 R121, -RZ, R73.H0_H0 ;  /* 0x20000049ff790230 */ /* 0x008fd20000004100 */
[----:B------:R-:W-:-:S05]  /*1e10*/  IMAD.WIDE R92, R93, R92, c[0x0][0x188] ;  /* 0x000062005d5c7625 */ /* 0x000fca00078e025c */
[----:B------:R-:W2:Y:S04]  /*1e20*/  LDG.E.U16 R123, [R92.64] ;  /* 0x000000065c7b7981 */ /* 0x000ea8000c1e1500 */
[----:B------:R-:W3:Y:S01]  /*1e30*/  LDG.E.U16 R118, [R92.64+0x2] ;  /* 0x000002065c767981 */ /* 0x000ee2000c1e1500 */
[----:B--2---:R-:W-:Y:S02]  /*1e40*/  HADD2.F32 R123, -RZ, R123.H0_H0 ;  /* 0x2000007bff7b7230 */ /* 0x004fe40000004100 */
[----:B---3--:R-:W-:Y:S02]  /*1e50*/  HADD2.F32 R118, -RZ, R118.H0_H0 ;  /* 0x20000076ff767230 */ /* 0x008fe40000004100 */
.L_x_2855:
[----:B-1--4-:R-:W-:Y:S05]  /*1e60*/  BSYNC B0 ;  /* 0x0000000000007941 */ /* 0x012fea0003800000 */
.L_x_2854:
        /* <DEDUP_REMOVED lines=31> */
.L_x_2856:
        /* <DEDUP_REMOVED lines=26> */
.L_x_2857:
        /* <DEDUP_REMOVED lines=31> */
.L_x_2858:
        /* <DEDUP_REMOVED lines=31> */
.L_x_2859:
        /* <DEDUP_REMOVED lines=31> */
.L_x_2860:
        /* <DEDUP_REMOVED lines=31> */
.L_x_2861:
        /* <DEDUP_REMOVED lines=31> */
.L_x_2862:
        /* <DEDUP_REMOVED lines=31> */
.L_x_2863:
        /* <DEDUP_REMOVED lines=31> */
.L_x_2864:
        /* <DEDUP_REMOVED lines=31> */
.L_x_2865:
        /* <DEDUP_REMOVED lines=31> */
.L_x_2866:
        /* <DEDUP_REMOVED lines=31> */
.L_x_2867:
        /* <DEDUP_REMOVED lines=31> */
.L_x_2868:
        /* <DEDUP_REMOVED lines=33> */
.L_x_2869:
        /* <DEDUP_REMOVED lines=33> */
.L_x_2870:
        /* <DEDUP_REMOVED lines=29> */
.L_x_2871:
        /* <DEDUP_REMOVED lines=133> */
.L_x_2873:
[----:B0-----:R-:W-:Y:S05]  /*4590*/  BSYNC B0 ;  /* 0x0000000000007941 */ /* 0x001fea0003800000 */
.L_x_2872:
        /* <DEDUP_REMOVED lines=81> */
.L_x_2875:
[----:B------:R-:W-:Y:S05]  /*4ab0*/  BSYNC B0 ;  /* 0x0000000000007941 */ /* 0x000fea0003800000 */
.L_x_2874:
        /* <DEDUP_REMOVED lines=16> */
.L_x_2877:
[----:B------:R-:W-:Y:S05]  /*4bc0*/  BSYNC B0 ;  /* 0x0000000000007941 */ /* 0x000fea0003800000 */
.L_x_2876:
        /* <DEDUP_REMOVED lines=30> */
.L_x_2880:
[----:B------:R-:W2:Y:S01]  /*4db0*/  LDG.E.STRONG.GPU R42, [R40.64] ;  /* 0x00000006282a7981 */ /* 0x000ea2000c1ef900 */
[----:B------:R-:W-:Y:S01]  /*4dc0*/  YIELD ;  /* 0x0000000000007946 */ /* 0x000fe20003800000 */
[----:B--2---:R-:W-:Y:S01]  /*4dd0*/  ISETP.NE.AND P6, PT, R42, R45, PT ;  /* 0x0000002d2a00720c */ /* 0x004fe20003fc5270 */
[----:B------:R-:W-:-:S12]  /*4de0*/  CCTL.IVALL ;  /* 0x00000000ff00798f */ /* 0x000fd80002000000 */
[----:B------:R-:W-:Y:S05]  /*4df0*/  @P6 BRA `(.L_x_2880) ;  /* 0xffffffb000006947 */ /* 0x000fea000383ffff */
.L_x_2879:
        /* <DEDUP_REMOVED lines=23> */
.L_x_2884:
        /* <DEDUP_REMOVED lines=115> */
.L_x_2883:
        /* <DEDUP_REMOVED lines=63> */
.L_x_2885:
[----:B------:R-:W-:-:S04]  /*5a90*/  LOP3.LUT P6, RZ, R119, 0x1, RZ, 0xc0, !PT ;  /* 0x0000000177ff7812 */ /* 0x000fc800078cc0ff */
[----:B------:R-:W-:-:S13]  /*5aa0*/  ISETP.NE.OR P6, PT, R42, RZ, P6 ;  /* 0x000000ff2a00720c */ /* 0x000fda00037c5670 */
[----:B------:R-:W-:Y:S05]  /*5ab0*/  @!P6 BRA `(.L_x_2881) ;  /* 0x000001f00000e947 */ /* 0x000fea0003800000 */
.L_x_2882:
        /* <DEDUP_REMOVED lines=31> */
.L_x_2881:
        /* <DEDUP_REMOVED lines=10> */
.L_x_2887:
[----:B------:R-:W-:Y:S05]  /*5d50*/  BSYNC B0 ;  /* 0x0000000000007941 */ /* 0x000fea0003800000 */
.L_x_2886:
        /* <DEDUP_REMOVED lines=17> */
.L_x_2878:
        /* <DEDUP_REMOVED lines=30> */
.L_x_2888:
        /* <DEDUP_REMOVED lines=18> */
.L_x_2890:
[----:B------:R-:W-:Y:S05]  /*6170*/  BSYNC B0 ;  /* 0x0000000000007941 */ /* 0x000fea0003800000 */
.L_x_2889:
        /* <DEDUP_REMOVED lines=20> */
.L_x_2891:
        /* <DEDUP_REMOVED lines=18> */
.L_x_2893:
[----:B------:R-:W-:Y:S05]  /*63e0*/  BSYNC B0 ;  /* 0x0000000000007941 */ /* 0x000fea0003800000 */
.L_x_2892:
        /* <DEDUP_REMOVED lines=20> */
.L_x_2894:
        /* <DEDUP_REMOVED lines=18> */
.L_x_2896:
[----:B------:R-:W-:Y:S05]  /*6650*/  BSYNC B0 ;  /* 0x0000000000007941 */ /* 0x000fea0003800000 */
.L_x_2895:
        /* <DEDUP_REMOVED lines=20> */
.L_x_2897:
        /* <DEDUP_REMOVED lines=18> */
.L_x_2899:
[----:B------:R-:W-:Y:S05]  /*68c0*/  BSYNC B0 ;  /* 0x0000000000007941 */ /* 0x000fea0003800000 */
.L_x_2898:
        /* <DEDUP_REMOVED lines=20> */
.L_x_2900:
        /* <DEDUP_REMOVED lines=18> */
.L_x_2902:
[----:B------:R-:W-:Y:S05]  /*6b30*/  BSYNC B0 ;  /* 0x0000000000007941 */ /* 0x000fea0003800000 */
.L_x_2901:
        /* <DEDUP_REMOVED lines=20> */
.L_x_2903:
        /* <DEDUP_REMOVED lines=18> */
.L_x_2905:
[----:B------:R-:W-:Y:S05]  /*6da0*/  BSYNC B0 ;  /* 0x0000000000007941 */ /* 0x000fea0003800000 */
.L_x_2904:
        /* <DEDUP_REMOVED lines=20> */
.L_x_2906:
        /* <DEDUP_REMOVED lines=18> */
.L_x_2908:
[----:B------:R-:W-:Y:S05]  /*7010*/  BSYNC B0 ;  /* 0x0000000000007941 */ /* 0x000fea0003800000 */
.L_x_2907:
        /* <DEDUP_REMOVED lines=20> */
.L_x_2909:
        /* <DEDUP_REMOVED lines=17> */
.L_x_2911:
[----:B------:R-:W-:Y:S05]  /*7270*/  BSYNC B0 ;  /* 0x0000000000007941 */ /* 0x000fea0003800000 */
.L_x_2910:
        /* <DEDUP_REMOVED lines=19> */
.L_x_2912:
        /* <DEDUP_REMOVED lines=17> */
.L_x_2914:
[----:B------:R-:W-:Y:S05]  /*74c0*/  BSYNC B0 ;  /* 0x0000000000007941 */ /* 0x000fea0003800000 */
.L_x_2913:
        /* <DEDUP_REMOVED lines=19> */
.L_x_2915:
        /* <DEDUP_REMOVED lines=17> */
.L_x_2917:
[----:B------:R-:W-:Y:S05]  /*7710*/  BSYNC B0 ;  /* 0x0000000000007941 */ /* 0x000fea0003800000 */
.L_x_2916:
        /* <DEDUP_REMOVED lines=19> */
.L_x_2918:
        /* <DEDUP_REMOVED lines=17> */
.L_x_2920:
[----:B------:R-:W-:Y:S05]  /*7960*/  BSYNC B0 ;  /* 0x0000000000007941 */ /* 0x000fea0003800000 */
.L_x_2919:
        /* <DEDUP_REMOVED lines=19> */
.L_x_2921:
        /* <DEDUP_REMOVED lines=17> */
.L_x_2923:
[----:B------:R-:W-:Y:S05]  /*7bb0*/  BSYNC B0 ;  /* 0x0000000000007941 */ /* 0x000fea0003800000 */
.L_x_2922:
        /* <DEDUP_REMOVED lines=19> */
.L_x_2924:
        /* <DEDUP_REMOVED lines=22> */
.L_x_2926:
[----:B------:R-:W-:Y:S05]  /*7e50*/  BSYNC B0 ;  /* 0x0000000000007941 */ /* 0x000fea0003800000 */
.L_x_2925:
        /* <DEDUP_REMOVED lines=19> */
.L_x_2927:
        /* <DEDUP_REMOVED lines=22> */
.L_x_2929:
[----:B------:R-:W-:Y:S05]  /*80f0*/  BSYNC B0 ;  /* 0x0000000000007941 */ /* 0x000fea0003800000 */
.L_x_2928:
        /* <DEDUP_REMOVED lines=19> */
.L_x_2930:
        /* <DEDUP_REMOVED lines=22> */
.L_x_2932:
[----:B------:R-:W-:Y:S05]  /*8390*/  BSYNC B0 ;  /* 0x0000000000007941 */ /* 0x000fea0003800000 */
.L_x_2931:
        /* <DEDUP_REMOVED lines=19> */
.L_x_2933:
        /* <DEDUP_REMOVED lines=19> */
.L_x_2935:
[----:B------:R-:W-:Y:S05]  /*8600*/  BSYNC B0 ;  /* 0x0000000000007941 */ /* 0x000fea0003800000 */
.L_x_2934:
[----:B------:R-:W-:Y:S02]  /*8610*/  IADD3 R3, R3, c[0x0][0x10], RZ ;  /* 0x0000040003037a10 */ /* 0x000fe40007ffe0ff */
[----:B------:R-:W-:Y:S02]  /*8620*/  IADD3 R4, R4, 0x1, RZ ;  /* 0x0000000104047810 */ /* 0x000fe40007ffe0ff */
[----:B------:R-:W-:-:S13]  /*8630*/  ISETP.GE.AND P0, PT, R3, UR4, PT ;  /* 0x0000000403007c0c */ /* 0x000fda000bf06270 */
[----:B------:R-:W-:Y:S01]  /*8640*/  @P0 CALL.REL.NOINC `(.L_x_2853) ;  /* 0x0000001000000944 */ /* 0x000fe20003c00000 */
[----:B------:R-:W-:Y:S05]  /*8650*/  BRA `(.L_x_2936) ;  /* 0xffff808000007947 */ /* 0x000fea000383ffff */
.L_x_2853:
        /* <DEDUP_REMOVED lines=18> */
.L_x_2938:
[----:B------:R-:W-:Y:S05]  /*8780*/  BSYNC B0 ;  /* 0x0000000000007941 */ /* 0x000fea0003800000 */
.L_x_2937:
        /* <DEDUP_REMOVED lines=11> */
.L_x_2940:
[----:B------:R-:W2:Y:S01]  /*8840*/  LDG.E.STRONG.GPU R5, [R2.64] ;  /* 0x0000000602057981 */ /* 0x000ea2000c1ef900 */
[----:B------:R-:W-:Y:S01]  /*8850*/  YIELD ;  /* 0x0000000000007946 */ /* 0x000fe20003800000 */
[----:B--2---:R-:W-:Y:S01]  /*8860*/  ISETP.NE.AND P0, PT, R5, R0, PT ;  /* 0x000000000500720c */ /* 0x004fe20003f05270 */
[----:B------:R-:W-:-:S12]  /*8870*/  CCTL.IVALL ;  /* 0x00000000ff00798f */ /* 0x000fd80002000000 */
[----:B------:R-:W-:Y:S05]  /*8880*/  @P0 BRA `(.L_x_2940) ;  /* 0xffffffb000000947 */ /* 0x000fea000383ffff */
.L_x_2939:
        /* <DEDUP_REMOVED lines=25> */
.L_x_2941:
        /* <DEDUP_REMOVED lines=26> */
.L_x_2942:
        /* <DEDUP_REMOVED lines=12> */
.L_x_5202:


//--------------------- .text._Z35group_norm_nhwc_bwd_one_pass_kernelI11Fp32IOFp16WLi512ELi48ELi384EEv26Group_norm_nhwc_bwd_params --------------------------
	.section	.text._Z35group_norm_nhwc_bwd_one_pass_kernelI11Fp32IOFp16WLi512ELi48ELi384EEv26Group_norm_nhwc_bwd_params,"ax",@progbits
	.sectioninfo	@"SHI_REGISTERS=168"
	.align	128
        .global         _Z35group_norm_nhwc_bwd_one_pass_kernelI11Fp32IOFp16WLi512ELi48ELi384EEv26Group_norm_nhwc_bwd_params
        .type           _Z35group_norm_nhwc_bwd_one_pass_kernelI11Fp32IOFp16WLi512ELi48ELi384EEv26Group_norm_nhwc_bwd_params,@function
        .size           _Z35group_norm_nhwc_bwd_one_pass_kernelI11Fp32IOFp16WLi512ELi48ELi384EEv26Group_norm_nhwc_bwd_params,(.L_x_5203 - _Z35group_norm_nhwc_bwd_one_pass_kernelI11Fp32IOFp16WLi512ELi48ELi384EEv26Group_norm_nhwc_bwd_params)
        .other          _Z35group_norm_nhwc_bwd_one_pass_kernelI11Fp32IOFp16WLi512ELi48ELi384EEv26Group_norm_nhwc_bwd_params,@"STO_CUDA_ENTRY STV_DEFAULT"
_Z35group_norm_nhwc_bwd_one_pass_kernelI11Fp32IOFp16WLi512ELi48ELi384EEv26Group_norm_nhwc_bwd_params:
.text._Z35group_norm_nhwc_bwd_one_pass_kernelI11Fp32IOFp16WLi512ELi48ELi384EEv26Group_norm_nhwc_bwd_params:
        /* <DEDUP_REMOVED lines=74> */
.L_x_3090:
        /* <DEDUP_REMOVED lines=741> */
[----:B--2---:R-:W-:-:S02]  /*32f0*/  @P0 HADD2.F32 R2, -RZ, R0.H0_H0 ;  /* 0x20000000ff020230 */ /* 0x004fc40000004100 */
[----:B---3--:R-:W-:Y:S02]  /*3300*/  HADD2.F32 R5, -RZ, R5.H0_H0 ;  /* 0x20000005ff057230 */ /* 0x008fe40000004100 */
[----:B----4-:R-:W-:Y:S02]  /*3310*/  @P0 HADD2.F32 R3, -RZ, R126.H0_H0 ;  /* 0x2000007eff030230 */ /* 0x010fe40000004100 */
[----:B------:R-:W-:Y:S02]  /*3320*/  HADD2.F32 R0, -RZ, R130.H0_H0 ;  /* 0x20000082ff007230 */ /* 0x000fe40000004100 */
.L_x_2945:
[----:B0-----:R-:W-:Y:S05]  /*3330*/  BSYNC B0 ;  /* 0x0000000000007941 */ /* 0x001fea0003800000 */
.L_x_2944:
        /* <DEDUP_REMOVED lines=23> */
.L_x_2946:
        /* <DEDUP_REMOVED lines=31> */
.L_x_2947:
        /* <DEDUP_REMOVED lines=39> */
.L_x_2948:
        /* <DEDUP_REMOVED lines=35> */
.L_x_2949:
        /* <DEDUP_REMOVED lines=35> */
.L_x_2950:
        /* <DEDUP_REMOVED lines=35> */
.L_x_2951:
        /* <DEDUP_REMOVED lines=35> */
.L_x_2952:
        /* <DEDUP_REMOVED lines=35> */
.L_x_2953:
        /* <DEDUP_REMOVED lines=35> */
.L_x_2954:
        /* <DEDUP_REMOVED lines=35> */
.L_x_2955:
        /* <DEDUP_REMOVED lines=35> */
.L_x_2956:
        /* <DEDUP_REMOVED lines=35> */
.L_x_2957:
        /* <DEDUP_REMOVED lines=35> */
.L_x_2958:
        /* <DEDUP_REMOVED lines=35> */
.L_x_2959:
        /* <DEDUP_REMOVED lines=35> */
.L_x_2960:
        /* <DEDUP_REMOVED lines=35> */
.L_x_2961:
        /* <DEDUP_REMOVED lines=35> */
.L_x_2962:
        /* <DEDUP_REMOVED lines=35> */
.L_x_2963:
        /* <DEDUP_REMOVED lines=35> */
.L_x_2964:
        /* <DEDUP_REMOVED lines=35> */
.L_x_2965:
        /* <DEDUP_REMOVED lines=35> */
.L_x_2966:
        /* <DEDUP_REMOVED lines=35> */
.L_x_2967:
        /* <DEDUP_REMOVED lines=35> */
.L_x_2968:
        /* <DEDUP_REMOVED lines=35> */
.L_x_2969:
        /* <DEDUP_REMOVED lines=35> */
.L_x_2970:
        /* <DEDUP_REMOVED lines=35> */
.L_x_2971:
        /* <DEDUP_REMOVED lines=35> */
.L_x_2972:
        /* <DEDUP_REMOVED lines=35> */
.L_x_2973:
        /* <DEDUP_REMOVED lines=35> */
.L_x_2974:
        /* <DEDUP_REMOVED lines=31> */
.L_x_2975:
        /* <DEDUP_REMOVED lines=31> */
.L_x_2976:
        /* <DEDUP_REMOVED lines=31> */
.L_x_2977:
        /* <DEDUP_REMOVED lines=88> */
.L_x_2979:
[----:B------:R-:W-:Y:S05]  /*7d40*/  BSYNC B0 ;  /* 0x0000000000007941 */ /* 0x000fea0003800000 */
.L_x_2978:
        /* <DEDUP_REMOVED lines=79> */
.L_x_2981:
[----:B------:R-:W-:Y:S05]  /*8240*/  BSYNC B0 ;  /* 0x0000000000007941 */ /* 0x000fea0003800000 */
.L_x_2980:
        /* <DEDUP_REMOVED lines=21> */
.L_x_2983:
[----:B------:R-:W-:Y:S05]  /*83a0*/  BSYNC B0 ;  /* 0x0000000000007941 */ /* 0x000fea0003800000 */
.L_x_2982:
        /* <DEDUP_REMOVED lines=41> */
.L_x_2986:
[----:B------:R-:W-:Y:S02]  /*8640*/  MOV R72, UR16 ;  /* 0x0000001000487c02 */ /* 0x000fe40008000f00 */
[----:B------:R-:W-:-:S05]  /*8650*/  MOV R73, UR17 ;  /* 0x0000001100497c02 */ /* 0x000fca0008000f00 */
[----:B------:R-:W2:Y:S01]  /*8660*/  LDG.E.STRONG.GPU R72, [R72.64] ;  /* 0x0000001248487981 */ /* 0x000ea2000c1ef900 */
[----:B------:R-:W-:Y:S01]  /*8670*/  YIELD ;  /* 0x0000000000007946 */ /* 0x000fe20003800000 */
[----:B--2---:R-:W-:Y:S01]  /*8680*/  ISETP.NE.AND P0, PT, R72, R74, PT ;  /* 0x0000004a4800720c */ /* 0x004fe20003f05270 */
[----:B------:R-:W-:-:S12]  /*8690*/  CCTL.IVALL ;  /* 0x00000000ff00798f */ /* 0x000fd80002000000 */
[----:B------:R-:W-:Y:S05]  /*86a0*/  @P0 BRA `(.L_x_2986) ;  /* 0xffffff9000000947 */ /* 0x000fea000383ffff */
.L_x_2985:
        /* <DEDUP_REMOVED lines=20> */
.L_x_2990:
        /* <DEDUP_REMOVED lines=164> */
.L_x_2989:
        /* <DEDUP_REMOVED lines=84> */
.L_x_2991:
[----:B01----:R-:W-:-:S13]  /*9770*/  ISETP.NE.OR P0, PT, RZ, UR14, P0 ;  /* 0x0000000eff007c0c */ /* 0x003fda0008705670 */
[----:B------:R-:W-:Y:S05]  /*9780*/  @!P0 BRA `(.L_x_2987) ;  /* 0x000002a000008947 */ /* 0x000fea0003800000 */
.L_x_2988:
        /* <DEDUP_REMOVED lines=42> */
.L_x_2987:
        /* <DEDUP_REMOVED lines=16> */
.L_x_2993:
[----:B------:R-:W-:Y:S05]  /*9b30*/  BSYNC B0 ;  /* 0x0000000000007941 */ /* 0x000fea0003800000 */
.L_x_2992:
        /* <DEDUP_REMOVED lines=24> */
.L_x_2984:
        /* <DEDUP_REMOVED lines=26> */
.L_x_2994:
        /* <DEDUP_REMOVED lines=20> */
.L_x_2996:
[----:B------:R-:W-:Y:S05]  /*9fa0*/  BSYNC B0 ;  /* 0x0000000000007941 */ /* 0x000fea0003800000 */
.L_x_2995:
        /* <DEDUP_REMOVED lines=25> */
.L_x_2997:
        /* <DEDUP_REMOVED lines=19> */
.L_x_2999:
[----:B------:R-:W-:Y:S05]  /*a270*/  BSYNC B0 ;  /* 0x0000000000007941 */ /* 0x000fea0003800000 */
.L_x_2998:
        /* <DEDUP_REMOVED lines=25> */
.L_x_3000:
        /* <DEDUP_REMOVED lines=19> */
.L_x_3002:
[----:B------:R-:W-:Y:S05]  /*a540*/  BSYNC B0 ;  /* 0x0000000000007941 */ /* 0x000fea0003800000 */
.L_x_3001:
        /* <DEDUP_REMOVED lines=41> */
.L_x_3003:
        /* <DEDUP_REMOVED lines=19> */
.L_x_3005:
[----:B------:R-:W-:Y:S05]  /*a910*/  BSYNC B0 ;  /* 0x0000000000007941 */ /* 0x000fea0003800000 */
.L_x_3004:
        /* <DEDUP_REMOVED lines=19> */
.L_x_3006:
        /* <DEDUP_REMOVED lines=19> */
.L_x_3008:
[----:B------:R-:W-:Y:S05]  /*ab80*/  BSYNC B0 ;  /* 0x0000000000007941 */ /* 0x000fea0003800000 */
.L_x_3007:
        /* <DEDUP_REMOVED lines=19> */
.L_x_3009:
        /* <DEDUP_REMOVED lines=19> */
.L_x_3011:
[----:B------:R-:W-:Y:S05]  /*adf0*/  BSYNC B0 ;  /* 0x0000000000007941 */ /* 0x000fea0003800000 */
.L_x_3010:
        /* <DEDUP_REMOVED lines=37> */
.L_x_3012:
        /* <DEDUP_REMOVED lines=19> */
.L_x_3014:
[----:B------:R-:W-:Y:S05]  /*b180*/  BSYNC B0 ;  /* 0x0000000000007941 */ /* 0x000fea0003800000 */
.L_x_3013:
        /* <DEDUP_REMOVED lines=19> */
.L_x_3015:
        /* <DEDUP_REMOVED lines=19> */
.L_x_3017:
[----:B------:R-:W-:Y:S05]  /*b3f0*/  BSYNC B0 ;  /* 0x0000000000007941 */ /* 0x000fea0003800000 */
.L_x_3016:
        /* <DEDUP_REMOVED lines=19> */
.L_x_3018:
        /* <DEDUP_REMOVED lines=19> */
.L_x_3020:
[----:B------:R-:W-:Y:S05]  /*b660*/  BSYNC B0 ;  /* 0x0000000000007941 */ /* 0x000fea0003800000 */
.L_x_3019:
        /* <DEDUP_REMOVED lines=37> */
.L_x_3021:
        /* <DEDUP_REMOVED lines=19> */
.L_x_3023:
[----:B------:R-:W-:Y:S05]  /*b9f0*/  BSYNC B0 ;  /* 0x0000000000007941 */ /* 0x000fea0003800000 */
.L_x_3022:
        /* <DEDUP_REMOVED lines=19> */
.L_x_3024:
        /* <DEDUP_REMOVED lines=19> */
.L_x_3026:
[----:B------:R-:W-:Y:S05]  /*bc60*/  BSYNC B0 ;  /* 0x0000000000007941 */ /* 0x000fea0003800000 */
.L_x_3025:
        /* <DEDUP_REMOVED lines=19> */
.L_x_3027:
        /* <DEDUP_REMOVED lines=19> */
.L_x_3029:
[----:B------:R-:W-:Y:S05]  /*bed0*/  BSYNC B0 ;  /* 0x0000000000007941 */ /* 0x000fea0003800000 */
.L_x_3028:
        /* <DEDUP_REMOVED lines=37> */
.L_x_3030:
        /* <DEDUP_REMOVED lines=19> */
.L_x_3032:
[----:B------:R-:W-:Y:S05]  /*c260*/  BSYNC B0 ;  /* 0x0000000000007941 */ /* 0x000fea0003800000 */
.L_x_3031:
        /* <DEDUP_REMOVED lines=19> */
.L_x_3033:
        /* <DEDUP_REMOVED lines=19> */
.L_x_3035:
[----:B------:R-:W-:Y:S05]  /*c4d0*/  BSYNC B0 ;  /* 0x0000000000007941 */ /* 0x000fea0003800000 */
.L_x_3034:
        /* <DEDUP_REMOVED lines=19> */
.L_x_3036:
        /* <DEDUP_REMOVED lines=19> */
.L_x_3038:
[----:B------:R-:W-:Y:S05]  /*c740*/  BSYNC B0 ;  /* 0x0000000000007941 */ /* 0x000fea0003800000 */
.L_x_3037:
        /* <DEDUP_REMOVED lines=37> */
.L_x_3039:
        /* <DEDUP_REMOVED lines=19> */
.L_x_3041:
[----:B------:R-:W-:Y:S05]  /*cad0*/  BSYNC B0 ;  /* 0x0000000000007941 */ /* 0x000fea0003800000 */
.L_x_3040:
        /* <DEDUP_REMOVED lines=19> */
.L_x_3042:
        /* <DEDUP_REMOVED lines=19> */
.L_x_3044:
[----:B------:R-:W-:Y:S05]  /*cd40*/  BSYNC B0 ;  /* 0x0000000000007941 */ /* 0x000fea0003800000 */
.L_x_3043:
        /* <DEDUP_REMOVED lines=19> */
.L_x_3045:
        /* <DEDUP_REMOVED lines=19> */
.L_x_3047:
[----:B------:R-:W-:Y:S05]  /*cfb0*/  BSYNC B0 ;  /* 0x0000000000007941 */ /* 0x000fea0003800000 */
.L_x_3046:
        /* <DEDUP_REMOVED lines=37> */
.L_x_3048:
        /* <DEDUP_REMOVED lines=19> */
.L_x_3050:
[----:B------:R-:W-:Y:S05]  /*d340*/  BSYNC B0 ;  /* 0x0000000000007941 */ /* 0x000fea0003800000 */
.L_x_3049:
        /* <DEDUP_REMOVED lines=19> */
.L_x_3051:
        /* <DEDUP_REMOVED lines=19> */
.L_x_3053:
[----:B------:R-:W-:Y:S05]  /*d5b0*/  BSYNC B0 ;  /* 0x0000000000007941 */ /* 0x000fea0003800000 */
.L_x_3052:
        /* <DEDUP_REMOVED lines=19> */
.L_x_3054:
        /* <DEDUP_REMOVED lines=19> */
.L_x_3056:
[----:B------:R-:W-:Y:S05]  /*d820*/  BSYNC B0 ;  /* 0x0000000000007941 */ /* 0x000fea0003800000 */
.L_x_3055:
        /* <DEDUP_REMOVED lines=33> */
.L_x_3057:
        /* <DEDUP_REMOVED lines=19> */
.L_x_3059:
[----:B------:R-:W-:Y:S05]  /*db70*/  BSYNC B0 ;  /* 0x0000000000007941 */ /* 0x000fea0003800000 */
.L_x_3058:
        /* <DEDUP_REMOVED lines=19> */
.L_x_3060:
        /* <DEDUP_REMOVED lines=19> */
.L_x_3062:
[----:B------:R-:W-:Y:S05]  /*dde0*/  BSYNC B0 ;  /* 0x0000000000007941 */ /* 0x000fea0003800000 */
.L_x_3061:
        /* <DEDUP_REMOVED lines=19> */
.L_x_3063:
        /* <DEDUP_REMOVED lines=19> */
.L_x_3065:
[----:B------:R-:W-:Y:S05]  /*e050*/  BSYNC B0 ;  /* 0x0000000000007941 */ /* 0x000fea0003800000 */
.L_x_3064:
        /* <DEDUP_REMOVED lines=31> */
.L_x_3066:
        /* <DEDUP_REMOVED lines=19> */
.L_x_3068:
[----:B------:R-:W-:Y:S05]  /*e380*/  BSYNC B0 ;  /* 0x0000000000007941 */ /* 0x000fea0003800000 */
.L_x_3067:
        /* <DEDUP_REMOVED lines=19> */
.L_x_3069:
        /* <DEDUP_REMOVED lines=19> */
.L_x_3071:
[----:B------:R-:W-:Y:S05]  /*e5f0*/  BSYNC B0 ;  /* 0x0000000000007941 */ /* 0x000fea0003800000 */
.L_x_3070:
        /* <DEDUP_REMOVED lines=19> */
.L_x_3072:
        /* <DEDUP_REMOVED lines=19> */
.L_x_3074:
[----:B------:R-:W-:Y:S05]  /*e860*/  BSYNC B0 ;  /* 0x0000000000007941 */ /* 0x000fea0003800000 */
.L_x_3073:
        /* <DEDUP_REMOVED lines=37> */
.L_x_3075:
        /* <DEDUP_REMOVED lines=19> */
.L_x_3077:
[----:B------:R-:W-:Y:S05]  /*ebf0*/  BSYNC B0 ;  /* 0x0000000000007941 */ /* 0x000fea0003800000 */
.L_x_3076:
        /* <DEDUP_REMOVED lines=19> */
.L_x_3078:
        /* <DEDUP_REMOVED lines=19> */
.L_x_3080:
[----:B------:R-:W-:Y:S05]  /*ee60*/  BSYNC B0 ;  /* 0x0000000000007941 */ /* 0x000fea0003800000 */
.L_x_3079:
        /* <DEDUP_REMOVED lines=19> */
.L_x_3081:
        /* <DEDUP_REMOVED lines=19> */
.L_x_3083:
[----:B------:R-:W-:Y:S05]  /*f0d0*/  BSYNC B0 ;  /* 0x0000000000007941 */ /* 0x000fea0003800000 */
.L_x_3082:
        /* <DEDUP_REMOVED lines=19> */
.L_x_3084:
        /* <DEDUP_REMOVED lines=19> */
.L_x_3086:
[----:B------:R-:W-:Y:S05]  /*f340*/  BSYNC B0 ;  /* 0x0000000000007941 */ /* 0x000fea0003800000 */
.L_x_3085:
        /* <DEDUP_REMOVED lines=19> */
.L_x_3087:
        /* <DEDUP_REMOVED lines=18> */
.L_x_3089:
[----:B------:R-:W-:Y:S05]  /*f5a0*/  BSYNC B0 ;  /* 0x0000000000007941 */ /* 0x000fea0003800000 */
.L_x_3088:
[----:B-1----:R-:W-:Y:S02]  /*f5b0*/  ULDC UR5, c[0x0][0x10] ;  /* 0x0000040000057ab9 */ /* 0x002fe40000000800 */
[----:B------:R-:W-:Y:S02]  /*f5c0*/  UIADD3 UR9, UR9, UR5, URZ ;  /* 0x0000000509097290 */ /* 0x000fe4000fffe03f */
[----:B------:R-:W-:Y:S02]  /*f5d0*/  UIADD3 UR4, UR4, 0x1, URZ ;  /* 0x0000000104047890 */ /* 0x000fe4000fffe03f */
[----:B------:R-:W-:-:S06]  /*f5e0*/  UISETP.GE.AND UP0, UPT, UR9, UR8, UPT ;  /* 0x000000080900728c */ /* 0x000fcc000bf06270 */
[----:B------:R-:W-:-:S13]  /*f5f0*/  PLOP3.LUT P0, PT, PT, PT, UP0, 0x80, 0x0 ;  /* 0x000000000000781c */ /* 0x000fda0003f0f008 */
[----:B------:R-:W-:Y:S01]  /*f600*/  @P0 CALL.REL.NOINC `(.L_x_2943) ;  /* 0x0000001000000944 */ /* 0x000fe20003c00000 */
[----:B------:R-:W-:Y:S05]  /*f610*/  BRA `(.L_x_3090) ;  /* 0xffff0e8000007947 */ /* 0x000fea000383ffff */
.L_x_2943:
        /* <DEDUP_REMOVED lines=18> */
.L_x_3092:
[----:B------:R-:W-:Y:S05]  /*f740*/  BSYNC B0 ;  /* 0x0000000000007941 */ /* 0x000fea0003800000 */
.L_x_3091:
        /* <DEDUP_REMOVED lines=11> */
.L_x_3094:
[----:B------:R-:W3:Y:S01]  /*f800*/  LDG.E.STRONG.GPU R5, [R2.64] ;  /* 0x0000001202057981 */ /* 0x000ee2000c1ef900 */
[----:B------:R-:W-:Y:S01]  /*f810*/  YIELD ;  /* 0x0000000000007946 */ /* 0x000fe20003800000 */
[----:B---3--:R-:W-:Y:S01]  /*f820*/  ISETP.NE.AND P0, PT, R5, R0, PT ;  /* 0x000000000500720c */ /* 0x008fe20003f05270 */
[----:B------:R-:W-:-:S12]  /*f830*/  CCTL.IVALL ;  /* 0x00000000ff00798f */ /* 0x000fd80002000000 */
[----:B------:R-:W-:Y:S05]  /*f840*/  @P0 BRA `(.L_x_3094) ;  /* 0xffffffb000000947 */ /* 0x000fea000383ffff */
.L_x_3093:
        /* <DEDUP_REMOVED lines=25> */
.L_x_3095:
        /* <DEDUP_REMOVED lines=20> */
[----:B---3--:R-:W-:Y:S02]  /*fb20*/  F2FP.PACK_AB R7, R11, R0 ;  /* 0x000000000b07723e */ /* 0x008fe400000000ff */
[----:B----4-:R-:W-:-:S03]  /*fb30*/  F2FP.PACK_AB R17, R15, R12 ;  /* 0x0000000c0f11723e */ /* 0x010fc600000000ff */
[----:B------:R0:W-:Y:S04]  /*fb40*/  STG.E [R2.64], R7 ;  /* 0x0000000702007986 */ /* 0x0001e8000c101912 */
[----:B------:R0:W-:Y:S02]  /*fb50*/  STG.E [R4.64], R17 ;  /* 0x0000001104007986 */ /* 0x0001e4000c101912 */
[----:B------:R-:W-:Y:S05]  /*fb60*/  @P0 BRA `(.L_x_3095) ;  /* 0xfffffe7000000947 */ /* 0x000fea000383ffff */
[----:B------:R-:W-:Y:S05]  /*fb70*/  EXIT ;  /* 0x000000000000794d */ /* 0x000fea0003800000 */
.L_x_3096:
        /* <DEDUP_REMOVED lines=16> */
.L_x_5203:


//--------------------- .text._Z35group_norm_nhwc_fwd_one_pass_kernelI11Bf16IOFp32WLi64ELi48ELi384EEv26Group_norm_nhwc_fwd_params --------------------------
	.section	.text._Z35group_norm_nhwc_fwd_one_pass_kernelI11Bf16IOFp32WLi64ELi48ELi384EEv26Group_norm_nhwc_fwd_params,"ax",@progbits
	.sectioninfo	@"SHI_REGISTERS=40"
	.align	128
        .global         _Z35group_norm_nhwc_fwd_one_pass_kernelI11Bf16IOFp32WLi64ELi48ELi384EEv26Group_norm_nhwc_fwd_params
        .type           _Z35group_norm_nhwc_fwd_one_pass_kernelI11Bf16IOFp32WLi64ELi48ELi384EEv26Group_norm_nhwc_fwd_params,@function
        .size           _Z35group_norm_nhwc_fwd_one_pass_kernelI11Bf16IOFp32WLi64ELi48ELi384EEv26Group_norm_nhwc_fwd_params,(.L_x_5204 - _Z35group_norm_nhwc_fwd_one_pass_kernelI11Bf16IOFp32WLi64ELi48ELi384EEv26Group_norm_nhwc_fwd_params)
        .other          _Z35group_norm_nhwc_fwd_one_pass_kernelI11Bf16IOFp32WLi64ELi48ELi384EEv26Group_norm_nhwc_fwd_params,@"STO_CUDA_ENTRY STV_DEFAULT"
_Z35group_norm_nhwc_fwd_one_pass_kernelI11Bf16IOFp32WLi64ELi48ELi384EEv26Group_norm_nhwc_fwd_params:
.text._Z35group_norm_nhwc_fwd_one_pass_kernelI11Bf16IOFp32WLi64ELi48ELi384EEv26Group_norm_nhwc_fwd_params:
[----:B------:R-:W-:Y:S02]  /*0000*/  MOV R1, c[0x0][0x28] ;  /* 0x00000a0000017a02 */ /* 0x000fe40000000f00 */
[----:B------:R-:W0:Y:S01]  /*0010*/  S2R R30, SR_CTAID.Y ;  /* 0x00000000001e7919 */ /* 0x000e220000002600 */
[----:B------:R-:W-:Y:S02]  /*0020*/  ULDC UR4, c[0x0][0x1d8] ;  /* 0x0000760000047ab9 */ /* 0x000fe40000000800 */
[----:B------:R-:W-:Y:S02]  /*0030*/  ULDC UR5, c[0x0][0x1a8] ;  /* 0x00006a0000057ab9 */ /* 0x000fe40000000800 */
[----:B------:R-:W-:-:S06]  /*0040*/  UIMAD UR4, UR4, UR5, URZ ;  /* 0x00000005040472a4 */ /* 0x000fcc000f8e023f */
[----:B0-----:R-:W-:-:S13]  /*0050*/  ISETP.GE.AND P0, PT, R30, UR4, PT ;  /* 0x000000041e007c0c */ /* 0x001fda000bf06270 */
[----:B------:R-:W-:Y:S05]  /*0060*/  @P0 EXIT ;  /* 0x000000000000094d */ /* 0x000fea0003800000 */
[----:B------:R-:W0:Y:S01]  /*0070*/  S2R R0, SR_TID.X ;  /* 0x0000000000007919 */ /* 0x000e220000002100 */
[----:B------:R-:W-:Y:S02]  /*0080*/  ULDC.U8 UR5, c[0x0][0x1dc] ;  /* 0x0000770000057ab9 */ /* 0x000fe40000000000 */
[----:B------:R-:W-:Y:S01]  /*0090*/  ULDC.64 UR6, c[0x0][0x118] ;  /* 0x0000460000067ab9 */ /* 0x000fe20000000a00 */
[----:B------:R-:W1:Y:S04]  /*00a0*/  S2R R3, SR_CTAID.X ;  /* 0x0000000000037919 */ /* 0x000e680000002500 */
[----:B------:R-:W2:Y:S01]  /*00b0*/  S2R R2, SR_LANEID ;  /* 0x0000000000027919 */ /* 0x000ea20000000000 */
[----:B0-----:R-:W-:-:S05]  /*00c0*/  IMAD.WIDE.U32 R4, R0, -0x55555555, RZ ;  /* 0xaaaaaaab00047825 */ /* 0x001fca00078e00ff */
[----:B------:R-:W-:Y:S02]  /*00d0*/  SHF.R.U32.HI R31, RZ, 0x4, R5 ;  /* 0x00000004ff1f7819 */ /* 0x000fe40000011605 */
[----:B------:R-:W-:-:S03]  /*00e0*/  SHF.R.S32.HI R5, RZ, 0x1f, R0 ;  /* 0x0000001fff057819 */ /* 0x000fc60000011400 */
[----:B-1----:R-:W-:Y:S01]  /*00f0*/  IMAD R29, R3, c[0x0][0x1e4], R31 ;  /* 0x00007900031d7a24 */ /* 0x002fe200078e021f */
[----:B------:R-:W-:Y:S01]  /*0100*/  LEA.HI R6, R5, R0, RZ, 0x5 ;  /* 0x0000000005067211 */ /* 0x000fe200078f28ff */
[----:B------:R-:W-:Y:S01]  /*0110*/  IMAD R31, R31, -0x18, R0 ;  /* 0xffffffe81f1f7824 */ /* 0x000fe200078e0200 */
[----:B------:R-:W-:Y:S02]  /*0120*/  HFMA2.MMA R5, -RZ, RZ, 0, 0 ;  /* 0x00000000ff057435 */ /* 0x000fe400000001ff */
[----:B------:R-:W-:Y:S02]  /*0130*/  ISETP.GE.U32.AND P0, PT, R29, c[0x0][0x1c8], PT ;  /* 0x000072001d007a0c */ /* 0x000fe40003f06070 */
[----:B------:R-:W-:Y:S02]  /*0140*/  SHF.R.S32.HI R4, RZ, 0x1f, R29 ;  /* 0x0000001fff047819 */ /* 0x000fe4000001141d */
[----:B------:R-:W-:Y:S02]  /*0150*/  SHF.R.S32.HI R6, RZ, 0x5, R6 ;  /* 0x00000005ff067819 */ /* 0x000fe40000011406 */
[----:B------:R-:W-:-:S02]  /*0160*/  ISETP.GE.AND.EX P0, PT, R4, c[0x0][0x1cc], PT, P0 ;  /* 0x0000730004007a0c */ /* 0x000fc40003f06300 */
[----:B------:R-:W-:Y:S02]  /*0170*/  SHF.L.U32 R31, R31, 0x1, RZ ;  /* 0x000000011f1f7819 */ /* 0x000fe400000006ff */
[----:B------:R-:W-:Y:S02]  /*0180*/  ISETP.LT.U32.AND P0, PT, R0, 0x180, !P0 ;  /* 0x000001800000780c */ /* 0x000fe40004701070 */
[C---:B------:R-:W-:Y:S02]  /*0190*/  IADD3 R28, R29.reuse, 0x10, RZ ;  /* 0x000000101d1c7810 */ /* 0x040fe40007ffe0ff */
[C---:B------:R-:W-:Y:S02]  /*01a0*/  IADD3 R27, R29.reuse, 0x20, RZ ;  /* 0x000000201d1b7810 */ /* 0x040fe40007ffe0ff */
[----:B--2---:R-:W-:Y:S02]  /*01b0*/  IADD3 R7, R29, 0x30, RZ ;  /* 0x000000301d077810 */ /* 0x004fe40007ffe0ff */
.L_x_3119:
[----:B0-----:R-:W-:Y:S01]  /*01c0*/  IABS R11, c[0x0][0x1d8] ;  /* 0x00007600000b7a13 */ /* 0x001fe20000000000 */
[----:B------:R-:W-:Y:S01]  /*01d0*/  CS2R R24, SRZ ;  /* 0x0000000000187805 */ /* 0x000fe2000001ff00 */
[----:B------:R-:W-:-:S02]  /*01e0*/  SHF.R.S32.HI R20, RZ, 0x1f, R28 ;  /* 0x0000001fff147819 */ /* 0x000fc4000001141c */
[----:B------:R-:W0:Y:S01]  /*01f0*/  I2F.RP R10, R11 ;  /* 0x0000000b000a7306 */ /* 0x000e220000209400 */
[----:B------:R-:W-:Y:S02]  /*0200*/  SHF.R.S32.HI R21, RZ, 0x1f, R27 ;  /* 0x0000001fff157819 */ /* 0x000fe4000001141b */
[----:B------:R-:W-:Y:S02]  /*0210*/  SHF.R.S32.HI R22, RZ, 0x1f, R7 ;  /* 0x0000001fff167819 */ /* 0x000fe40000011407 */
[----:B------:R-:W-:-:S03]  /*0220*/  MOV R23, RZ ;  /* 0x000000ff00177202 */ /* 0x000fc60000000f00 */
        /* <DEDUP_REMOVED lines=8> */
[----:B------:R-:W-:-:S04]  /*02b0*/  LOP3.LUT R8, R30, c[0x0][0x1d8], RZ, 0x3c, !PT ;  /* 0x000076001e087a12 */ /* 0x000fc800078e3cff */
[----:B------:R-:W-:Y:S01]  /*02c0*/  ISETP.GE.AND P3, PT, R8, RZ, PT ;  /* 0x000000ff0800720c */ /* 0x000fe20003f66270 */
[----:B------:R-:W-:-:S05]  /*02d0*/  IMAD.HI.U32 R9, R9, R12, RZ ;  /* 0x0000000c09097227 */ /* 0x000fca00078e00ff */
[----:B------:R-:W-:-:S05]  /*02e0*/  IADD3 R10, -R9, RZ, RZ ;  /* 0x000000ff090a7210 */ /* 0x000fca0007ffe1ff */
[----:B------:R-:W-:-:S05]  /*02f0*/  IMAD R10, R11, R10, R12 ;  /* 0x0000000a0b0a7224 */ /* 0x000fca00078e020c */
[----:B------:R-:W-:-:S13]  /*0300*/  ISETP.GT.U32.AND P2, PT, R11, R10, PT ;  /* 0x0000000a0b00720c */ /* 0x000fda0003f44070 */
[-C--:B------:R-:W-:Y:S02]  /*0310*/  @!P2 IADD3 R10, R10, -R11.reuse, RZ ;  /* 0x8000000b0a0aa210 */ /* 0x080fe40007ffe0ff */
[----:B------:R-:W-:Y:S02]  /*0320*/  @!P2 IADD3 R9, R9, 0x1, RZ ;  /* 0x000000010909a810 */ /* 0x000fe40007ffe0ff */
[----:B------:R-:W-:Y:S02]  /*0330*/  ISETP.GE.U32.AND P1, PT, R10, R11, PT ;  /* 0x0000000b0a00720c */ /* 0x000fe40003f26070 */
[----:B------:R-:W-:-:S11]  /*0340*/  ISETP.NE.AND P2, PT, RZ, c[0x0][0x1d8], PT ;  /* 0x00007600ff007a0c */ /* 0x000fd60003f45270 */
[----:B------:R-:W-:Y:S02]  /*0350*/  @P1 IADD3 R9, R9, 0x1, RZ ;  /* 0x0000000109091810 */ /* 0x000fe40007ffe0ff */
[----:B------:R-:W-:Y:S02]  /*0360*/  ISETP.GE.U32.AND P1, PT, R28, c[0x0][0x1c8], PT ;  /* 0x000072001c007a0c */ /* 0x000fe40003f26070 */
[----:B------:R-:W-:Y:S02]  /*0370*/  @!P3 IADD3 R9, -R9, RZ, RZ ;  /* 0x000000ff0909b210 */ /* 0x000fe40007ffe1ff */
[----:B------:R-:W-:Y:S02]  /*0380*/  @!P2 LOP3.LUT R9, RZ, c[0x0][0x1d8], RZ, 0x33, !PT ;  /* 0x00007600ff09aa12 */ /* 0x000fe400078e33ff */
[----:B------:R-:W-:Y:S02]  /*0390*/  ISETP.GE.AND.EX P1, PT, R20, c[0x0][0x1cc], PT, P1 ;  /* 0x0000730014007a0c */ /* 0x000fe40003f26310 */
[----:B------:R-:W-:-:S02]  /*03a0*/  IADD3 R11, -R9, RZ, RZ ;  /* 0x000000ff090b7210 */ /* 0x000fc40007ffe1ff */
[----:B------:R-:W-:Y:S02]  /*03b0*/  SHF.R.S32.HI R8, RZ, 0x1f, R9 ;  /* 0x0000001fff087819 */ /* 0x000fe40000011409 */
[----:B------:R-:W-:Y:S01]  /*03c0*/  ISETP.GT.U32.OR P1, PT, R0, 0x17f, P1 ;  /* 0x0000017f0000780c */ /* 0x000fe20000f24470 */
[----:B------:R-:W-:Y:S01]  /*03d0*/  IMAD R32, R11, c[0x0][0x1d8], R30 ;  /* 0x000076000b207a24 */ /* 0x000fe200078e021e */
[----:B------:R-:W-:Y:S01]  /*03e0*/  SHF.R.S32.HI R11, RZ, 0x1f, R31 ;  /* 0x0000001fff0b7819 */ /* 0x000fe2000001141f */
[----:B------:R-:W-:Y:S01]  /*03f0*/  IMAD R8, R8, c[0x0][0x1d0], RZ ;  /* 0x0000740008087a24 */ /* 0x000fe200078e02ff */
[----:B------:R-:W-:Y:S01]  /*0400*/  ISETP.GE.U32.AND P3, PT, R7, c[0x0][0x1c8], PT ;  /* 0x0000720007007a0c */ /* 0x000fe20003f66070 */
[----:B------:R-:W-:Y:S02]  /*0410*/  IMAD R32, R32, 0x30, RZ ;  /* 0x0000003020207824 */ /* 0x000fe400078e02ff */
[----:B------:R-:W-:Y:S01]  /*0420*/  IMAD R35, R9, c[0x0][0x1d4], R8 ;  /* 0x0000750009237a24 */ /* 0x000fe200078e0208 */
[----:B------:R-:W-:Y:S01]  /*0430*/  ISETP.GE.AND.EX P3, PT, R22, c[0x0][0x1cc], PT, P3 ;  /* 0x0000730016007a0c */ /* 0x000fe20003f66330 */
[----:B------:R-:W-:Y:S01]  /*0440*/  @P0 IMAD R8, R4, c[0x0][0x1c0], RZ ;  /* 0x0000700004080a24 */ /* 0x000fe200078e02ff */
[----:B------:R-:W-:-:S02]  /*0450*/  IADD3 R36, P2, R31, R32, RZ ;  /* 0x000000201f247210 */ /* 0x000fc40007f5e0ff */
[----:B------:R-:W-:Y:S01]  /*0460*/  ISETP.GT.U32.OR P3, PT, R0, 0x17f, P3 ;  /* 0x0000017f0000780c */ /* 0x000fe20001f64470 */
[----:B------:R-:W-:Y:S01]  /*0470*/  @P0 IMAD R13, R29, c[0x0][0x1c4], R8 ;  /* 0x000071001d0d0a24 */ /* 0x000fe200078e0208 */
[----:B------:R-:W-:Y:S02]  /*0480*/  LEA.HI.X.SX32 R37, R32, R11, 0x1, P2 ;  /* 0x0000000b20257211 */ /* 0x000fe400010f0eff */
[----:B------:R-:W-:-:S03]  /*0490*/  ISETP.GE.U32.AND P2, PT, R27, c[0x0][0x1c8], PT ;  /* 0x000072001b007a0c */ /* 0x000fc60003f46070 */
[----:B------:R-:W-:Y:S01]  /*04a0*/  IMAD.WIDE.U32 R36, R9, c[0x0][0x1d0], R36 ;  /* 0x0000740009247a25 */ /* 0x000fe200078e0024 */
[----:B------:R-:W-:-:S03]  /*04b0*/  ISETP.GE.AND.EX P2, PT, R21, c[0x0][0x1cc], PT, P2 ;  /* 0x0000730015007a0c */ /* 0x000fc60003f46320 */
[----:B------:R-:W-:Y:S01]  /*04c0*/  @!P1 IMAD R9, R20, c[0x0][0x1c0], RZ ;  /* 0x0000700014099a24 */ /* 0x000fe200078e02ff */
[----:B------:R-:W-:Y:S02]  /*04d0*/  IADD3 R35, R37, R35, RZ ;  /* 0x0000002325237210 */ /* 0x000fe40007ffe0ff */
[-C--:B------:R-:W-:Y:S01]  /*04e0*/  @!P1 MOV R34, R36.reuse ;  /* 0x0000002400229202 */ /* 0x080fe20000000f00 */
[----:B------:R-:W-:Y:S01]  /*04f0*/  @!P1 IMAD R15, R28, c[0x0][0x1c4], R9 ;  /* 0x000071001c0f9a24 */ /* 0x000fe200078e0209 */
[----:B------:R-:W-:Y:S02]  /*0500*/  ISETP.GT.U32.OR P2, PT, R0, 0x17f, P2 ;  /* 0x0000017f0000780c */ /* 0x000fe40001744470 */
[----:B------:R-:W-:Y:S01]  /*0510*/  @P0 MOV R10, R36 ;  /* 0x00000024000a0202 */ /* 0x000fe20000000f00 */
[----:B------:R-:W-:Y:S01]  /*0520*/  @!P1 IMAD.WIDE.U32 R8, R28, c[0x0][0x1c0], R34 ;  /* 0x000070001c089a25 */ /* 0x000fe200078e0022 */
[----:B------:R-:W-:-:S04]  /*0530*/  @P0 MOV R11, R35 ;  /* 0x00000023000b0202 */ /* 0x000fc80000000f00 */
[----:B------:R-:W-:Y:S01]  /*0540*/  @!P1 IADD3 R9, R9, R15, RZ ;  /* 0x0000000f09099210 */ /* 0x000fe20007ffe0ff */
[----:B------:R-:W-:Y:S01]  /*0550*/  @P0 IMAD.WIDE.U32 R10, R29, c[0x0][0x1c0], R10 ;  /* 0x000070001d0a0a25 */ /* 0x000fe200078e000a */
[----:B------:R-:W-:-:S04]  /*0560*/  @!P1 LEA R14, P5, R8, c[0x0][0x170], 0x1 ;  /* 0x00005c00080e9a11 */ /* 0x000fc800078a08ff */
[----:B------:R-:W-:Y:S02]  /*0570*/  @P0 IADD3 R11, R11, R13, RZ ;  /* 0x0000000d0b0b0210 */ /* 0x000fe40007ffe0ff */
[----:B------:R-:W-:Y:S02]  /*0580*/  @P0 LEA R16, P4, R10, c[0x0][0x170], 0x1 ;  /* 0x00005c000a100a11 */ /* 0x000fe400078808ff */
[----:B------:R-:W-:Y:S01]  /*0590*/  @!P1 LEA.HI.X R15, R8, c[0x0][0x174], R9, 0x1, P5 ;  /* 0x00005d00080f9a11 */ /* 0x000fe200028f0c09 */
[----:B------:R-:W-:Y:S01]  /*05a0*/  @!P2 IMAD R8, R21, c[0x0][0x1c0], RZ ;  /* 0x000070001508aa24 */ /* 0x000fe200078e02ff */
[----:B------:R-:W-:Y:S01]  /*05b0*/  @P0 LEA.HI.X R17, R10, c[0x0][0x174], R11, 0x1, P4 ;  /* 0x00005d000a110a11 */ /* 0x000fe200020f0c0b */
[----:B------:R-:W-:Y:S01]  /*05c0*/  @!P3 IMAD R10, R22, c[0x0][0x1c0], RZ ;  /* 0x00007000160aba24 */ /* 0x000fe200078e02ff */
[----:B------:R-:W-:Y:S01]  /*05d0*/  @!P2 MOV R9, R35 ;  /* 0x000000230009a202 */ /* 0x000fe20000000f00 */
[C---:B------:R-:W-:Y:S01]  /*05e0*/  @!P2 IMAD R11, R27.reuse, c[0x0][0x1c4], R8 ;  /* 0x000071001b0baa24 */ /* 0x040fe200078e0208 */
[----:B------:R-:W-:Y:S01]  /*05f0*/  @!P2 MOV R8, R36 ;  /* 0x000000240008a202 */ /* 0x000fe20000000f00 */
[----:B------:R-:W2:Y:S04]  /*0600*/  @!P1 LDG.E R23, [R14.64] ;  /* 0x000000060e179981 */ /* 0x000ea8000c1e1900 */
[----:B------:R-:W-:Y:S01]  /*0610*/  @!P2 IMAD.WIDE.U32 R8, R27, c[0x0][0x1c0], R8 ;  /* 0x000070001b08aa25 */ /* 0x000fe200078e0008 */
[----:B------:R-:W3:Y:S03]  /*0620*/  @P0 LDG.E R24, [R16.64] ;  /* 0x0000000610180981 */ /* 0x000ee6000c1e1900 */
[----:B------:R-:W-:Y:S01]  /*0630*/  @!P3 IMAD R19, R7, c[0x0][0x1c4], R10 ;  /* 0x000071000713ba24 */ /* 0x000fe200078e020a */
[----:B------:R-:W-:-:S02]  /*0640*/  @!P2 IADD3 R9, R9, R11, RZ ;  /* 0x0000000b0909a210 */ /* 0x000fc40007ffe0ff */
[C---:B------:R-:W-:Y:S02]  /*0650*/  @!P2 LEA R12, P1, R8.reuse, c[0x0][0x170], 0x1 ;  /* 0x00005c00080caa11 */ /* 0x040fe400078208ff */
[----:B------:R-:W-:Y:S02]  /*0660*/  @!P3 MOV R10, R36 ;  /* 0x00000024000ab202 */ /* 0x000fe40000000f00 */
[----:B------:R-:W-:Y:S02]  /*0670*/  @!P3 MOV R11, R35 ;  /* 0x00000023000bb202 */ /* 0x000fe40000000f00 */
[----:B------:R-:W-:-:S03]  /*0680*/  @!P2 LEA.HI.X R13, R8, c[0x0][0x174], R9, 0x1, P1 ;  /* 0x00005d00080daa11 */ /* 0x000fc600008f0c09 */
[----:B------:R-:W-:Y:S02]  /*0690*/  @!P3 IMAD.WIDE.U32 R10, R7, c[0x0][0x1c0], R10 ;  /* 0x00007000070aba25 */ /* 0x000fe400078e000a */
[----:B------:R2:W4:Y:S03]  /*06a0*/  @!P2 LDG.E R25, [R12.64] ;  /* 0x000000060c19a981 */ /* 0x000526000c1e1900 */
[----:B------:R-:W-:Y:S02]  /*06b0*/  @!P3 IADD3 R9, R11, R19, RZ ;  /* 0x000000130b09b210 */ /* 0x000fe40007ffe0ff */
[C---:B------:R-:W-:Y:S02]  /*06c0*/  @!P3 LEA R8, P1, R10.reuse, c[0x0][0x170], 0x1 ;  /* 0x00005c000a08ba11 */ /* 0x040fe400078208ff */
[----:B------:R-:W-:Y:S02]  /*06d0*/  MOV R26, RZ ;  /* 0x000000ff001a7202 */ /* 0x000fe40000000f00 */
[----:B------:R-:W-:-:S05]  /*06e0*/  @!P3 LEA.HI.X R9, R10, c[0x0][0x174], R9, 0x1, P1 ;  /* 0x00005d000a09ba11 */ /* 0x000fca00008f0c09 */
[----:B------:R3:W5:Y:S01]  /*06f0*/  @!P3 LDG.E R26, [R8.64] ;  /* 0x00000006081ab981 */ /* 0x000762000c1e1900 */
[C---:B------:R-:W-:Y:S02]  /*0700*/  ISETP.GT.AND P1, PT, R2.reuse, 0x1e, PT ;  /* 0x0000001e0200780c */ /* 0x040fe40003f24270 */
[----:B------:R-:W-:Y:S02]  /*0710*/  ISETP.NE.AND P3, PT, R2, RZ, PT ;  /* 0x000000ff0200720c */ /* 0x000fe40003f65270 */
[----:B------:R-:W-:Y:S01]  /*0720*/  ISETP.NE.AND P2, PT, R0, RZ, PT ;  /* 0x000000ff0000720c */ /* 0x000fe20003f45270 */
[----:B------:R-:W-:Y:S01]  /*0730*/  BSSY B0, `(.L_x_3097) ;  /* 0x0000055000007945 */ /* 0x000fe20003800000 */
[--C-:B--2---:R-:W-:Y:S02]  /*0740*/  PRMT R12, RZ, 0x5410, R23.reuse ;  /* 0x00005410ff0c7816 */ /* 0x104fe40000000017 */
[----:B------:R-:W-:Y:S02]  /*0750*/  PRMT R11, RZ, 0x7610, R23 ;  /* 0x00007610ff0b7816 */ /* 0x000fe40000000017 */
[----:B---3--:R-:W-:-:S02]  /*0760*/  PRMT R9, RZ, 0x7610, R24 ;  /* 0x00007610ff097816 */ /* 0x008fc40000000018 */
[----:B------:R-:W-:Y:S01]  /*0770*/  PRMT R8, RZ, 0x5410, R24 ;  /* 0x00005410ff087816 */ /* 0x000fe20000000018 */
[----:B------:R-:W-:Y:S02]  /*0780*/  FADD.FTZ R15, R12, R11 ;  /* 0x0000000b0c0f7221 */ /* 0x000fe40000010000 */
[----:B------:R-:W-:Y:S02]  /*0790*/  FMUL.FTZ R17, R11, R11 ;  /* 0x0000000b0b117220 */ /* 0x000fe40000410000 */
[----:B------:R-:W-:Y:S02]  /*07a0*/  FMUL.FTZ R11, R9, R9 ;  /* 0x00000009090b7220 */ /* 0x000fe40000410000 */
[C---:B------:R-:W-:Y:S02]  /*07b0*/  FADD.FTZ R10, R8.reuse, R9 ;  /* 0x00000009080a7221 */ /* 0x040fe40000010000 */
[----:B------:R-:W-:Y:S01]  /*07c0*/  FFMA.FTZ R11, R8, R8, R11 ;  /* 0x00000008080b7223 */ /* 0x000fe2000001000b */
[----:B----4-:R-:W-:-:S02]  /*07d0*/  PRMT R9, RZ, 0x7610, R25 ;  /* 0x00007610ff097816 */ /* 0x010fc40000000019 */
[----:B------:R-:W-:Y:S01]  /*07e0*/  PRMT R8, RZ, 0x5410, R25 ;  /* 0x00005410ff087816 */ /* 0x000fe20000000019 */
[----:B------:R-:W-:Y:S02]  /*07f0*/  FADD.FTZ R10, RZ, R10 ;  /* 0x0000000aff0a7221 */ /* 0x000fe40000010000 */
[----:B------:R-:W-:Y:S02]  /*0800*/  FMUL.FTZ R13, R9, R9 ;  /* 0x00000009090d7220 */ /* 0x000fe40000410000 */
[----:B------:R-:W-:Y:S02]  /*0810*/  FADD.FTZ R9, R8, R9 ;  /* 0x0000000908097221 */ /* 0x000fe40000010000 */
[----:B------:R-:W-:Y:S02]  /*0820*/  FADD.FTZ R10, R10, R15 ;  /* 0x0000000f0a0a7221 */ /* 0x000fe40000010000 */
[----:B------:R-:W-:Y:S02]  /*0830*/  FFMA.FTZ R8, R8, R8, R13 ;  /* 0x0000000808087223 */ /* 0x000fe4000001000d */
[----:B------:R-:W-:Y:S01]  /*0840*/  FFMA.FTZ R12, R12, R12, R17 ;  /* 0x0000000c0c0c7223 */ /* 0x000fe20000010011 */
[----:B-----5:R-:W-:Y:S01]  /*0850*/  PRMT R13, RZ, 0x7610, R26 ;  /* 0x00007610ff0d7816 */ /* 0x020fe2000000001a */
[----:B------:R-:W-:-:S02]  /*0860*/  FADD.FTZ R11, RZ, R11 ;  /* 0x0000000bff0b7221 */ /* 0x000fc40000010000 */
[----:B------:R-:W-:Y:S01]  /*0870*/  FADD.FTZ R9, R10, R9 ;  /* 0x000000090a097221 */ /* 0x000fe20000010000 */
[----:B------:R-:W-:Y:S01]  /*0880*/  PRMT R10, RZ, 0x5410, R26 ;  /* 0x00005410ff0a7816 */ /* 0x000fe2000000001a */
[----:B------:R-:W-:Y:S02]  /*0890*/  FADD.FTZ R11, R11, R12 ;  /* 0x0000000c0b0b7221 */ /* 0x000fe40000010000 */
[----:B------:R-:W-:Y:S02]  /*08a0*/  FMUL.FTZ R15, R13, R13 ;  /* 0x0000000d0d0f7220 */ /* 0x000fe40000410000 */
[----:B------:R-:W-:Y:S02]  /*08b0*/  FADD.FTZ R8, R11, R8 ;  /* 0x000000080b087221 */ /* 0x000fe40000010000 */
[C---:B------:R-:W-:Y:S02]  /*08c0*/  FFMA.FTZ R15, R10.reuse, R10, R15 ;  /* 0x0000000a0a0f7223 */ /* 0x040fe4000001000f */
[----:B------:R-:W-:-:S02]  /*08d0*/  FADD.FTZ R18, R10, R13 ;  /* 0x0000000d0a127221 */ /* 0x000fc40000010000 */
[----:B------:R-:W-:Y:S02]  /*08e0*/  FADD.FTZ R8, R8, R15 ;  /* 0x0000000f08087221 */ /* 0x000fe40000010000 */
[----:B------:R-:W-:-:S03]  /*08f0*/  FADD.FTZ R18, R9, R18 ;  /* 0x0000001209127221 */ /* 0x000fc60000010000 */
[----:B------:R-:W0:Y:S04]  /*0900*/  SHFL.DOWN PT, R11, R8, 0x1, 0x1f ;  /* 0x08201f00080b7f89 */ /* 0x000e2800000e0000 */
[----:B------:R-:W1:Y:S01]  /*0910*/  SHFL.DOWN PT, R9, R18, 0x1, 0x1f ;  /* 0x08201f0012097f89 */ /* 0x000e6200000e0000 */
[----:B0-----:R-:W-:Y:S02]  /*0920*/  @!P1 FADD.FTZ R8, R8, R11 ;  /* 0x0000000b08089221 */ /* 0x001fe40000010000 */
[----:B-1----:R-:W-:-:S03]  /*0930*/  @!P1 FADD.FTZ R18, R18, R9 ;  /* 0x0000000912129221 */ /* 0x002fc60000010000 */
[----:B------:R-:W0:Y:S04]  /*0940*/  SHFL.DOWN PT, R11, R8, 0x2, 0x1f ;  /* 0x08401f00080b7f89 */ /* 0x000e2800000e0000 */
[----:B------:R-:W1:Y:S01]  /*0950*/  SHFL.DOWN PT, R9, R18, 0x2, 0x1f ;  /* 0x08401f0012097f89 */ /* 0x000e6200000e0000 */
[----:B------:R-:W-:-:S13]  /*0960*/  ISETP.GT.AND P1, PT, R2, 0x1d, PT ;  /* 0x0000001d0200780c */ /* 0x000fda0003f24270 */
        /* <DEDUP_REMOVED lines=17> */
[----:B------:R-:W-:-:S05]  /*0a80*/  MOV R19, R8 ;  /* 0x0000000800137202 */ /* 0x000fca0000000f00 */
[----:B------:R0:W-:Y:S04]  /*0a90*/  @!P3 STS.64 [R6.X8+0x10], R18 ;  /* 0x000010120600b388 */ /* 0x0001e80000008a00 */
[----:B------:R-:W-:Y:S06]  /*0aa0*/  BAR.SYNC.DEFER_BLOCKING 0x0 ;  /* 0x0000000000007b1d */ /* 0x000fec0000010000 */
[----:B------:R-:W-:Y:S05]  /*0ab0*/  @P2 BRA `(.L_x_3098) ;  /* 0x000001c000002947 */ /* 0x000fea0003800000 */
[----:B------:R-:W1:Y:S04]  /*0ac0*/  LDS.64 R8, [0x18] ;  /* 0x00001800ff087984 */ /* 0x000e680000000a00 */
[----:B------:R-:W2:Y:S01]  /*0ad0*/  LDS.128 R12, [0x20] ;  /* 0x00002000ff0c7984 */ /* 0x000ea20000000c00 */
[----:B-1----:R-:W-:-:S02]  /*0ae0*/  FADD.FTZ R11, R18, R8 ;  /* 0x00000008120b7221 */ /* 0x002fc40000010000 */
[----:B------:R-:W-:Y:S02]  /*0af0*/  FADD.FTZ R8, R19, R9 ;  /* 0x0000000913087221 */ /* 0x000fe40000010000 */
[----:B0-----:R-:W0:Y:S01]  /*0b00*/  LDS.128 R16, [0x30] ;  /* 0x00003000ff107984 */ /* 0x001e220000000c00 */
[----:B--2---:R-:W-:Y:S02]  /*0b10*/  FADD.FTZ R11, R11, R12 ;  /* 0x0000000c0b0b7221 */ /* 0x004fe40000010000 */
[----:B------:R-:W-:Y:S02]  /*0b20*/  FADD.FTZ R12, R8, R13 ;  /* 0x0000000d080c7221 */ /* 0x000fe40000010000 */
[----:B------:R-:W-:Y:S02]  /*0b30*/  FADD.FTZ R13, R11, R14 ;  /* 0x0000000e0b0d7221 */ /* 0x000fe40000010000 */
[----:B------:R-:W1:Y:S01]  /*0b40*/  LDS.128 R8, [0x40] ;  /* 0x00004000ff087984 */ /* 0x000e620000000c00 */
[----:B------:R-:W-:-:S02]  /*0b50*/  FADD.FTZ R12, R12, R15 ;  /* 0x0000000f0c0c7221 */ /* 0x000fc40000010000 */
[----:B0-----:R-:W-:Y:S02]  /*0b60*/  FADD.FTZ R13, R13, R16 ;  /* 0x000000100d0d7221 */ /* 0x001fe40000010000 */
[----:B------:R-:W-:Y:S02]  /*0b70*/  FADD.FTZ R12, R12, R17 ;  /* 0x000000110c0c7221 */ /* 0x000fe40000010000 */
[----:B------:R-:W-:Y:S02]  /*0b80*/  FADD.FTZ R17, R13, R18 ;  /* 0x000000120d117221 */ /* 0x000fe40000010000 */
[----:B------:R-:W-:Y:S02]  /*0b90*/  FADD.FTZ R16, R12, R19 ;  /* 0x000000130c107221 */ /* 0x000fe40000010000 */
[----:B------:R-:W0:Y:S01]  /*0ba0*/  LDS.128 R12, [0x50] ;  /* 0x00005000ff0c7984 */ /* 0x000e220000000c00 */
[----:B-1----:R-:W-:Y:S02]  /*0bb0*/  FADD.FTZ R17, R17, R8 ;  /* 0x0000000811117221 */ /* 0x002fe40000010000 */
        /* <DEDUP_REMOVED lines=12> */
.L_x_3098:
[----:B------:R-:W-:Y:S05]  /*0c80*/  BSYNC B0 ;  /* 0x0000000000007941 */ /* 0x000fea0003800000 */
.L_x_3097:
[----:B------:R-:W-:-:S04]  /*0c90*/  MOV R12, c[0x0][0xc] ;  /* 0x00000300000c7a02 */ /* 0x000fc80000000f00 */
[----:B------:R-:W-:-:S13]  /*0ca0*/  ISETP.GE.U32.AND P1, PT, R12, 0x2, PT ;  /* 0x000000020c00780c */ /* 0x000fda0003f26070 */
[----:B------:R-:W-:Y:S05]  /*0cb0*/  @!P1 BRA `(.L_x_3099) ;  /* 0x0000093000009947 */ /* 0x000fea0003800000 */
[----:B------:R-:W-:Y:S05]  /*0cc0*/  @P2 BRA `(.L_x_3100) ;  /* 0x000001a000002947 */ /* 0x000fea0003800000 */
[----:B------:R-:W1:Y:S01]  /*0cd0*/  S2R R14, SR_CTAID.Y ;  /* 0x00000000000e7919 */ /* 0x000e620000002600 */
[C---:B------:R-:W-:Y:S02]  /*0ce0*/  LOP3.LUT R8, R5.reuse, 0x1, RZ, 0xc0, !PT ;  /* 0x0000000105087812 */ /* 0x040fe400078ec0ff */
[----:B------:R-:W-:-:S03]  /*0cf0*/  LOP3.LUT P1, RZ, R5, 0x2, RZ, 0xc0, !PT ;  /* 0x0000000205ff7812 */ /* 0x000fc6000782c0ff */
[----:B------:R-:W-:Y:S01]  /*0d00*/  IMAD R9, R8, c[0x0][0x10], RZ ;  /* 0x0000040008097a24 */ /* 0x000fe200078e02ff */
[----:B------:R-:W-:-:S03]  /*0d10*/  HFMA2.MMA R8, -RZ, RZ, 0, 2.384185791015625e-07 ;  /* 0x00000004ff087435 */ /* 0x000fc600000001ff */
[----:B------:R-:W-:-:S05]  /*0d20*/  IMAD R10, R9, c[0x0][0xc], RZ ;  /* 0x00000300090a7a24 */ /* 0x000fca00078e02ff */
[----:B------:R-:W-:-:S05]  /*0d30*/  SHF.L.U32 R11, R10, 0x1, RZ ;  /* 0x000000010a0b7819 */ /* 0x000fca00000006ff */
[----:B------:R-:W-:-:S04]  /*0d40*/  IMAD.WIDE R10, R11, R8, c[0x0][0x198] ;  /* 0x000066000b0a7625 */ /* 0x000fc800078e0208 */
[----:B-1----:R-:W-:Y:S01]  /*0d50*/  IMAD R13, R3, c[0x0][0x10], R14 ;  /* 0x00000400030d7a24 */ /* 0x002fe200078e020e */
[----:B------:R-:W-:Y:S02]  /*0d60*/  IADD3 R9, R9, R14, RZ ;  /* 0x0000000e09097210 */ /* 0x000fe40007ffe0ff */
[----:B------:R-:W-:Y:S01]  /*0d70*/  MOV R14, 0x1 ;  /* 0x00000001000e7802 */ /* 0x000fe20000000f00 */
[----:B------:R-:W-:-:S03]  /*0d80*/  IMAD.WIDE.U32 R10, R13, 0x8, R10 ;  /* 0x000000080d0a7825 */ /* 0x000fc600078e000a */
[----:B------:R-:W-:Y:S01]  /*0d90*/  SEL R13, R14, 0xffffffff, !P1 ;  /* 0xffffffff0e0d7807 */ /* 0x000fe20004800000 */
[----:B------:R-:W-:Y:S01]  /*0da0*/  IMAD.WIDE.U32 R8, R9, R8, c[0x0][0x190] ;  /* 0x0000640009087625 */ /* 0x000fe200078e0008 */
[----:B------:R1:W-:Y:S01]  /*0db0*/  STG.E.64 [R10.64], R18 ;  /* 0x000000120a007986 */ /* 0x0003e2000c101b06 */
[----:B------:R-:W-:Y:S06]  /*0dc0*/  MEMBAR.ALL.GPU ;  /* 0x0000000000007992 */ /* 0x000fec000000a000 */
[----:B------:R-:W-:-:S00]  /*0dd0*/  ERRBAR ;  /* 0x00000000000079ab */ /* 0x000fc00000000000 */
[----:B-1----:R-:W-:Y:S01]  /*0de0*/  SEL R11, RZ, c[0x0][0xc], P1 ;  /* 0x00000300ff0b7a07 */ /* 0x002fe20000800000 */
[----:B------:R1:W-:Y:S03]  /*0df0*/  RED.E.ADD.S32.STRONG.GPU [R8.64], R13 ;  /* 0x0000000d0800798e */ /* 0x0003e6000c10e386 */
[----:B------:R-:W-:-:S13]  /*0e00*/  ISETP.NE.AND P1, PT, R11, -0x1, PT ;  /* 0xffffffff0b00780c */ /* 0x000fda0003f25270 */
[----:B-1----:R-:W-:Y:S05]  /*0e10*/  @!P1 BRA `(.L_x_3100) ;  /* 0x0000005000009947 */ /* 0x002fea0003800000 */
.L_x_3101:
[----:B------:R-:W2:Y:S01]  /*0e20*/  LDG.E.STRONG.GPU R10, [R8.64] ;  /* 0x00000006080a7981 */ /* 0x000ea2000c1ef900 */
[----:B------:R-:W-:Y:S01]  /*0e30*/  YIELD ;  /* 0x0000000000007946 */ /* 0x000fe20003800000 */
[----:B--2---:R-:W-:Y:S01]  /*0e40*/  ISETP.NE.AND P1, PT, R10, R11, PT ;  /* 0x0000000b0a00720c */ /* 0x004fe20003f25270 */
[----:B------:R-:W-:-:S12]  /*0e50*/  CCTL.IVALL ;  /* 0x00000000ff00798f */ /* 0x000fd80002000000 */
[----:B------:R-:W-:Y:S05]  /*0e60*/  @P1 BRA `(.L_x_3101) ;  /* 0xffffffb000001947 */ /* 0x000fea000383ffff */
.L_x_3100:
[----:B------:R-:W-:Y:S01]  /*0e70*/  ISETP.NE.AND P1, PT, RZ, c[0x0][0xc], PT ;  /* 0x00000300ff007a0c */ /* 0x000fe20003f25270 */
[----:B------:R-:W-:Y:S01]  /*0e80*/  WARPSYNC 0xffffffff ;  /* 0xffffffff00007948 */ /* 0x000fe20003800000 */
[----:B------:R-:W-:Y:S11]  /*0e90*/  BAR.SYNC.DEFER_BLOCKING 0x0 ;  /* 0x0000000000007b1d */ /* 0x000ff60000010000 */
[----:B------:R-:W-:Y:S05]  /*0ea0*/  @!P1 BRA `(.L_x_3099) ;  /* 0x0000074000009947 */ /* 0x000fea0003800000 */
[----:B------:R-:W-:Y:S01]  /*0eb0*/  IADD3 R8, R12, -0x1, RZ ;  /* 0xffffffff0c087810 */ /* 0x000fe20007ffe0ff */
[----:B------:R-:W-:-:S03]  /*0ec0*/  HFMA2.MMA R14, -RZ, RZ, 0, 0 ;  /* 0x00000000ff0e7435 */ /* 0x000fc600000001ff */
[----:B------:R-:W-:-:S13]  /*0ed0*/  ISETP.GE.U32.AND P1, PT, R8, 0x3, PT ;  /* 0x000000030800780c */ /* 0x000fda0003f26070 */
[----:B------:R-:W-:Y:S05]  /*0ee0*/  @!P1 BRA `(.L_x_3102) ;  /* 0x000003e000009947 */ /* 0x000fea0003800000 */
[----:B------:R-:W-:Y:S02]  /*0ef0*/  LOP3.LUT R12, R12, 0x3, RZ, 0xc0, !PT ;  /* 0x000000030c0c7812 */ /* 0x000fe400078ec0ff */
[----:B------:R-:W-:Y:S02]  /*0f00*/  MOV R14, RZ ;  /* 0x000000ff000e7202 */ /* 0x000fe40000000f00 */
[----:B------:R-:W-:Y:S02]  /*0f10*/  IADD3 R15, -R12, c[0x0][0xc], RZ ;  /* 0x000003000c0f7a10 */ /* 0x000fe40007ffe1ff */
.L_x_3103:
[----:B------:R-:W-:-:S13]  /*0f20*/  ISETP.EQ.OR P4, PT, R14, R3, P2 ;  /* 0x000000030e00720c */ /* 0x000fda0001782670 */
[----:B------:R-:W1:Y:S01]  /*0f30*/  @!P4 S2R R11, SR_CTAID.Y ;  /* 0x00000000000bc919 */ /* 0x000e620000002600 */
[----:B------:R-:W-:Y:S02]  /*0f40*/  @!P4 LOP3.LUT R8, R5, 0x1, RZ, 0xc0, !PT ;  /* 0x000000010508c812 */ /* 0x000fe400078ec0ff */
[----:B------:R-:W-:-:S03]  /*0f50*/  @!P4 MOV R9, 0x4 ;  /* 0x000000040009c802 */ /* 0x000fc60000000f00 */
[----:B------:R-:W-:-:S04]  /*0f60*/  @!P4 IMAD R8, R8, c[0x0][0x10], RZ ;  /* 0x000004000808ca24 */ /* 0x000fc800078e02ff */
[----:B------:R-:W-:-:S05]  /*0f70*/  @!P4 IMAD R8, R8, c[0x0][0xc], RZ ;  /* 0x000003000808ca24 */ /* 0x000fca00078e02ff */
[----:B------:R-:W-:-:S05]  /*0f80*/  @!P4 SHF.L.U32 R8, R8, 0x1, RZ ;  /* 0x000000010808c819 */ /* 0x000fca00000006ff */
[----:B------:R-:W-:-:S04]  /*0f90*/  @!P4 IMAD.WIDE R8, R8, R9, c[0x0][0x198] ;  /* 0x000066000808c625 */ /* 0x000fc800078e0209 */
[----:B-1----:R-:W-:-:S04]  /*0fa0*/  @!P4 IMAD R11, R14, c[0x0][0x10], R11 ;  /* 0x000004000e0bca24 */ /* 0x002fc800078e020b */
[----:B------:R-:W-:-:S06]  /*0fb0*/  @!P4 IMAD.WIDE.U32 R8, R11, 0x8, R8 ;  /* 0x000000080b08c825 */ /* 0x000fcc00078e0008 */
[----:B------:R-:W2:Y:S01]  /*0fc0*/  @!P4 LDG.E.64 R8, [R8.64] ;  /* 0x000000060808c981 */ /* 0x000ea2000c1e1b00 */
[C---:B------:R-:W-:Y:S02]  /*0fd0*/  IADD3 R12, R14.reuse, 0x1, RZ ;  /* 0x000000010e0c7810 */ /* 0x040fe40007ffe0ff */
[----:B------:R-:W-:Y:S02]  /*0fe0*/  IADD3 R10, R14, 0x2, RZ ;  /* 0x000000020e0a7810 */ /* 0x000fe40007ffe0ff */
[-C--:B------:R-:W-:Y:S02]  /*0ff0*/  ISETP.EQ.OR P5, PT, R12, R3.reuse, P2 ;  /* 0x000000030c00720c */ /* 0x080fe400017a2670 */
[----:B------:R-:W-:-:S11]  /*1000*/  ISETP.EQ.OR P3, PT, R10, R3, P2 ;  /* 0x000000030a00720c */ /* 0x000fd60001762670 */
[----:B------:R-:W-:Y:S01]  /*1010*/  @!P5 LOP3.LUT R11, R5, 0x1, RZ, 0xc0, !PT ;  /* 0x00000001050bd812 */ /* 0x000fe200078ec0ff */
[----:B------:R-:W1:Y:S01]  /*1020*/  @!P5 S2R R13, SR_CTAID.Y ;  /* 0x00000000000dd919 */ /* 0x000e620000002600 */
[----:B------:R-:W-:-:S03]  /*1030*/  @!P5 MOV R17, 0x4 ;  /* 0x000000040011d802 */ /* 0x000fc60000000f00 */
[----:B------:R-:W-:-:S04]  /*1040*/  @!P5 IMAD R11, R11, c[0x0][0x10], RZ ;  /* 0x000004000b0bda24 */ /* 0x000fc800078e02ff */
[----:B------:R-:W-:-:S05]  /*1050*/  @!P5 IMAD R11, R11, c[0x0][0xc], RZ ;  /* 0x000003000b0bda24 */ /* 0x000fca00078e02ff */
[----:B------:R-:W-:Y:S02]  /*1060*/  @!P5 SHF.L.U32 R16, R11, 0x1, RZ ;  /* 0x000000010b10d819 */ /* 0x000fe400000006ff */
[----:B------:R-:W3:Y:S03]  /*1070*/  @!P3 S2R R11, SR_CTAID.Y ;  /* 0x00000000000bb919 */ /* 0x000ee60000002600 */
[----:B------:R-:W-:-:S04]  /*1080*/  @!P5 IMAD.WIDE R16, R16, R17, c[0x0][0x198] ;  /* 0x000066001010d625 */ /* 0x000fc800078e0211 */
[----:B-1----:R-:W-:Y:S01]  /*1090*/  @!P5 IMAD R13, R12, c[0x0][0x10], R13 ;  /* 0x000004000c0dda24 */ /* 0x002fe200078e020d */
[----:B------:R-:W-:-:S03]  /*10a0*/  @!P3 LOP3.LUT R12, R5, 0x1, RZ, 0xc0, !PT ;  /* 0x00000001050cb812 */ /* 0x000fc600078ec0ff */
[----:B------:R-:W-:-:S04]  /*10b0*/  @!P5 IMAD.WIDE.U32 R16, R13, 0x8, R16 ;  /* 0x000000080d10d825 */ /* 0x000fc800078e0010 */
[----:B------:R-:W-:-:S04]  /*10c0*/  @!P3 IMAD R12, R12, c[0x0][0x10], RZ ;  /* 0x000004000c0cba24 */ /* 0x000fc800078e02ff */
[----:B------:R-:W-:Y:S02]  /*10d0*/  @!P3 IMAD R12, R12, c[0x0][0xc], RZ ;  /* 0x000003000c0cba24 */ /* 0x000fe400078e02ff */
[----:B---3--:R-:W-:Y:S01]  /*10e0*/  @!P3 IMAD R13, R10, c[0x0][0x10], R11 ;  /* 0x000004000a0dba24 */ /* 0x008fe200078e020b */
[----:B------:R-:W-:Y:S02]  /*10f0*/  @!P3 MOV R11, 0x4 ;  /* 0x00000004000bb802 */ /* 0x000fe40000000f00 */
[----:B------:R-:W-:Y:S02]  /*1100*/  @!P3 SHF.L.U32 R10, R12, 0x1, RZ ;  /* 0x000000010c0ab819 */ /* 0x000fe400000006ff */
[----:B------:R-:W-:-:S03]  /*1110*/  IADD3 R12, R14, 0x3, RZ ;  /* 0x000000030e0c7810 */ /* 0x000fc60007ffe0ff */
[----:B------:R-:W-:Y:S01]  /*1120*/  @!P3 IMAD.WIDE R10, R10, R11, c[0x0][0x198] ;  /* 0x000066000a0ab625 */ /* 0x000fe200078e020b */
[----:B------:R-:W-:-:S05]  /*1130*/  ISETP.EQ.OR P1, PT, R12, R3, P2 ;  /* 0x000000030c00720c */ /* 0x000fca0001722670 */
[----:B------:R-:W-:-:S06]  /*1140*/  @!P3 IMAD.WIDE.U32 R10, R13, 0x8, R10 ;  /* 0x000000080d0ab825 */ /* 0x000fcc00078e000a */
[----:B------:R-:W3:Y:S04]  /*1150*/  @!P3 LDG.E.64 R10, [R10.64] ;  /* 0x000000060a0ab981 */ /* 0x000ee8000c1e1b00 */
[----:B------:R-:W1:Y:S02]  /*1160*/  @!P1 S2R R13, SR_CTAID.Y ;  /* 0x00000000000d9919 */ /* 0x000e640000002600 */
[----:B-1----:R-:W-:Y:S01]  /*1170*/  @!P1 IMAD R33, R12, c[0x0][0x10], R13 ;  /* 0x000004000c219a24 */ /* 0x002fe200078e020d */
[----:B------:R-:W-:Y:S01]  /*1180*/  @!P1 MOV R13, 0x4 ;  /* 0x00000004000d9802 */ /* 0x000fe20000000f00 */
[----:B0-2---:R-:W-:Y:S01]  /*1190*/  @!P4 FADD.FTZ R18, R18, R8 ;  /* 0x000000081212c221 */ /* 0x005fe20000010000 */
[----:B------:R-:W-:Y:S01]  /*11a0*/  @!P1 LOP3.LUT R8, R5, 0x1, RZ, 0xc0, !PT ;  /* 0x0000000105089812 */ /* 0x000fe200078ec0ff */
[----:B------:R-:W-:-:S04]  /*11b0*/  @!P4 FADD.FTZ R19, R19, R9 ;  /* 0x000000091313c221 */ /* 0x000fc80000010000 */
[----:B------:R-:W-:-:S04]  /*11c0*/  @!P1 IMAD R8, R8, c[0x0][0x10], RZ ;  /* 0x0000040008089a24 */ /* 0x000fc800078e02ff */
[----:B------:R-:W-:-:S05]  /*11d0*/  @!P1 IMAD R8, R8, c[0x0][0xc], RZ ;  /* 0x0000030008089a24 */ /* 0x000fca00078e02ff */
[----:B------:R-:W-:-:S05]  /*11e0*/  @!P1 SHF.L.U32 R8, R8, 0x1, RZ ;  /* 0x0000000108089819 */ /* 0x000fca00000006ff */
[----:B------:R-:W-:Y:S02]  /*11f0*/  @!P1 IMAD.WIDE R12, R8, R13, c[0x0][0x198] ;  /* 0x00006600080c9625 */ /* 0x000fe400078e020d */
[----:B------:R-:W2:Y:S04]  /*1200*/  @!P5 LDG.E.64 R8, [R16.64] ;  /* 0x000000061008d981 */ /* 0x000ea8000c1e1b00 */
[----:B------:R-:W-:-:S06]  /*1210*/  @!P1 IMAD.WIDE.U32 R12, R33, 0x8, R12 ;  /* 0x00000008210c9825 */ /* 0x000fcc00078e000c */
[----:B------:R-:W4:Y:S01]  /*1220*/  @!P1 LDG.E.64 R12, [R12.64] ;  /* 0x000000060c0c9981 */ /* 0x000f22000c1e1b00 */
[----:B------:R-:W-:-:S04]  /*1230*/  IADD3 R15, R15, -0x4, RZ ;  /* 0xfffffffc0f0f7810 */ /* 0x000fc80007ffe0ff */
[----:B------:R-:W-:Y:S02]  /*1240*/  ISETP.NE.AND P4, PT, R15, RZ, PT ;  /* 0x000000ff0f00720c */ /* 0x000fe40003f85270 */
[----:B------:R-:W-:Y:S01]  /*1250*/  IADD3 R14, R14, 0x4, RZ ;  /* 0x000000040e0e7810 */ /* 0x000fe20007ffe0ff */
[----:B--2---:R-:W-:Y:S02]  /*1260*/  @!P5 FADD.FTZ R18, R18, R8 ;  /* 0x000000081212d221 */ /* 0x004fe40000010000 */
[----:B------:R-:W-:Y:S02]  /*1270*/  @!P5 FADD.FTZ R19, R19, R9 ;  /* 0x000000091313d221 */ /* 0x000fe40000010000 */
[----:B---3--:R-:W-:Y:S02]  /*1280*/  @!P3 FADD.FTZ R18, R18, R10 ;  /* 0x0000000a1212b221 */ /* 0x008fe40000010000 */
[----:B------:R-:W-:Y:S02]  /*1290*/  @!P3 FADD.FTZ R19, R19, R11 ;  /* 0x0000000b1313b221 */ /* 0x000fe40000010000 */
[----:B----4-:R-:W-:-:S02]  /*12a0*/  @!P1 FADD.FTZ R18, R18, R12 ;  /* 0x0000000c12129221 */ /* 0x010fc40000010000 */
[----:B------:R-:W-:Y:S01]  /*12b0*/  @!P1 FADD.FTZ R19, R19, R13 ;  /* 0x0000000d13139221 */ /* 0x000fe20000010000 */
[----:B------:R-:W-:Y:S05]  /*12c0*/  @P4 BRA `(.L_x_3103) ;  /* 0xfffffc5000004947 */ /* 0x000fea000383ffff */
.L_x_3102:
[----:B------:R-:W-:-:S04]  /*12d0*/  MOV R10, c[0x0][0xc] ;  /* 0x00000300000a7a02 */ /* 0x000fc80000000f00 */
[----:B------:R-:W-:-:S13]  /*12e0*/  LOP3.LUT P1, R10, R10, 0x3, RZ, 0xc0, !PT ;  /* 0x000000030a0a7812 */ /* 0x000fda000782c0ff */
[----:B------:R-:W-:Y:S05]  /*12f0*/  @!P1 BRA `(.L_x_3099) ;  /* 0x000002f000009947 */ /* 0x000fea0003800000 */
[----:B------:R-:W-:Y:S01]  /*1300*/  ISETP.EQ.OR P1, PT, R14, R3, P2 ;  /* 0x000000030e00720c */ /* 0x000fe20001722670 */
[----:B------:R-:W-:Y:S01]  /*1310*/  BSSY B0, `(.L_x_3104) ;  /* 0x000000f000007945 */ /* 0x000fe20003800000 */
[----:B------:R-:W-:-:S11]  /*1320*/  ISETP.NE.AND P3, PT, R10, 0x1, PT ;  /* 0x000000010a00780c */ /* 0x000fd60003f65270 */
[----:B------:R-:W-:Y:S05]  /*1330*/  @P1 BRA `(.L_x_3105) ;  /* 0x000000c000001947 */ /* 0x000fea0003800000 */
[----:B------:R-:W1:Y:S01]  /*1340*/  S2R R11, SR_CTAID.Y ;  /* 0x00000000000b7919 */ /* 0x000e620000002600 */
[----:B------:R-:W-:Y:S01]  /*1350*/  LOP3.LUT R8, R5, 0x1, RZ, 0xc0, !PT ;  /* 0x0000000105087812 */ /* 0x000fe200078ec0ff */
[----:B------:R-:W-:-:S04]  /*1360*/  HFMA2.MMA R9, -RZ, RZ, 0, 2.384185791015625e-07 ;  /* 0x00000004ff097435 */ /* 0x000fc800000001ff */
[----:B------:R-:W-:-:S04]  /*1370*/  IMAD R8, R8, c[0x0][0x10], RZ ;  /* 0x0000040008087a24 */ /* 0x000fc800078e02ff */
[----:B------:R-:W-:-:S05]  /*1380*/  IMAD R8, R8, c[0x0][0xc], RZ ;  /* 0x0000030008087a24 */ /* 0x000fca00078e02ff */
[----:B------:R-:W-:-:S05]  /*1390*/  SHF.L.U32 R8, R8, 0x1, RZ ;  /* 0x0000000108087819 */ /* 0x000fca00000006ff */
[----:B------:R-:W-:-:S04]  /*13a0*/  IMAD.WIDE R8, R8, R9, c[0x0][0x198] ;  /* 0x0000660008087625 */ /* 0x000fc800078e0209 */
[----:B-1----:R-:W-:-:S04]  /*13b0*/  IMAD R11, R14, c[0x0][0x10], R11 ;  /* 0x000004000e0b7a24 */ /* 0x002fc800078e020b */
[----:B------:R-:W-:-:S06]  /*13c0*/  IMAD.WIDE.U32 R8, R11, 0x8, R8 ;  /* 0x000000080b087825 */ /* 0x000fcc00078e0008 */
[----:B------:R-:W2:Y:S02]  /*13d0*/  LDG.E.64 R8, [R8.64] ;  /* 0x0000000608087981 */ /* 0x000ea4000c1e1b00 */
[----:B0-2---:R-:W-:Y:S02]  /*13e0*/  FADD.FTZ R18, R18, R8 ;  /* 0x0000000812127221 */ /* 0x005fe40000010000 */
[----:B------:R-:W-:Y:S02]  /*13f0*/  FADD.FTZ R19, R19, R9 ;  /* 0x0000000913137221 */ /* 0x000fe40000010000 */
.L_x_3105:
[----:B------:R-:W-:Y:S05]  /*1400*/  BSYNC B0 ;  /* 0x0000000000007941 */ /* 0x000fea0003800000 */
.L_x_3104:
[----:B------:R-:W-:Y:S05]  /*1410*/  @!P3 BRA `(.L_x_3099) ;  /* 0x000001d00000b947 */ /* 0x000fea0003800000 */
[C---:B------:R-:W-:Y:S02]  /*1420*/  IADD3 R12, R14.reuse, 0x2, RZ ;  /* 0x000000020e0c7810 */ /* 0x040fe40007ffe0ff */
[----:B------:R-:W-:Y:S02]  /*1430*/  IADD3 R14, R14, 0x1, RZ ;  /* 0x000000010e0e7810 */ /* 0x000fe40007ffe0ff */
[-C--:B------:R-:W-:Y:S02]  /*1440*/  ISETP.EQ.OR P1, PT, R12, R3.reuse, P2 ;  /* 0x000000030c00720c */ /* 0x080fe40001722670 */
[----:B------:R-:W-:-:S02]  /*1450*/  ISETP.EQ.OR P3, PT, R14, R3, P2 ;  /* 0x000000030e00720c */ /* 0x000fc40001762670 */
[----:B------:R-:W-:-:S11]  /*1460*/  ISETP.EQ.OR P1, PT, R10, 0x2, P1 ;  /* 0x000000020a00780c */ /* 0x000fd60000f22670 */
[----:B------:R-:W1:Y:S01]  /*1470*/  @!P3 S2R R11, SR_CTAID.Y ;  /* 0x00000000000bb919 */ /* 0x000e620000002600 */
[C---:B------:R-:W-:Y:S02]  /*1480*/  @!P3 LOP3.LUT R8, R5.reuse, 0x1, RZ, 0xc0, !PT ;  /* 0x000000010508b812 */ /* 0x040fe400078ec0ff */
[----:B------:R-:W-:Y:S01]  /*1490*/  @!P1 LOP3.LUT R9, R5, 0x1, RZ, 0xc0, !PT ;  /* 0x0000000105099812 */ /* 0x000fe200078ec0ff */
[----:B------:R-:W2:Y:S01]  /*14a0*/  @!P1 S2R R13, SR_CTAID.Y ;  /* 0x00000000000d9919 */ /* 0x000ea20000002600 */
[----:B------:R-:W-:Y:S01]  /*14b0*/  @!P1 MOV R17, 0x4 ;  /* 0x0000000400119802 */ /* 0x000fe20000000f00 */
[----:B------:R-:W-:Y:S02]  /*14c0*/  @!P3 IMAD R8, R8, c[0x0][0x10], RZ ;  /* 0x000004000808ba24 */ /* 0x000fe400078e02ff */
[----:B------:R-:W-:Y:S01]  /*14d0*/  @!P1 IMAD R10, R9, c[0x0][0x10], RZ ;  /* 0x00000400090a9a24 */ /* 0x000fe200078e02ff */
[----:B------:R-:W-:Y:S01]  /*14e0*/  @!P3 MOV R9, 0x4 ;  /* 0x000000040009b802 */ /* 0x000fe20000000f00 */
[----:B------:R-:W-:-:S02]  /*14f0*/  @!P3 IMAD R8, R8, c[0x0][0xc], RZ ;  /* 0x000003000808ba24 */ /* 0x000fc400078e02ff */
[----:B------:R-:W-:-:S03]  /*1500*/  @!P1 IMAD R10, R10, c[0x0][0xc], RZ ;  /* 0x000003000a0a9a24 */ /* 0x000fc600078e02ff */
[----:B------:R-:W-:Y:S02]  /*1510*/  @!P3 SHF.L.U32 R8, R8, 0x1, RZ ;  /* 0x000000010808b819 */ /* 0x000fe400000006ff */
[----:B------:R-:W-:-:S03]  /*1520*/  @!P1 SHF.L.U32 R10, R10, 0x1, RZ ;  /* 0x000000010a0a9819 */ /* 0x000fc600000006ff */
[----:B------:R-:W-:-:S04]  /*1530*/  @!P3 IMAD.WIDE R8, R8, R9, c[0x0][0x198] ;  /* 0x000066000808b625 */ /* 0x000fc800078e0209 */
[----:B-1----:R-:W-:Y:S02]  /*1540*/  @!P3 IMAD R15, R14, c[0x0][0x10], R11 ;  /* 0x000004000e0fba24 */ /* 0x002fe400078e020b */
[----:B------:R-:W-:-:S04]  /*1550*/  @!P1 IMAD.WIDE R10, R10, R17, c[0x0][0x198] ;  /* 0x000066000a0a9625 */ /* 0x000fc800078e0211 */
[----:B--2---:R-:W-:Y:S02]  /*1560*/  @!P1 IMAD R13, R12, c[0x0][0x10], R13 ;  /* 0x000004000c0d9a24 */ /* 0x004fe400078e020d */
[----:B------:R-:W-:-:S04]  /*1570*/  @!P3 IMAD.WIDE.U32 R8, R15, 0x8, R8 ;  /* 0x000000080f08b825 */ /* 0x000fc800078e0008 */
[----:B------:R-:W-:Y:S02]  /*1580*/  @!P1 IMAD.WIDE.U32 R10, R13, 0x8, R10 ;  /* 0x000000080d0a9825 */ /* 0x000fe400078e000a */
[----:B------:R-:W2:Y:S04]  /*1590*/  @!P3 LDG.E.64 R8, [R8.64] ;  /* 0x000000060808b981 */ /* 0x000ea8000c1e1b00 */
[----:B------:R-:W3:Y:S01]  /*15a0*/  @!P1 LDG.E.64 R10, [R10.64] ;  /* 0x000000060a0a9981 */ /* 0x000ee2000c1e1b00 */
[----:B0-2---:R-:W-:Y:S02]  /*15b0*/  @!P3 FADD.FTZ R18, R18, R8 ;  /* 0x000000081212b221 */ /* 0x005fe40000010000 */
[----:B------:R-:W-:Y:S02]  /*15c0*/  @!P3 FADD.FTZ R19, R19, R9 ;  /* 0x000000091313b221 */ /* 0x000fe40000010000 */
[----:B---3--:R-:W-:-:S02]  /*15d0*/  @!P1 FADD.FTZ R18, R18, R10 ;  /* 0x0000000a12129221 */ /* 0x008fc40000010000 */
[----:B------:R-:W-:-:S04]  /*15e0*/  @!P1 FADD.FTZ R19, R19, R11 ;  /* 0x0000000b13139221 */ /* 0x000fc80000010000 */
.L_x_3099:
[----:B------:R-:W-:Y:S01]  /*15f0*/  LOP3.LUT P1, RZ, R3, R0, RZ, 0xfc, !PT ;  /* 0x0000000003ff7212 */ /* 0x000fe2000782fcff */
[----:B------:R-:W-:Y:S01]  /*1600*/  @!P2 STS.64 [0x78], R18 ;  /* 0x00007812ff00a388 */ /* 0x000fe20000000a00 */
[----:B------:R-:W-:Y:S01]  /*1610*/  ISETP.EQ.U32.AND P3, PT, RZ, c[0x0][0x168], PT ;  /* 0x00005a00ff007a0c */ /* 0x000fe20003f62070 */
[----:B------:R-:W-:Y:S01]  /*1620*/  HFMA2.MMA R11, -RZ, RZ, 0, 2.384185791015625e-07 ;  /* 0x00000004ff0b7435 */ /* 0x000fe200000001ff */
[----:B------:R-:W-:Y:S02]  /*1630*/  IADD3 R10, R31, R32, RZ ;  /* 0x000000201f0a7210 */ /* 0x000fe40007ffe0ff */
[----:B------:R-:W-:-:S07]  /*1640*/  ISETP.EQ.OR.EX P1, PT, RZ, c[0x0][0x16c], P1, P3 ;  /* 0x00005b00ff007a0c */ /* 0x000fce0000f22730 */
[----:B------:R-:W-:-:S04]  /*1650*/  IMAD.WIDE R8, R10, R11, c[0x0][0x178] ;  /* 0x00005e000a087625 */ /* 0x000fc800078e020b */
[----:B------:R-:W-:Y:S02]  /*1660*/  IMAD.WIDE R10, R10, R11, c[0x0][0x180] ;  /* 0x000060000a0a7625 */ /* 0x000fe400078e020b */
[----:B------:R-:W-:Y:S02]  /*1670*/  @!P1 MOV R17, 0x8 ;  /* 0x0000000800119802 */ /* 0x000fe40000000f00 */
[----:B------:R-:W-:Y:S02]  /*1680*/  @!P1 FMUL.FTZ R15, R19, c[0x0][0x1f4] ;  /* 0x00007d00130f9a20 */ /* 0x000fe40000410000 */
[----:B------:R-:W-:Y:S02]  /*1690*/  @!P1 FMUL.FTZ R14, R18, c[0x0][0x1f4] ;  /* 0x00007d00120e9a20 */ /* 0x000fe40000410000 */
[----:B------:R-:W-:-:S05]  /*16a0*/  @!P1 IMAD.WIDE R16, R30, R17, c[0x0][0x168] ;  /* 0x00005a001e109625 */ /* 0x000fca00078e0211 */
[----:B------:R1:W-:Y:S04]  /*16b0*/  @!P1 STG.E.64 [R16.64], R14 ;  /* 0x0000000e10009986 */ /* 0x0003e8000c101b06 */
[----:B------:R-:W-:Y:S06]  /*16c0*/  BAR.SYNC.DEFER_BLOCKING 0x0 ;  /* 0x0000000000007b1d */ /* 0x000fec0000010000 */
[----:B------:R-:W2:Y:S04]  /*16d0*/  LDG.E.64 R8, [R8.64] ;  /* 0x0000000608087981 */ /* 0x000ea8000c1e1b00 */
[----:B------:R-:W2:Y:S01]  /*16e0*/  LDG.E.64 R10, [R10.64] ;  /* 0x000000060a0a7981 */ /* 0x000ea2000c1e1b00 */
[----:B------:R-:W-:-:S02]  /*16f0*/  PRMT R33, RZ, 0x5410, R23 ;  /* 0x00005410ff217816 */ /* 0x000fc40000000017 */
[----:B-1----:R-:W-:Y:S01]  /*1700*/  PRMT R14, RZ, 0x7610, R23 ;  /* 0x00007610ff0e7816 */ /* 0x002fe20000000017 */
[----:B------:R-:W1:Y:S01]  /*1710*/  LDS.64 R12, [0x78] ;  /* 0x00007800ff0c7984 */ /* 0x000e620000000a00 */
[--C-:B------:R-:W-:Y:S02]  /*1720*/  PRMT R15, RZ, 0x5410, R24.reuse ;  /* 0x00005410ff0f7816 */ /* 0x100fe40000000018 */
[--C-:B------:R-:W-:Y:S02]  /*1730*/  PRMT R23, RZ, 0x5410, R25.reuse ;  /* 0x00005410ff177816 */ /* 0x100fe40000000019 */
[----:B------:R-:W-:Y:S02]  /*1740*/  ISETP.NE.AND P4, PT, RZ, UR5, PT ;  /* 0x00000005ff007c0c */ /* 0x000fe4000bf85270 */
[----:B------:R-:W-:Y:S02]  /*1750*/  PRMT R24, RZ, 0x7610, R24 ;  /* 0x00007610ff187816 */ /* 0x000fe40000000018 */
[----:B------:R-:W-:-:S02]  /*1760*/  PRMT R25, RZ, 0x7610, R25 ;  /* 0x00007610ff197816 */ /* 0x000fc40000000019 */
[--C-:B------:R-:W-:Y:S02]  /*1770*/  PRMT R17, RZ, 0x5410, R26.reuse ;  /* 0x00005410ff117816 */ /* 0x100fe4000000001a */
[----:B0-----:R-:W-:Y:S02]  /*1780*/  PRMT R19, RZ, 0x7610, R26 ;  /* 0x00007610ff137816 */ /* 0x001fe4000000001a */
[----:B------:R-:W-:Y:S02]  /*1790*/  ISETP.GE.U32.AND P2, PT, R28, c[0x0][0x1c8], PT ;  /* 0x000072001c007a0c */ /* 0x000fe40003f46070 */
[----:B------:R-:W-:Y:S02]  /*17a0*/  ISETP.GE.U32.AND P3, PT, R27, c[0x0][0x1c8], PT ;  /* 0x000072001b007a0c */ /* 0x000fe40003f66070 */
[----:B------:R-:W-:Y:S02]  /*17b0*/  ISETP.GE.AND.EX P2, PT, R20, c[0x0][0x1cc], PT, P2 ;  /* 0x0000730014007a0c */ /* 0x000fe40003f46320 */
[----:B------:R-:W-:-:S02]  /*17c0*/  ISETP.GE.AND.EX P3, PT, R21, c[0x0][0x1cc], PT, P3 ;  /* 0x0000730015007a0c */ /* 0x000fc40003f66330 */
[C---:B------:R-:W-:Y:S02]  /*17d0*/  ISETP.GT.U32.OR P2, PT, R0.reuse, 0x17f, P2 ;  /* 0x0000017f0000780c */ /* 0x040fe40001744470 */
[----:B------:R-:W-:Y:S01]  /*17e0*/  ISETP.GT.U32.OR P3, PT, R0, 0x17f, P3 ;  /* 0x0000017f0000780c */ /* 0x000fe20001f64470 */
[----:B-1----:R-:W-:-:S04]  /*17f0*/  FMUL.FTZ R12, R12, c[0x0][0x1f4] ;  /* 0x00007d000c0c7a20 */ /* 0x002fc80000410000 */
[----:B------:R-:W-:Y:S02]  /*1800*/  FMUL.FTZ R32, R12, R12 ;  /* 0x0000000c0c207220 */ /* 0x000fe40000410000 */
[----:B------:R-:W-:Y:S02]  /*1810*/  FADD.FTZ R26, R14, -R12 ;  /* 0x8000000c0e1a7221 */ /* 0x000fe40000010000 */
[----:B------:R-:W-:Y:S01]  /*1820*/  FFMA.FTZ R32, R13, c[0x0][0x1f4], -R32 ;  /* 0x00007d000d207a23 */ /* 0x000fe20000010820 */
[----:B------:R-:W-:Y:S01]  /*1830*/  MOV R13, 0x3f800000 ;  /* 0x3f800000000d7802 */ /* 0x000fe20000000f00 */
[--C-:B------:R-:W-:Y:S02]  /*1840*/  FADD.FTZ R15, R15, -R12.reuse ;  /* 0x8000000c0f0f7221 */ /* 0x100fe40000010000 */
[--C-:B------:R-:W-:Y:S01]  /*1850*/  FADD.FTZ R24, R24, -R12.reuse ;  /* 0x8000000c18187221 */ /* 0x100fe20000010000 */
[----:B------:R-:W-:Y:S01]  /*1860*/  FSETP.GTU.FTZ.AND P1, PT, R32, RZ, PT ;  /* 0x000000ff2000720b */ /* 0x000fe20003f3c000 */
[----:B------:R-:W-:-:S02]  /*1870*/  FADD.FTZ R16, R23, -R12 ;  /* 0x8000000c17107221 */ /* 0x000fc40000010000 */
[--C-:B------:R-:W-:Y:S02]  /*1880*/  FADD.FTZ R14, R25, -R12.reuse ;  /* 0x8000000c190e7221 */ /* 0x100fe40000010000 */
[----:B------:R-:W-:-:S08]  /*1890*/  FADD.FTZ R18, R17, -R12 ;  /* 0x8000000c11127221 */ /* 0x000fd00000010000 */
[----:B------:R-:W-:-:S04]  /*18a0*/  @P1 FADD.FTZ R32, R32, c[0x0][0x188] ;  /* 0x0000620020201621 */ /* 0x000fc80000010000 */
[----:B------:R0:W1:Y:S01]  /*18b0*/  @P1 MUFU.RSQ R13, R32 ;  /* 0x00000020000d1308 */ /* 0x0000620000001400 */
[----:B------:R-:W-:-:S04]  /*18c0*/  ISETP.GE.U32.AND P1, PT, R7, c[0x0][0x1c8], PT ;  /* 0x0000720007007a0c */ /* 0x000fc80003f26070 */
[----:B------:R-:W-:Y:S01]  /*18d0*/  ISETP.GE.AND.EX P1, PT, R22, c[0x0][0x1cc], PT, P1 ;  /* 0x0000730016007a0c */ /* 0x000fe20003f26310 */
[----:B0-----:R-:W-:-:S03]  /*18e0*/  FADD.FTZ R32, R33, -R12 ;  /* 0x8000000c21207221 */ /* 0x001fc60000010000 */
[----:B------:R-:W-:Y:S01]  /*18f0*/  ISETP.GT.U32.OR P1, PT, R0, 0x17f, P1 ;  /* 0x0000017f0000780c */ /* 0x000fe20000f24470 */
[----:B------:R-:W-:Y:S02]  /*1900*/  FADD.FTZ R12, R19, -R12 ;  /* 0x8000000c130c7221 */ /* 0x000fe40000010000 */
[-C--:B-1----:R-:W-:Y:S02]  /*1910*/  FMUL.FTZ R15, R15, R13.reuse ;  /* 0x0000000d0f0f7220 */ /* 0x082fe40000410000 */
[-C--:B------:R-:W-:Y:S02]  /*1920*/  FMUL.FTZ R17, R32, R13.reuse ;  /* 0x0000000d20117220 */ /* 0x080fe40000410000 */
[-C--:B------:R-:W-:Y:S02]  /*1930*/  FMUL.FTZ R19, R16, R13.reuse ;  /* 0x0000000d10137220 */ /* 0x080fe40000410000 */
[-C--:B------:R-:W-:Y:S02]  /*1940*/  FMUL.FTZ R24, R24, R13.reuse ;  /* 0x0000000d18187220 */ /* 0x080fe40000410000 */
[----:B------:R-:W-:-:S02]  /*1950*/  FMUL.FTZ R26, R26, R13 ;  /* 0x0000000d1a1a7220 */ /* 0x000fc40000410000 */
[-C--:B------:R-:W-:Y:S02]  /*1960*/  FMUL.FTZ R32, R14, R13.reuse ;  /* 0x0000000d0e207220 */ /* 0x080fe40000410000 */
[-C--:B------:R-:W-:Y:S02]  /*1970*/  FMUL.FTZ R23, R18, R13.reuse ;  /* 0x0000000d12177220 */ /* 0x080fe40000410000 */
[----:B------:R-:W-:Y:S02]  /*1980*/  FMUL.FTZ R25, R12, R13 ;  /* 0x0000000d0c197220 */ /* 0x000fe40000410000 */
[C-C-:B--2---:R-:W-:Y:S02]  /*1990*/  FFMA.FTZ R18, R8.reuse, R15, R10.reuse ;  /* 0x0000000f08127223 */ /* 0x144fe4000001000a */
[C-C-:B------:R-:W-:Y:S02]  /*19a0*/  FFMA.FTZ R13, R8.reuse, R17, R10.reuse ;  /* 0x00000011080d7223 */ /* 0x140fe4000001000a */
[----:B------:R-:W-:-:S02]  /*19b0*/  FFMA.FTZ R12, R8, R19, R10 ;  /* 0x00000013080c7223 */ /* 0x000fc4000001000a */
[----:B------:R-:W-:Y:S02]  /*19c0*/  FFMA.FTZ R14, R8, R23, R10 ;  /* 0x00000017080e7223 */ /* 0x000fe4000001000a */
[C-C-:B------:R-:W-:Y:S02]  /*19d0*/  FFMA.FTZ R16, R9.reuse, R26, R11.reuse ;  /* 0x0000001a09107223 */ /* 0x140fe4000001000b */
[C-C-:B------:R-:W-:Y:S02]  /*19e0*/  FFMA.FTZ R15, R9.reuse, R32, R11.reuse ;  /* 0x00000020090f7223 */ /* 0x140fe4000001000b */
[C-C-:B------:R-:W-:Y:S02]  /*19f0*/  FFMA.FTZ R17, R9.reuse, R25, R11.reuse ;  /* 0x0000001909117223 */ /* 0x140fe4000001000b */
[----:B------:R-:W-:Y:S01]  /*1a00*/  FFMA.FTZ R19, R9, R24, R11 ;  /* 0x0000001809137223 */ /* 0x000fe2000001000b */
[----:B------:R-:W-:Y:S05]  /*1a10*/  @!P4 BRA `(.L_x_3106) ;  /* 0x000000a00000c947 */ /* 0x000fea0003800000 */
        /* <DEDUP_REMOVED lines=9> */
[----:B-1----:R-:W-:-:S05]  /*1ab0*/  FMUL.FTZ R19, R19, R24 ;  /* 0x0000001813137220 */ /* 0x002fca0000410000 */
.L_x_3106:
[----:B------:R-:W-:Y:S01]  /*1ac0*/  BSSY B0, `(.L_x_3107) ;  /* 0x000000c000007945 */ /* 0x000fe20003800000 */
[----:B------:R-:W-:Y:S05]  /*1ad0*/  @!P0 BRA `(.L_x_3108) ;  /* 0x000000a000008947 */ /* 0x000fea0003800000 */
[----:B------:R-:W-:Y:S01]  /*1ae0*/  MOV R8, R36 ;  /* 0x0000002400087202 */ /* 0x000fe20000000f00 */
[----:B------:R-:W-:Y:S01]  /*1af0*/  IMAD R10, R4, c[0x0][0x1c0], RZ ;  /* 0x00007000040a7a24 */ /* 0x000fe200078e02ff */
[----:B------:R-:W-:Y:S02]  /*1b00*/  MOV R9, R35 ;  /* 0x0000002300097202 */ /* 0x000fe40000000f00 */
[----:B------:R-:W-:Y:S01]  /*1b10*/  F2FP.BF16.PACK_AB R19, R19, R18 ;  /* 0x000000121313723e */ /* 0x000fe200000010ff */
[C---:B------:R-:W-:Y:S02]  /*1b20*/  IMAD R11, R29.reuse, c[0x0][0x1c4], R10 ;  /* 0x000071001d0b7a24 */ /* 0x040fe400078e020a */
[----:B------:R-:W-:-:S05]  /*1b30*/  IMAD.WIDE.U32 R8, R29, c[0x0][0x1c0], R8 ;  /* 0x000070001d087a25 */ /* 0x000fca00078e0008 */
[----:B------:R-:W-:Y:S02]  /*1b40*/  IADD3 R11, R9, R11, RZ ;  /* 0x0000000b090b7210 */ /* 0x000fe40007ffe0ff */
[----:B------:R-:W-:-:S04]  /*1b50*/  LEA R10, P5, R8, c[0x0][0x160], 0x1 ;  /* 0x00005800080a7a11 */ /* 0x000fc800078a08ff */
[----:B------:R-:W-:-:S05]  /*1b60*/  LEA.HI.X R11, R8, c[0x0][0x164], R11, 0x1, P5 ;  /* 0x00005900080b7a11 */ /* 0x000fca00028f0c0b */
[----:B------:R0:W-:Y:S04]  /*1b70*/  STG.E [R10.64], R19 ;  /* 0x000000130a007986 */ /* 0x0001e8000c101906 */
.L_x_3108:
[----:B------:R-:W-:Y:S05]  /*1b80*/  BSYNC B0 ;  /* 0x0000000000007941 */ /* 0x000fea0003800000 */
.L_x_3107:
[----:B------:R-:W-:Y:S05]  /*1b90*/  @!P4 BRA `(.L_x_3109) ;  /* 0x000000a00000c947 */ /* 0x000fea0003800000 */
        /* <DEDUP_REMOVED lines=10> */
.L_x_3109:
[----:B------:R-:W-:Y:S01]  /*1c40*/  BSSY B0, `(.L_x_3110) ;  /* 0x000000c000007945 */ /* 0x000fe20003800000 */
[----:B------:R-:W-:Y:S05]  /*1c50*/  @P2 BRA `(.L_x_3111) ;  /* 0x000000a000002947 */ /* 0x000fea0003800000 */
[----:B------:R-:W-:Y:S01]  /*1c60*/  MOV R8, R36 ;  /* 0x0000002400087202 */ /* 0x000fe20000000f00 */
[----:B0-----:R-:W-:Y:S01]  /*1c70*/  IMAD R11, R20, c[0x0][0x1c0], RZ ;  /* 0x00007000140b7a24 */ /* 0x001fe200078e02ff */
        /* <DEDUP_REMOVED lines=8> */
.L_x_3111:
[----:B------:R-:W-:Y:S05]  /*1d00*/  BSYNC B0 ;  /* 0x0000000000007941 */ /* 0x000fea0003800000 */
.L_x_3110:
        /* <DEDUP_REMOVED lines=11> */
.L_x_3112:
        /* <DEDUP_REMOVED lines=12> */
.L_x_3114:
[----:B------:R-:W-:Y:S05]  /*1e80*/  BSYNC B0 ;  /* 0x0000000000007941 */ /* 0x000fea0003800000 */
.L_x_3113:
        /* <DEDUP_REMOVED lines=11> */
.L_x_3115:
[----:B------:R-:W-:Y:S01]  /*1f40*/  BSSY B0, `(.L_x_3116) ;  /* 0x000000c000007945 */ /* 0x000fe20003800000 */
[----:B------:R-:W-:Y:S05]  /*1f50*/  @P1 BRA `(.L_x_3117) ;  /* 0x000000a000001947 */ /* 0x000fea0003800000 */
[----:B------:R-:W-:Y:S01]  /*1f60*/  MOV R8, R36 ;  /* 0x0000002400087202 */ /* 0x000fe20000000f00 */
[----:B------:R-:W-:Y:S01]  /*1f70*/  IMAD R22, R22, c[0x0][0x1c0], RZ ;  /* 0x0000700016167a24 */ /* 0x000fe200078e02ff */
[----:B------:R-:W-:Y:S02]  /*1f80*/  MOV R9, R35 ;  /* 0x0000002300097202 */ /* 0x000fe40000000f00 */
[----:B------:R-:W-:Y:S01]  /*1f90*/  F2FP.BF16.PACK_AB R17, R17, R14 ;  /* 0x0000000e1111723e */ /* 0x000fe200000010ff */
[C---:B0-----:R-:W-:Y:S02]  /*1fa0*/  IMAD R11, R7.reuse, c[0x0][0x1c4], R22 ;  /* 0x00007100070b7a24 */ /* 0x041fe400078e0216 */
[----:B------:R-:W-:-:S05]  /*1fb0*/  IMAD.WIDE.U32 R8, R7, c[0x0][0x1c0], R8 ;  /* 0x0000700007087a25 */ /* 0x000fca00078e0008 */
[----:B------:R-:W-:Y:S02]  /*1fc0*/  IADD3 R11, R9, R11, RZ ;  /* 0x0000000b090b7210 */ /* 0x000fe40007ffe0ff */
[----:B------:R-:W-:-:S04]  /*1fd0*/  LEA R10, P1, R8, c[0x0][0x160], 0x1 ;  /* 0x00005800080a7a11 */ /* 0x000fc800078208ff */
[----:B------:R-:W-:-:S05]  /*1fe0*/  LEA.HI.X R11, R8, c[0x0][0x164], R11, 0x1, P1 ;  /* 0x00005900080b7a11 */ /* 0x000fca00008f0c0b */
[----:B------:R0:W-:Y:S04]  /*1ff0*/  STG.E [R10.64], R17 ;  /* 0x000000110a007986 */ /* 0x0001e8000c101906 */
.L_x_3117:
[----:B------:R-:W-:Y:S05]  /*2000*/  BSYNC B0 ;  /* 0x0000000000007941 */ /* 0x000fea0003800000 */
.L_x_3116:
[----:B------:R-:W-:Y:S02]  /*2010*/  IADD3 R30, R30, c[0x0][0x10], RZ ;  /* 0x000004001e1e7a10 */ /* 0x000fe40007ffe0ff */
[----:B------:R-:W-:Y:S02]  /*2020*/  IADD3 R5, R5, 0x1, RZ ;  /* 0x0000000105057810 */ /* 0x000fe40007ffe0ff */
[----:B------:R-:W-:-:S13]  /*2030*/  ISETP.GE.AND P1, PT, R30, UR4, PT ;  /* 0x000000041e007c0c */ /* 0x000fda000bf26270 */
[----:B------:R-:W-:Y:S01]  /*2040*/  @P1 CALL.REL.NOINC `(.L_x_3118) ;  /* 0x0000001000001944 */ /* 0x000fe20003c00000 */
[----:B------:R-:W-:Y:S05]  /*2050*/  BRA `(.L_x_3119) ;  /* 0xffffe16000007947 */ /* 0x000fea000383ffff */
.L_x_3118:
[----:B------:R-:W-:Y:S05]  /*2060*/  EXIT ;  /* 0x000000000000794d */ /* 0x000fea0003800000 */
.L_x_3120:
        /* <DEDUP_REMOVED lines=9> */
.L_x_5204:


//--------------------- .text._Z35group_norm_nhwc_fwd_one_pass_kernelI11Bf16IOFp32WLi128ELi48ELi384EEv26Group_norm_nhwc_fwd_params --------------------------
	.section	.text._Z35group_norm_nhwc_fwd_one_pass_kernelI11Bf16IOFp32WLi128ELi48ELi384EEv26Group_norm_nhwc_fwd_params,"ax",@progbits
	.sectioninfo	@"SHI_REGISTERS=56"
	.align	128
        .global         _Z35group_norm_nhwc_fwd_one_pass_kernelI11Bf16IOFp32WLi128ELi48ELi384EEv26Group_norm_nhwc_fwd_params
        .type           _Z35group_norm_nhwc_fwd_one_pass_kernelI11Bf16IOFp32WLi128ELi48ELi384EEv26Group_norm_nhwc_fwd_params,@function
        .size           _Z35group_norm_nhwc_fwd_one_pass_kernelI11Bf16IOFp32WLi128ELi48ELi384EEv26Group_norm_nhwc_fwd_params,(.L_x_5205 - _Z35group_norm_nhwc_fwd_one_pass_kernelI11Bf16IOFp32WLi128ELi48ELi384EEv26Group_norm_nhwc_fwd_params)
        .other          _Z35group_norm_nhwc_fwd_one_pass_kernelI11Bf16IOFp32WLi128ELi48ELi384EEv26Group_norm_nhwc_fwd_params,@"STO_CUDA_ENTRY STV_DEFAULT"
_Z35group_norm_nhwc_fwd_one_pass_kernelI11Bf16IOFp32WLi128ELi48ELi384EEv26Group_norm_nhwc_fwd_params:
.text._Z35group_norm_nhwc_fwd_one_pass_kernelI11Bf16IOFp32WLi128ELi48ELi384EEv26Group_norm_nhwc_fwd_params:
        /* <DEDUP_REMOVED lines=24> */
[C---:B------:R-:W-:Y:S02]  /*0180*/  IADD3 R44, R45.reuse, 0x10, RZ ;  /* 0x000000102d2c7810 */ /* 0x040fe40007ffe0ff */
[----:B------:R-:W-:Y:S02]  /*0190*/  ISETP.LT.U32.AND P0, PT, R6, 0x180, !P0 ;  /* 0x000001800600780c */ /* 0x000fe40004701070 */
[C---:B------:R-:W-:Y:S02]  /*01a0*/  IADD3 R43, R45.reuse, 0x20, RZ ;  /* 0x000000202d2b7810 */ /* 0x040fe40007ffe0ff */
[C---:B------:R-:W-:Y:S02]  /*01b0*/  IADD3 R42, R45.reuse, 0x30, RZ ;  /* 0x000000302d2a7810 */ /* 0x040fe40007ffe0ff */
[----:B------:R-:W-:-:S02]  /*01c0*/  IADD3 R41, R45, 0x40, RZ ;  /* 0x000000402d297810 */ /* 0x000fc40007ffe0ff */
[C---:B------:R-:W-:Y:S02]  /*01d0*/  IADD3 R40, R45.reuse, 0x50, RZ ;  /* 0x000000502d287810 */ /* 0x040fe40007ffe0ff */
[C---:B------:R-:W-:Y:S02]  /*01e0*/  IADD3 R39, R45.reuse, 0x60, RZ ;  /* 0x000000602d277810 */ /* 0x040fe40007ffe0ff */
[----:B--2---:R-:W-:Y:S02]  /*01f0*/  IADD3 R38, R45, 0x70, RZ ;  /* 0x000000702d267810 */ /* 0x004fe40007ffe0ff */
.L_x_3155:
[----:B--2---:R-:W-:Y:S01]  /*0200*/  IABS R10, c[0x0][0x1d8] ;  /* 0x00007600000a7a13 */ /* 0x004fe20000000000 */
[----:B0-----:R-:W-:Y:S01]  /*0210*/  CS2R R28, SRZ ;  /* 0x00000000001c7805 */ /* 0x001fe2000001ff00 */
[----:B-1----:R-:W-:Y:S02]  /*0220*/  IABS R12, R46 ;  /* 0x0000002e000c7213 */ /* 0x002fe40000000000 */
[----:B---3--:R-:W0:Y:S01]  /*0230*/  I2F.RP R7, R10 ;  /* 0x0000000a00077306 */ /* 0x008e220000209400 */
[----:B------:R-:W-:Y:S02]  /*0240*/  ISETP.GE.U32.AND P4, PT, R44, c[0x0][0x1c8], PT ;  /* 0x000072002c007a0c */ /* 0x000fe40003f86070 */
[----:B------:R-:W-:-:S02]  /*0250*/  ISETP.GE.U32.AND P5, PT, R43, c[0x0][0x1c8], PT ;  /* 0x000072002b007a0c */ /* 0x000fc40003fa6070 */
[----:B------:R-:W-:Y:S02]  /*0260*/  SHF.R.S32.HI R13, RZ, 0x1f, R47 ;  /* 0x0000001fff0d7819 */ /* 0x000fe4000001142f */
[----:B------:R-:W-:Y:S01]  /*0270*/  MOV R30, RZ ;  /* 0x000000ff001e7202 */ /* 0x000fe20000000f00 */
        /* <DEDUP_REMOVED lines=8> */
[----:B------:R-:W-:-:S03]  /*0300*/  SHF.R.S32.HI R8, RZ, 0x1f, R43 ;  /* 0x0000001fff087819 */ /* 0x000fc6000001142b */
[----:B------:R-:W-:Y:S01]  /*0310*/  IMAD.HI.U32 R9, R9, R11, RZ ;  /* 0x0000000b09097227 */ /* 0x000fe200078e00ff */
[----:B------:R-:W-:-:S04]  /*0320*/  ISETP.GE.AND.EX P5, PT, R8, c[0x0][0x1cc], PT, P5 ;  /* 0x0000730008007a0c */ /* 0x000fc80003fa6350 */
[----:B------:R-:W-:Y:S02]  /*0330*/  IADD3 R7, -R9, RZ, RZ ;  /* 0x000000ff09077210 */ /* 0x000fe40007ffe1ff */
[----:B------:R-:W-:-:S03]  /*0340*/  ISETP.GT.U32.OR P5, PT, R6, 0x17f, P5 ;  /* 0x0000017f0600780c */ /* 0x000fc60002fa4470 */
[----:B------:R-:W-:-:S05]  /*0350*/  IMAD R7, R10, R7, R11 ;  /* 0x000000070a077224 */ /* 0x000fca00078e020b */
[----:B------:R-:W-:-:S05]  /*0360*/  ISETP.GT.U32.AND P2, PT, R10, R7, PT ;  /* 0x000000070a00720c */ /* 0x000fca0003f44070 */
[----:B------:R-:W-:-:S04]  /*0370*/  @!P5 IMAD R12, R8, c[0x0][0x1c0], RZ ;  /* 0x00007000080cda24 */ /* 0x000fc800078e02ff */
[----:B------:R-:W-:-:S04]  /*0380*/  @!P5 IMAD R23, R43, c[0x0][0x1c4], R12 ;  /* 0x000071002b17da24 */ /* 0x000fc800078e020c */
[-C--:B------:R-:W-:Y:S02]  /*0390*/  @!P2 IADD3 R7, R7, -R10.reuse, RZ ;  /* 0x8000000a0707a210 */ /* 0x080fe40007ffe0ff */
[----:B------:R-:W-:Y:S02]  /*03a0*/  @!P2 IADD3 R9, R9, 0x1, RZ ;  /* 0x000000010909a810 */ /* 0x000fe40007ffe0ff */
[----:B------:R-:W-:Y:S02]  /*03b0*/  ISETP.GE.U32.AND P1, PT, R7, R10, PT ;  /* 0x0000000a0700720c */ /* 0x000fe40003f26070 */
[----:B------:R-:W-:Y:S02]  /*03c0*/  LOP3.LUT R7, R46, c[0x0][0x1d8], RZ, 0x3c, !PT ;  /* 0x000076002e077a12 */ /* 0x000fe400078e3cff */
[----:B------:R-:W-:Y:S02]  /*03d0*/  ISETP.NE.AND P2, PT, RZ, c[0x0][0x1d8], PT ;  /* 0x00007600ff007a0c */ /* 0x000fe40003f45270 */
[----:B------:R-:W-:-:S02]  /*03e0*/  ISETP.GE.AND P3, PT, R7, RZ, PT ;  /* 0x000000ff0700720c */ /* 0x000fc40003f66270 */
[----:B------:R-:W-:-:S04]  /*03f0*/  SHF.R.S32.HI R7, RZ, 0x1f, R44 ;  /* 0x0000001fff077819 */ /* 0x000fc8000001142c */
[----:B------:R-:W-:Y:S02]  /*0400*/  ISETP.GE.AND.EX P4, PT, R7, c[0x0][0x1cc], PT, P4 ;  /* 0x0000730007007a0c */ /* 0x000fe40003f86340 */
[----:B------:R-:W-:Y:S02]  /*0410*/  @P1 IADD3 R9, R9, 0x1, RZ ;  /* 0x0000000109091810 */ /* 0x000fe40007ffe0ff */
[----:B------:R-:W-:Y:S02]  /*0420*/  ISETP.GT.U32.OR P4, PT, R6, 0x17f, P4 ;  /* 0x0000017f0600780c */ /* 0x000fe40002784470 */
[----:B------:R-:W-:-:S04]  /*0430*/  MOV R11, R9 ;  /* 0x00000009000b7202 */ /* 0x000fc80000000f00 */
[----:B------:R-:W-:Y:S02]  /*0440*/  @!P3 IADD3 R11, -R11, RZ, RZ ;  /* 0x000000ff0b0bb210 */ /* 0x000fe40007ffe1ff */
[----:B------:R-:W-:-:S04]  /*0450*/  @!P2 LOP3.LUT R11, RZ, c[0x0][0x1d8], RZ, 0x33, !PT ;  /* 0x00007600ff0baa12 */ /* 0x000fc800078e33ff */
[----:B------:R-:W-:-:S05]  /*0460*/  IADD3 R9, -R11, RZ, RZ ;  /* 0x000000ff0b097210 */ /* 0x000fca0007ffe1ff */
[----:B------:R-:W-:Y:S01]  /*0470*/  IMAD R48, R9, c[0x0][0x1d8], R46 ;  /* 0x0000760009307a24 */ /* 0x000fe200078e022e */
[----:B------:R-:W-:-:S03]  /*0480*/  SHF.R.S32.HI R9, RZ, 0x1f, R11 ;  /* 0x0000001fff097819 */ /* 0x000fc6000001140b */
[----:B------:R-:W-:Y:S02]  /*0490*/  IMAD R48, R48, 0x30, RZ ;  /* 0x0000003030307824 */ /* 0x000fe400078e02ff */
[----:B------:R-:W-:Y:S01]  /*04a0*/  IMAD R10, R9, c[0x0][0x1d0], RZ ;  /* 0x00007400090a7a24 */ /* 0x000fe200078e02ff */
[----:B------:R-:W-:Y:S02]  /*04b0*/  SHF.R.S32.HI R9, RZ, 0x1f, R42 ;  /* 0x0000001fff097819 */ /* 0x000fe4000001142a */
[----:B------:R-:W-:Y:S01]  /*04c0*/  IADD3 R52, P1, R47, R48, RZ ;  /* 0x000000302f347210 */ /* 0x000fe20007f3e0ff */
[----:B------:R-:W-:Y:S02]  /*04d0*/  IMAD R51, R11, c[0x0][0x1d4], R10 ;  /* 0x000075000b337a24 */ /* 0x000fe400078e020a */
[----:B------:R-:W-:Y:S01]  /*04e0*/  @P0 IMAD R10, R3, c[0x0][0x1c0], RZ ;  /* 0x00007000030a0a24 */ /* 0x000fe200078e02ff */
[----:B------:R-:W-:Y:S02]  /*04f0*/  LEA.HI.X.SX32 R53, R48, R13, 0x1, P1 ;  /* 0x0000000d30357211 */ /* 0x000fe400008f0eff */
[----:B------:R-:W-:Y:S01]  /*0500*/  ISETP.GE.U32.AND P1, PT, R42, c[0x0][0x1c8], PT ;  /* 0x000072002a007a0c */ /* 0x000fe20003f26070 */
[----:B------:R-:W-:-:S02]  /*0510*/  @P0 IMAD R15, R45, c[0x0][0x1c4], R10 ;  /* 0x000071002d0f0a24 */ /* 0x000fc400078e020a */
[----:B------:R-:W-:Y:S01]  /*0520*/  IMAD.WIDE.U32 R52, R11, c[0x0][0x1d0], R52 ;  /* 0x000074000b347a25 */ /* 0x000fe200078e0034 */
[----:B------:R-:W-:-:S03]  /*0530*/  ISETP.GE.AND.EX P1, PT, R9, c[0x0][0x1cc], PT, P1 ;  /* 0x0000730009007a0c */ /* 0x000fc60003f26310 */
[----:B------:R-:W-:Y:S01]  /*0540*/  @!P4 IMAD R11, R7, c[0x0][0x1c0], RZ ;  /* 0x00007000070bca24 */ /* 0x000fe200078e02ff */
[----:B------:R-:W-:Y:S02]  /*0550*/  IADD3 R51, R53, R51, RZ ;  /* 0x0000003335337210 */ /* 0x000fe40007ffe0ff */
[-C--:B------:R-:W-:Y:S01]  /*0560*/  @!P4 MOV R50, R52.reuse ;  /* 0x000000340032c202 */ /* 0x080fe20000000f00 */
[C---:B------:R-:W-:Y:S01]  /*0570*/  @!P4 IMAD R19, R44.reuse, c[0x0][0x1c4], R11 ;  /* 0x000071002c13ca24 */ /* 0x040fe200078e020b */
[-C--:B------:R-:W-:Y:S02]  /*0580*/  @P0 MOV R16, R52.reuse ;  /* 0x0000003400100202 */ /* 0x080fe40000000f00 */
[-C--:B------:R-:W-:Y:S01]  /*0590*/  @P0 MOV R17, R51.reuse ;  /* 0x0000003300110202 */ /* 0x080fe20000000f00 */
[----:B------:R-:W-:Y:S01]  /*05a0*/  @!P4 IMAD.WIDE.U32 R12, R44, c[0x0][0x1c0], R50 ;  /* 0x000070002c0cca25 */ /* 0x000fe200078e0032 */
[----:B------:R-:W-:Y:S02]  /*05b0*/  ISETP.GT.U32.OR P1, PT, R6, 0x17f, P1 ;  /* 0x0000017f0600780c */ /* 0x000fe40000f24470 */
[----:B------:R-:W-:Y:S01]  /*05c0*/  @!P5 MOV R10, R52 ;  /* 0x00000034000ad202 */ /* 0x000fe20000000f00 */
[----:B------:R-:W-:Y:S01]  /*05d0*/  @P0 IMAD.WIDE.U32 R16, R45, c[0x0][0x1c0], R16 ;  /* 0x000070002d100a25 */ /* 0x000fe200078e0010 */
[----:B------:R-:W-:-:S02]  /*05e0*/  @!P5 MOV R11, R51 ;  /* 0x00000033000bd202 */ /* 0x000fc40000000f00 */
[----:B------:R-:W-:Y:S02]  /*05f0*/  @!P4 IADD3 R13, R13, R19, RZ ;  /* 0x000000130d0dc210 */ /* 0x000fe40007ffe0ff */
[----:B------:R-:W-:Y:S01]  /*0600*/  @!P4 LEA R14, P3, R12, c[0x0][0x170], 0x1 ;  /* 0x00005c000c0eca11 */ /* 0x000fe200078608ff */
[----:B------:R-:W-:Y:S01]  /*0610*/  @!P5 IMAD.WIDE.U32 R10, R43, c[0x0][0x1c0], R10 ;  /* 0x000070002b0ada25 */ /* 0x000fe200078e000a */
[----:B------:R-:W-:Y:S02]  /*0620*/  @P0 IADD3 R17, R17, R15, RZ ;  /* 0x0000000f11110210 */ /* 0x000fe40007ffe0ff */
[----:B------:R-:W-:Y:S02]  /*0630*/  @P0 LEA R20, P2, R16, c[0x0][0x170], 0x1 ;  /* 0x00005c0010140a11 */ /* 0x000fe400078408ff */
[----:B------:R-:W-:Y:S01]  /*0640*/  @!P4 LEA.HI.X R15, R12, c[0x0][0x174], R13, 0x1, P3 ;  /* 0x00005d000c0fca11 */ /* 0x000fe200018f0c0d */
[----:B------:R-:W-:Y:S01]  /*0650*/  @!P1 IMAD R13, R9, c[0x0][0x1c0], RZ ;  /* 0x00007000090d9a24 */ /* 0x000fe200078e02ff */
[----:B------:R-:W-:-:S02]  /*0660*/  @P0 LEA.HI.X R21, R16, c[0x0][0x174], R17, 0x1, P2 ;  /* 0x00005d0010150a11 */ /* 0x000fc400010f0c11 */
[----:B------:R-:W-:Y:S01]  /*0670*/  @!P5 IADD3 R11, R11, R23, RZ ;  /* 0x000000170b0bd210 */ /* 0x000fe20007ffe0ff */
[----:B------:R-:W-:Y:S01]  /*0680*/  @!P1 IMAD R17, R42, c[0x0][0x1c4], R13 ;  /* 0x000071002a119a24 */ /* 0x000fe200078e020d */
[C---:B------:R-:W-:Y:S01]  /*0690*/  @!P5 LEA R12, P2, R10.reuse, c[0x0][0x170], 0x1 ;  /* 0x00005c000a0cda11 */ /* 0x040fe200078408ff */
[----:B------:R0:W2:Y:S01]  /*06a0*/  @!P4 LDG.E R28, [R14.64] ;  /* 0x000000060e1cc981 */ /* 0x0000a2000c1e1900 */
[----:B------:R-:W-:Y:S02]  /*06b0*/  ISETP.GE.U32.AND P3, PT, R41, c[0x0][0x1c8], PT ;  /* 0x0000720029007a0c */ /* 0x000fe40003f66070 */
[----:B------:R-:W-:Y:S01]  /*06c0*/  @!P5 LEA.HI.X R13, R10, c[0x0][0x174], R11, 0x1, P2 ;  /* 0x00005d000a0dda11 */ /* 0x000fe200010f0c0b */
[----:B------:R1:W3:Y:S01]  /*06d0*/  @P0 LDG.E R29, [R20.64] ;  /* 0x00000006141d0981 */ /* 0x0002e2000c1e1900 */
[----:B------:R-:W-:Y:S02]  /*06e0*/  SHF.R.S32.HI R10, RZ, 0x1f, R41 ;  /* 0x0000001fff0a7819 */ /* 0x000fe40000011429 */
[----:B------:R-:W-:Y:S01]  /*06f0*/  @!P1 MOV R18, R52 ;  /* 0x0000003400129202 */ /* 0x000fe20000000f00 */
[----:B------:R4:W5:Y:S01]  /*0700*/  @!P5 LDG.E R30, [R12.64] ;  /* 0x000000060c1ed981 */ /* 0x000962000c1e1900 */
[----:B------:R-:W-:-:S02]  /*0710*/  ISETP.GE.AND.EX P3, PT, R10, c[0x0][0x1cc], PT, P3 ;  /* 0x000073000a007a0c */ /* 0x000fc40003f66330 */
[----:B------:R-:W-:Y:S02]  /*0720*/  @!P1 MOV R19, R51 ;  /* 0x0000003300139202 */ /* 0x000fe40000000f00 */
[----:B------:R-:W-:Y:S02]  /*0730*/  ISETP.GT.U32.OR P3, PT, R6, 0x17f, P3 ;  /* 0x0000017f0600780c */ /* 0x000fe40001f64470 */
[----:B------:R-:W-:Y:S01]  /*0740*/  ISETP.GE.U32.AND P2, PT, R40, c[0x0][0x1c8], PT ;  /* 0x0000720028007a0c */ /* 0x000fe20003f46070 */
[----:B------:R-:W-:Y:S01]  /*0750*/  @!P1 IMAD.WIDE.U32 R18, R42, c[0x0][0x1c0], R18 ;  /* 0x000070002a129a25 */ /* 0x000fe200078e0012 */
[----:B------:R-:W-:-:S04]  /*0760*/  SHF.R.S32.HI R11, RZ, 0x1f, R40 ;  /* 0x0000001fff0b7819 */ /* 0x000fc80000011428 */
[----:B------:R-:W-:Y:S02]  /*0770*/  ISETP.GE.AND.EX P2, PT, R11, c[0x0][0x1cc], PT, P2 ;  /* 0x000073000b007a0c */ /* 0x000fe40003f46320 */
[----:B------:R-:W-:Y:S02]  /*0780*/  @!P1 IADD3 R17, R19, R17, RZ ;  /* 0x0000001113119210 */ /* 0x000fe40007ffe0ff */
[----:B------:R-:W-:Y:S02]  /*0790*/  @!P1 LEA R16, P6, R18, c[0x0][0x170], 0x1 ;  /* 0x00005c0012109a11 */ /* 0x000fe400078c08ff */
[----:B------:R-:W-:Y:S02]  /*07a0*/  ISETP.GT.U32.OR P2, PT, R6, 0x17f, P2 ;  /* 0x0000017f0600780c */ /* 0x000fe40001744470 */
[----:B------:R-:W-:Y:S01]  /*07b0*/  @!P1 LEA.HI.X R17, R18, c[0x0][0x174], R17, 0x1, P6 ;  /* 0x00005d0012119a11 */ /* 0x000fe200030f0c11 */
[----:B------:R-:W-:Y:S01]  /*07c0*/  @!P3 IMAD R18, R10, c[0x0][0x1c0], RZ ;  /* 0x000070000a12ba24 */ /* 0x000fe200078e02ff */
[----:B------:R-:W-:-:S02]  /*07d0*/  ISETP.GE.U32.AND P5, PT, R39, c[0x0][0x1c8], PT ;  /* 0x0000720027007a0c */ /* 0x000fc40003fa6070 */
[----:B------:R-:W-:Y:S01]  /*07e0*/  SHF.R.S32.HI R31, RZ, 0x1f, R39 ;  /* 0x0000001fff1f7819 */ /* 0x000fe20000011427 */
[----:B------:R-:W-:Y:S01]  /*07f0*/  @!P3 IMAD R23, R41, c[0x0][0x1c4], R18 ;  /* 0x000071002917ba24 */ /* 0x000fe200078e0212 */
[-C--:B------:R-:W-:Y:S02]  /*0800*/  @!P3 MOV R18, R52.reuse ;  /* 0x000000340012b202 */ /* 0x080fe40000000f00 */
[-C--:B------:R-:W-:Y:S02]  /*0810*/  @!P3 MOV R19, R51.reuse ;  /* 0x000000330013b202 */ /* 0x080fe40000000f00 */
[----:B------:R-:W-:Y:S01]  /*0820*/  ISETP.GE.AND.EX P5, PT, R31, c[0x0][0x1cc], PT, P5 ;  /* 0x000073001f007a0c */ /* 0x000fe20003fa6350 */
[----:B------:R-:W-:Y:S01]  /*0830*/  @!P2 IMAD R25, R11, c[0x0][0x1c0], RZ ;  /* 0x000070000b19aa24 */ /* 0x000fe200078e02ff */
[----:B----4-:R-:W-:Y:S01]  /*0840*/  @!P2 MOV R12, R52 ;  /* 0x00000034000ca202 */ /* 0x010fe20000000f00 */
[----:B------:R-:W-:Y:S01]  /*0850*/  @!P3 IMAD.WIDE.U32 R18, R41, c[0x0][0x1c0], R18 ;  /* 0x000070002912ba25 */ /* 0x000fe200078e0012 */
[----:B------:R-:W-:-:S02]  /*0860*/  @!P2 MOV R13, R51 ;  /* 0x00000033000da202 */ /* 0x000fc40000000f00 */
[----:B------:R-:W-:Y:S01]  /*0870*/  ISETP.GT.U32.OR P5, PT, R6, 0x17f, P5 ;  /* 0x0000017f0600780c */ /* 0x000fe20002fa4470 */
[----:B------:R-:W-:Y:S01]  /*0880*/  @!P2 IMAD R25, R40, c[0x0][0x1c4], R25 ;  /* 0x000071002819aa24 */ /* 0x000fe200078e0219 */
[----:B------:R-:W-:Y:S01]  /*0890*/  ISETP.GE.U32.AND P4, PT, R38, c[0x0][0x1c8], PT ;  /* 0x0000720026007a0c */ /* 0x000fe20003f86070 */
[----:B------:R-:W-:Y:S01]  /*08a0*/  @!P2 IMAD.WIDE.U32 R12, R40, c[0x0][0x1c0], R12 ;  /* 0x00007000280caa25 */ /* 0x000fe200078e000c */
[----:B------:R-:W-:Y:S02]  /*08b0*/  SHF.R.S32.HI R32, RZ, 0x1f, R38 ;  /* 0x0000001fff207819 */ /* 0x000fe40000011426 */
[----:B0-----:R-:W-:Y:S02]  /*08c0*/  @!P3 IADD3 R15, R19, R23, RZ ;  /* 0x00000017130fb210 */ /* 0x001fe40007ffe0ff */
[----:B------:R-:W-:Y:S02]  /*08d0*/  @!P3 LEA R14, P6, R18, c[0x0][0x170], 0x1 ;  /* 0x00005c00120eba11 */ /* 0x000fe400078c08ff */
[----:B------:R-:W-:-:S02]  /*08e0*/  MOV R33, RZ ;  /* 0x000000ff00217202 */ /* 0x000fc40000000f00 */
[----:B------:R-:W-:Y:S02]  /*08f0*/  ISETP.GE.AND.EX P4, PT, R32, c[0x0][0x1cc], PT, P4 ;  /* 0x0000730020007a0c */ /* 0x000fe40003f86340 */
[----:B------:R-:W-:Y:S02]  /*0900*/  @!P3 LEA.HI.X R15, R18, c[0x0][0x174], R15, 0x1, P6 ;  /* 0x00005d00120fba11 */ /* 0x000fe400030f0c0f */
[----:B------:R-:W-:Y:S01]  /*0910*/  @!P2 IADD3 R13, R13, R25, RZ ;  /* 0x000000190d0da210 */ /* 0x000fe20007ffe0ff */
[----:B------:R0:W4:Y:S01]  /*0920*/  @!P1 LDG.E R33, [R16.64] ;  /* 0x0000000610219981 */ /* 0x000122000c1e1900 */
[----:B------:R-:W-:Y:S02]  /*0930*/  @!P2 LEA R18, P6, R12, c[0x0][0x170], 0x1 ;  /* 0x00005c000c12aa11 */ /* 0x000fe400078c08ff */
[----:B------:R-:W-:Y:S02]  /*0940*/  ISETP.GT.U32.OR P4, PT, R6, 0x17f, P4 ;  /* 0x0000017f0600780c */ /* 0x000fe40002784470 */
[----:B------:R-:W-:Y:S01]  /*0950*/  @!P2 LEA.HI.X R19, R12, c[0x0][0x174], R13, 0x1, P6 ;  /* 0x00005d000c13aa11 */ /* 0x000fe200030f0c0d */
[----:B------:R-:W-:Y:S01]  /*0960*/  @!P5 IMAD R12, R31, c[0x0][0x1c0], RZ ;  /* 0x000070001f0cda24 */ /* 0x000fe200078e02ff */
[----:B------:R-:W-:Y:S01]  /*0970*/  CS2R R34, SRZ ;  /* 0x0000000000227805 */ /* 0x000fe2000001ff00 */
[----:B------:R-:W-:-:S02]  /*0980*/  @!P5 MOV R13, R51 ;  /* 0x00000033000dd202 */ /* 0x000fc40000000f00 */
[C---:B-1----:R-:W-:Y:S01]  /*0990*/  @!P5 IMAD R21, R39.reuse, c[0x0][0x1c4], R12 ;  /* 0x000071002715da24 */ /* 0x042fe200078e020c */
[-C--:B------:R-:W-:Y:S02]  /*09a0*/  @!P5 MOV R12, R52.reuse ;  /* 0x00000034000cd202 */ /* 0x080fe40000000f00 */
[----:B------:R1:W4:Y:S03]  /*09b0*/  @!P3 LDG.E R34, [R14.64] ;  /* 0x000000060e22b981 */ /* 0x000326000c1e1900 */
[----:B------:R-:W-:Y:S01]  /*09c0*/  @!P5 IMAD.WIDE.U32 R12, R39, c[0x0][0x1c0], R12 ;  /* 0x00007000270cda25 */ /* 0x000fe200078e000c */
[----:B------:R0:W4:Y:S03]  /*09d0*/  @!P2 LDG.E R35, [R18.64] ;  /* 0x000000061223a981 */ /* 0x000126000c1e1900 */
[----:B------:R-:W-:Y:S01]  /*09e0*/  @!P4 IMAD R23, R32, c[0x0][0x1c0], RZ ;  /* 0x000070002017ca24 */ /* 0x000fe200078e02ff */
[----:B-1----:R-:W-:-:S02]  /*09f0*/  @!P4 MOV R14, R52 ;  /* 0x00000034000ec202 */ /* 0x002fc40000000f00 */
[----:B------:R-:W-:Y:S01]  /*0a00*/  @!P4 MOV R15, R51 ;  /* 0x00000033000fc202 */ /* 0x000fe20000000f00 */
[----:B------:R-:W-:Y:S01]  /*0a10*/  @!P4 IMAD R23, R38, c[0x0][0x1c4], R23 ;  /* 0x000071002617ca24 */ /* 0x000fe200078e0217 */
[----:B------:R-:W-:Y:S02]  /*0a20*/  @!P5 IADD3 R13, R13, R21, RZ ;  /* 0x000000150d0dd210 */ /* 0x000fe40007ffe0ff */
[----:B0-----:R-:W-:Y:S01]  /*0a30*/  @!P5 LEA R16, P1, R12, c[0x0][0x170], 0x1 ;  /* 0x00005c000c10da11 */ /* 0x001fe200078208ff */
[----:B------:R-:W-:Y:S01]  /*0a40*/  @!P4 IMAD.WIDE.U32 R14, R38, c[0x0][0x1c0], R14 ;  /* 0x00007000260eca25 */ /* 0x000fe200078e000e */
[----:B------:R-:W-:Y:S02]  /*0a50*/  CS2R R36, SRZ ;  /* 0x0000000000247805 */ /* 0x000fe4000001ff00 */
[----:B------:R-:W-:Y:S02]  /*0a60*/  @!P5 LEA.HI.X R17, R12, c[0x0][0x174], R13, 0x1, P1 ;  /* 0x00005d000c11da11 */ /* 0x000fe400008f0c0d */
[----:B------:R-:W-:-:S02]  /*0a70*/  @!P4 IADD3 R13, R15, R23, RZ ;  /* 0x000000170f0dc210 */ /* 0x000fc40007ffe0ff */
[C---:B------:R-:W-:Y:S01]  /*0a80*/  @!P4 LEA R12, P1, R14.reuse, c[0x0][0x170], 0x1 ;  /* 0x00005c000e0cca11 */ /* 0x040fe200078208ff */
[----:B------:R2:W4:Y:S03]  /*0a90*/  @!P5 LDG.E R36, [R16.64] ;  /* 0x000000061024d981 */ /* 0x000526000c1e1900 */
[----:B------:R-:W-:-:S05]  /*0aa0*/  @!P4 LEA.HI.X R13, R14, c[0x0][0x174], R13, 0x1, P1 ;  /* 0x00005d000e0dca11 */ /* 0x000fca00008f0c0d */
[----:B------:R3:W4:Y:S01]  /*0ab0*/  @!P4 LDG.E R37, [R12.64] ;  /* 0x000000060c25c981 */ /* 0x000722000c1e1900 */
[----:B------:R-:W-:Y:S02]  /*0ac0*/  ISETP.GT.AND P1, PT, R4, 0x1e, PT ;  /* 0x0000001e0400780c */ /* 0x000fe40003f24270 */
[--C-:B--2---:R-:W-:Y:S02]  /*0ad0*/  PRMT R16, RZ, 0x5410, R28.reuse ;  /* 0x00005410ff107816 */ /* 0x104fe4000000001c */
[----:B------:R-:W-:Y:S02]  /*0ae0*/  PRMT R15, RZ, 0x7610, R28 ;  /* 0x00007610ff0f7816 */ /* 0x000fe4000000001c */
[--C-:B---3--:R-:W-:Y:S02]  /*0af0*/  PRMT R13, RZ, 0x7610, R29.reuse ;  /* 0x00007610ff0d7816 */ /* 0x108fe4000000001d */
[----:B------:R-:W-:Y:S01]  /*0b00*/  PRMT R12, RZ, 0x5410, R29 ;  /* 0x00005410ff0c7816 */ /* 0x000fe2000000001d */
[----:B------:R-:W-:-:S02]  /*0b10*/  FADD.FTZ R19, R16, R15 ;  /* 0x0000000f10137221 */ /* 0x000fc40000010000 */
[----:B------:R-:W-:Y:S02]  /*0b20*/  FMUL.FTZ R21, R15, R15 ;  /* 0x0000000f0f157220 */ /* 0x000fe40000410000 */
[----:B------:R-:W-:Y:S02]  /*0b30*/  FMUL.FTZ R15, R13, R13 ;  /* 0x0000000d0d0f7220 */ /* 0x000fe40000410000 */
[C---:B------:R-:W-:Y:S01]  /*0b40*/  FADD.FTZ R14, R12.reuse, R13 ;  /* 0x0000000d0c0e7221 */ /* 0x040fe20000010000 */
[--C-:B-----5:R-:W-:Y:S01]  /*0b50*/  PRMT R13, RZ, 0x7610, R30.reuse ;  /* 0x00007610ff0d7816 */ /* 0x120fe2000000001e */
[----:B------:R-:W-:Y:S01]  /*0b60*/  FFMA.FTZ R15, R12, R12, R15 ;  /* 0x0000000c0c0f7223 */ /* 0x000fe2000001000f */
[----:B------:R-:W-:Y:S01]  /*0b70*/  PRMT R12, RZ, 0x5410, R30 ;  /* 0x00005410ff0c7816 */ /* 0x000fe2000000001e */
[----:B------:R-:W-:Y:S02]  /*0b80*/  FADD.FTZ R14, RZ, R14 ;  /* 0x0000000eff0e7221 */ /* 0x000fe40000010000 */
[----:B------:R-:W-:-:S02]  /*0b90*/  FMUL.FTZ R17, R13, R13 ;  /* 0x0000000d0d117220 */ /* 0x000fc40000410000 */
[----:B------:R-:W-:Y:S02]  /*0ba0*/  FADD.FTZ R13, R12, R13 ;  /* 0x0000000d0c0d7221 */ /* 0x000fe40000010000 */
[----:B------:R-:W-:Y:S02]  /*0bb0*/  FADD.FTZ R14, R14, R19 ;  /* 0x000000130e0e7221 */ /* 0x000fe40000010000 */
[----:B------:R-:W-:Y:S02]  /*0bc0*/  FFMA.FTZ R12, R12, R12, R17 ;  /* 0x0000000c0c0c7223 */ /* 0x000fe40000010011 */
[----:B------:R-:W-:Y:S02]  /*0bd0*/  FFMA.FTZ R16, R16, R16, R21 ;  /* 0x0000001010107223 */ /* 0x000fe40000010015 */
[----:B------:R-:W-:Y:S02]  /*0be0*/  FADD.FTZ R15, RZ, R15 ;  /* 0x0000000fff0f7221 */ /* 0x000fe40000010000 */
[----:B------:R-:W-:-:S02]  /*0bf0*/  FADD.FTZ R13, R14, R13 ;  /* 0x0000000d0e0d7221 */ /* 0x000fc40000010000 */
[----:B------:R-:W-:-:S04]  /*0c00*/  FADD.FTZ R15, R15, R16 ;  /* 0x000000100f0f7221 */ /* 0x000fc80000010000 */
[----:B------:R-:W-:Y:S01]  /*0c10*/  FADD.FTZ R12, R15, R12 ;  /* 0x0000000c0f0c7221 */ /* 0x000fe20000010000 */
[--C-:B----4-:R-:W-:Y:S02]  /*0c20*/  PRMT R17, RZ, 0x7610, R33.reuse ;  /* 0x00007610ff117816 */ /* 0x110fe40000000021 */
[----:B------:R-:W-:-:S03]  /*0c30*/  PRMT R14, RZ, 0x5410, R33 ;  /* 0x00005410ff0e7816 */ /* 0x000fc60000000021 */
[----:B------:R-:W-:Y:S02]  /*0c40*/  FMUL.FTZ R19, R17, R17 ;  /* 0x0000001111137220 */ /* 0x000fe40000410000 */
[C---:B------:R-:W-:Y:S02]  /*0c50*/  FADD.FTZ R16, R14.reuse, R17 ;  /* 0x000000110e107221 */ /* 0x040fe40000010000 */
[----:B------:R-:W-:Y:S01]  /*0c60*/  FFMA.FTZ R19, R14, R14, R19 ;  /* 0x0000000e0e137223 */ /* 0x000fe20000010013 */
[--C-:B------:R-:W-:Y:S02]  /*0c70*/  PRMT R14, RZ, 0x5410, R34.reuse ;  /* 0x00005410ff0e7816 */ /* 0x100fe40000000022 */
[----:B------:R-:W-:Y:S01]  /*0c80*/  PRMT R15, RZ, 0x7610, R34 ;  /* 0x00007610ff0f7816 */ /* 0x000fe20000000022 */
[----:B------:R-:W-:-:S04]  /*0c90*/  FADD.FTZ R13, R13, R16 ;  /* 0x000000100d0d7221 */ /* 0x000fc80000010000 */
[----:B------:R-:W-:Y:S02]  /*0ca0*/  FMUL.FTZ R17, R15, R15 ;  /* 0x0000000f0f117220 */ /* 0x000fe40000410000 */
[C---:B------:R-:W-:Y:S01]  /*0cb0*/  FADD.FTZ R16, R14.reuse, R15 ;  /* 0x0000000f0e107221 */ /* 0x040fe20000010000 */
[----:B------:R-:W-:Y:S01]  /*0cc0*/  PRMT R15, RZ, 0x7610, R35 ;  /* 0x00007610ff0f7816 */ /* 0x000fe20000000023 */
[----:B------:R-:W-:Y:S01]  /*0cd0*/  FFMA.FTZ R17, R14, R14, R17 ;  /* 0x0000000e0e117223 */ /* 0x000fe20000010011 */
[----:B------:R-:W-:Y:S01]  /*0ce0*/  PRMT R14, RZ, 0x5410, R35 ;  /* 0x00005410ff0e7816 */ /* 0x000fe20000000023 */
[----:B------:R-:W-:Y:S02]  /*0cf0*/  FADD.FTZ R12, R12, R19 ;  /* 0x000000130c0c7221 */ /* 0x000fe40000010000 */
[----:B------:R-:W-:Y:S02]  /*0d00*/  FMUL.FTZ R19, R15, R15 ;  /* 0x0000000f0f137220 */ /* 0x000fe40000410000 */
[----:B------:R-:W-:-:S02]  /*0d10*/  FADD.FTZ R13, R13, R16 ;  /* 0x000000100d0d7221 */ /* 0x000fc40000010000 */
[C---:B------:R-:W-:Y:S02]  /*0d20*/  FADD.FTZ R16, R14.reuse, R15 ;  /* 0x0000000f0e107221 */ /* 0x040fe40000010000 */
[----:B------:R-:W-:Y:S01]  /*0d30*/  FFMA.FTZ R19, R14, R14, R19 ;  /* 0x0000000e0e137223 */ /* 0x000fe20000010013 */
[--C-:B------:R-:W-:Y:S02]  /*0d40*/  PRMT R14, RZ, 0x5410, R36.reuse ;  /* 0x00005410ff0e7816 */ /* 0x100fe40000000024 */
[----:B------:R-:W-:Y:S01]  /*0d50*/  PRMT R15, RZ, 0x7610, R36 ;  /* 0x00007610ff0f7816 */ /* 0x000fe20000000024 */
[----:B------:R-:W-:Y:S02]  /*0d60*/  FADD.FTZ R12, R12, R17 ;  /* 0x000000110c0c7221 */ /* 0x000fe40000010000 */
[----:B------:R-:W-:Y:S02]  /*0d70*/  FADD.FTZ R13, R13, R16 ;  /* 0x000000100d0d7221 */ /* 0x000fe40000010000 */
[----:B------:R-:W-:-:S02]  /*0d80*/  FMUL.FTZ R17, R15, R15 ;  /* 0x0000000f0f117220 */ /* 0x000fc40000410000 */
[C---:B------:R-:W-:Y:S01]  /*0d90*/  FADD.FTZ R16, R14.reuse, R15 ;  /* 0x0000000f0e107221 */ /* 0x040fe20000010000 */
[----:B------:R-:W-:Y:S01]  /*0da0*/  PRMT R15, RZ, 0x7610, R37 ;  /* 0x00007610ff0f7816 */ /* 0x000fe20000000025 */
[----:B------:R-:W-:Y:S01]  /*0db0*/  FFMA.FTZ R17, R14, R14, R17 ;  /* 0x0000000e0e117223 */ /* 0x000fe20000010011 */
[----:B------:R-:W-:Y:S01]  /*0dc0*/  PRMT R14, RZ, 0x5410, R37 ;  /* 0x00005410ff0e7816 */ /* 0x000fe20000000025 */
[----:B------:R-:W-:Y:S02]  /*0dd0*/  FADD.FTZ R12, R12, R19 ;  /* 0x000000130c0c7221 */ /* 0x000fe40000010000 */
[----:B------:R-:W-:Y:S02]  /*0de0*/  FMUL.FTZ R19, R15, R15 ;  /* 0x0000000f0f137220 */ /* 0x000fe40000410000 */
[----:B------:R-:W-:Y:S02]  /*0df0*/  FADD.FTZ R13, R13, R16 ;  /* 0x000000100d0d7221 */ /* 0x000fe40000010000 */
[----:B------:R-:W-:-:S02]  /*0e00*/  FADD.FTZ R12, R12, R17 ;  /* 0x000000110c0c7221 */ /* 0x000fc40000010000 */
[C---:B------:R-:W-:Y:S02]  /*0e10*/  FADD.FTZ R16, R14.reuse, R15 ;  /* 0x0000000f0e107221 */ /* 0x040fe40000010000 */
[----:B------:R-:W-:Y:S02]  /*0e20*/  FFMA.FTZ R19, R14, R14, R19 ;  /* 0x0000000e0e137223 */ /* 0x000fe40000010013 */
        /* <DEDUP_REMOVED lines=23> */
[C---:B------:R-:W-:Y:S02]  /*0fa0*/  ISETP.GT.AND P1, PT, R4.reuse, 0xf, PT ;  /* 0x0000000f0400780c */ /* 0x040fe40003f24270 */
[----:B------:R-:W-:Y:S02]  /*0fb0*/  ISETP.NE.AND P2, PT, R4, RZ, PT ;  /* 0x000000ff0400720c */ /* 0x000fe40003f45270 */
[----:B------:R-:W-:Y:S01]  /*0fc0*/  ISETP.NE.AND P3, PT, R6, RZ, PT ;  /* 0x000000ff0600720c */ /* 0x000fe20003f65270 */
[----:B------:R-:W-:Y:S08]  /*0fd0*/  BSSY B0, `(.L_x_3121) ;  /* 0x0000024000007945 */ /* 0x000ff00003800000 */
[----:B0-----:R-:W-:-:S02]  /*0fe0*/  @!P1 FADD.FTZ R13, R13, R14 ;  /* 0x0000000e0d0d9221 */ /* 0x001fc40000010000 */
[----:B-1----:R-:W-:-:S03]  /*0ff0*/  @!P1 FADD.FTZ R12, R12, R15 ;  /* 0x0000000f0c0c9221 */ /* 0x002fc60000010000 */
[----:B------:R-:W-:Y:S02]  /*1000*/  MOV R26, R13 ;  /* 0x0000000d001a7202 */ /* 0x000fe40000000f00 */
[----:B------:R-:W-:-:S05]  /*1010*/  MOV R27, R12 ;  /* 0x0000000c001b7202 */ /* 0x000fca0000000f00 */
        /* <DEDUP_REMOVED lines=8> */
[----:B--2---:R-:W-:Y:S02]  /*10a0*/  FADD.FTZ R25, R19, R20 ;  /* 0x0000001413197221 */ /* 0x004fe40000010000 */
[----:B------:R-:W-:Y:S02]  /*10b0*/  FADD.FTZ R20, R16, R21 ;  /* 0x0000001510147221 */ /* 0x000fe40000010000 */
[----:B------:R-:W1:Y:S01]  /*10c0*/  LDS.128 R16, [0x40] ;  /* 0x00004000ff107984 */ /* 0x000e620000000c00 */
[----:B------:R-:W-:Y:S02]  /*10d0*/  FADD.FTZ R25, R25, R22 ;  /* 0x0000001619197221 */ /* 0x000fe40000010000 */
[----:B------:R-:W-:Y:S02]  /*10e0*/  FADD.FTZ R24, R20, R23 ;  /* 0x0000001714187221 */ /* 0x000fe40000010000 */
[----:B------:R-:W2:Y:S01]  /*10f0*/  LDS.128 R20, [0x50] ;  /* 0x00005000ff147984 */ /* 0x000ea20000000c00 */
[----:B---3--:R-:W-:-:S02]  /*1100*/  FADD.FTZ R25, R25, R12 ;  /* 0x0000000c19197221 */ /* 0x008fc40000010000 */
[----:B------:R-:W-:Y:S02]  /*1110*/  FADD.FTZ R12, R24, R13 ;  /* 0x0000000d180c7221 */ /* 0x000fe40000010000 */
[----:B------:R-:W-:Y:S02]  /*1120*/  FADD.FTZ R13, R25, R14 ;  /* 0x0000000e190d7221 */ /* 0x000fe40000010000 */
[----:B0-----:R-:W0:Y:S01]  /*1130*/  LDS.128 R24, [0x60] ;  /* 0x00006000ff187984 */ /* 0x001e220000000c00 */
[----:B------:R-:W-:Y:S02]  /*1140*/  FADD.FTZ R12, R12, R15 ;  /* 0x0000000f0c0c7221 */ /* 0x000fe40000010000 */
[----:B-1----:R-:W-:Y:S02]  /*1150*/  FADD.FTZ R13, R13, R16 ;  /* 0x000000100d0d7221 */ /* 0x002fe40000010000 */
[----:B------:R-:W-:Y:S02]  /*1160*/  FADD.FTZ R12, R12, R17 ;  /* 0x000000110c0c7221 */ /* 0x000fe40000010000 */
[----:B------:R-:W-:-:S02]  /*1170*/  FADD.FTZ R13, R13, R18 ;  /* 0x000000120d0d7221 */ /* 0x000fc40000010000 */
[----:B------:R-:W-:Y:S02]  /*1180*/  FADD.FTZ R12, R12, R19 ;  /* 0x000000130c0c7221 */ /* 0x000fe40000010000 */
[----:B--2---:R-:W-:Y:S02]  /*1190*/  FADD.FTZ R13, R13, R20 ;  /* 0x000000140d0d7221 */ /* 0x004fe40000010000 */
[----:B------:R-:W-:Y:S02]  /*11a0*/  FADD.FTZ R12, R12, R21 ;  /* 0x000000150c0c7221 */ /* 0x000fe40000010000 */
[----:B------:R-:W-:Y:S02]  /*11b0*/  FADD.FTZ R13, R13, R22 ;  /* 0x000000160d0d7221 */ /* 0x000fe40000010000 */
[----:B------:R-:W-:Y:S02]  /*11c0*/  FADD.FTZ R12, R12, R23 ;  /* 0x000000170c0c7221 */ /* 0x000fe40000010000 */
[----:B0-----:R-:W-:-:S02]  /*11d0*/  FADD.FTZ R13, R13, R24 ;  /* 0x000000180d0d7221 */ /* 0x001fc40000010000 */
[----:B------:R-:W-:Y:S02]  /*11e0*/  FADD.FTZ R12, R12, R25 ;  /* 0x000000190c0c7221 */ /* 0x000fe40000010000 */
[----:B------:R-:W-:Y:S02]  /*11f0*/  FADD.FTZ R26, R13, R26 ;  /* 0x0000001a0d1a7221 */ /* 0x000fe40000010000 */
[----:B------:R-:W-:Y:S02]  /*1200*/  FADD.FTZ R27, R12, R27 ;  /* 0x0000001b0c1b7221 */ /* 0x000fe40000010000 */
.L_x_3122:
[----:B------:R-:W-:Y:S05]  /*1210*/  BSYNC B0 ;  /* 0x0000000000007941 */ /* 0x000fea0003800000 */
.L_x_3121:
[----:B------:R-:W-:-:S04]  /*1220*/  MOV R16, c[0x0][0xc] ;  /* 0x0000030000107a02 */ /* 0x000fc80000000f00 */
[----:B------:R-:W-:-:S13]  /*1230*/  ISETP.GE.U32.AND P1, PT, R16, 0x2, PT ;  /* 0x000000021000780c */ /* 0x000fda0003f26070 */
[----:B------:R-:W-:Y:S05]  /*1240*/  @!P1 BRA `(.L_x_3123) ;  /* 0x0000095000009947 */ /* 0x000fea0003800000 */
[----:B------:R-:W-:Y:S05]  /*1250*/  @P3 BRA `(.L_x_3124) ;  /* 0x000001c000003947 */ /* 0x000fea0003800000 */
[----:B------:R-:W1:Y:S01]  /*1260*/  S2R R18, SR_CTAID.Y ;  /* 0x0000000000127919 */ /* 0x000e620000002600 */
[C---:B------:R-:W-:Y:S01]  /*1270*/  LOP3.LUT R19, R2.reuse, 0x1, RZ, 0xc0, !PT ;  /* 0x0000000102137812 */ /* 0x040fe200078ec0ff */
[----:B------:R-:W-:Y:S01]  /*1280*/  HFMA2.MMA R17, -RZ, RZ, 0, 2.384185791015625e-07 ;  /* 0x00000004ff117435 */ /* 0x000fe200000001ff */
[----:B------:R-:W-:Y:S02]  /*1290*/  LOP3.LUT P1, RZ, R2, 0x2, RZ, 0xc0, !PT ;  /* 0x0000000202ff7812 */ /* 0x000fe4000782c0ff */
[----:B------:R-:W-:Y:S01]  /*12a0*/  MOV R20, 0x1 ;  /* 0x0000000100147802 */ /* 0x000fe20000000f00 */
[----:B------:R-:W-:-:S04]  /*12b0*/  IMAD R13, R19, c[0x0][0x10], RZ ;  /* 0x00000400130d7a24 */ /* 0x000fc800078e02ff */
[----:B------:R-:W-:-:S05]  /*12c0*/  IMAD R12, R13, c[0x0][0xc], RZ ;  /* 0x000003000d0c7a24 */ /* 0x000fca00078e02ff */
[----:B------:R-:W-:-:S05]  /*12d0*/  SHF.L.U32 R12, R12, 0x1, RZ ;  /* 0x000000010c0c7819 */ /* 0x000fca00000006ff */
[----:B------:R-:W-:-:S04]  /*12e0*/  IMAD.WIDE R14, R12, R17, c[0x0][0x198] ;  /* 0x000066000c0e7625 */ /* 0x000fc800078e0211 */
[----:B-1----:R-:W-:Y:S01]  /*12f0*/  IMAD R21, R5, c[0x0][0x10], R18 ;  /* 0x0000040005157a24 */ /* 0x002fe200078e0212 */
[----:B------:R-:W-:-:S03]  /*1300*/  IADD3 R12, R13, R18, RZ ;  /* 0x000000120d0c7210 */ /* 0x000fc60007ffe0ff */
[----:B------:R-:W-:Y:S01]  /*1310*/  IMAD.WIDE.U32 R14, R21, 0x8, R14 ;  /* 0x00000008150e7825 */ /* 0x000fe200078e000e */
[----:B------:R-:W-:-:S03]  /*1320*/  SEL R21, R20, 0xffffffff, !P1 ;  /* 0xffffffff14157807 */ /* 0x000fc60004800000 */
[----:B------:R-:W-:Y:S01]  /*1330*/  IMAD.WIDE.U32 R12, R12, R17, c[0x0][0x190] ;  /* 0x000064000c0c7625 */ /* 0x000fe200078e0011 */
[----:B------:R1:W-:Y:S01]  /*1340*/  STG.E.64 [R14.64], R26 ;  /* 0x0000001a0e007986 */ /* 0x0003e2000c101b06 */
[----:B------:R-:W-:Y:S06]  /*1350*/  MEMBAR.ALL.GPU ;  /* 0x0000000000007992 */ /* 0x000fec000000a000 */
[----:B-1----:R-:W-:Y:S01]  /*1360*/  SEL R15, RZ, c[0x0][0xc], P1 ;  /* 0x00000300ff0f7a07 */ /* 0x002fe20000800000 */
[----:B------:R-:W-:-:S00]  /*1370*/  ERRBAR ;  /* 0x00000000000079ab */ /* 0x000fc00000000000 */
[----:B------:R1:W-:Y:S02]  /*1380*/  RED.E.ADD.S32.STRONG.GPU [R12.64], R21 ;  /* 0x000000150c00798e */ /* 0x0003e4000c10e386 */
[----:B------:R-:W-:-:S13]  /*1390*/  ISETP.NE.AND P1, PT, R15, -0x1, PT ;  /* 0xffffffff0f00780c */ /* 0x000fda0003f25270 */
[----:B------:R-:W-:Y:S05]  /*13a0*/  @!P1 BRA `(.L_x_3124) ;  /* 0x0000007000009947 */ /* 0x000fea0003800000 */
[----:B-1----:R-:W-:-:S04]  /*13b0*/  IMAD R12, R19, c[0x0][0x10], R18 ;  /* 0x00000400130c7a24 */ /* 0x002fc800078e0212 */
[----:B------:R-:W-:-:S05]  /*13c0*/  IMAD.WIDE.U32 R12, R12, R17, c[0x0][0x190] ;  /* 0x000064000c0c7625 */ /* 0x000fca00078e0011 */
.L_x_3125:
[----:B------:R-:W2:Y:S01]  /*13d0*/  LDG.E.STRONG.GPU R14, [R12.64] ;  /* 0x000000060c0e7981 */ /* 0x000ea2000c1ef900 */
[----:B------:R-:W-:Y:S01]  /*13e0*/  YIELD ;  /* 0x0000000000007946 */ /* 0x000fe20003800000 */
[----:B--2---:R-:W-:Y:S01]  /*13f0*/  ISETP.NE.AND P1, PT, R14, R15, PT ;  /* 0x0000000f0e00720c */ /* 0x004fe20003f25270 */
[----:B------:R-:W-:-:S12]  /*1400*/  CCTL.IVALL ;  /* 0x00000000ff00798f */ /* 0x000fd80002000000 */
[----:B------:R-:W-:Y:S05]  /*1410*/  @P1 BRA `(.L_x_3125) ;  /* 0xffffffb000001947 */ /* 0x000fea000383ffff */
.L_x_3124:
[----:B-1----:R-:W-:Y:S01]  /*1420*/  ISETP.NE.AND P1, PT, RZ, c[0x0][0xc], PT ;  /* 0x00000300ff007a0c */ /* 0x002fe20003f25270 */
        /* <DEDUP_REMOVED lines=10> */
.L_x_3127:
[C---:B------:R-:W-:Y:S02]  /*14d0*/  IADD3 R16, R22.reuse, 0x1, RZ ;  /* 0x0000000116107810 */ /* 0x040fe40007ffe0ff */
[-C--:B------:R-:W-:Y:S02]  /*14e0*/  ISETP.EQ.OR P1, PT, R22, R5.reuse, P3 ;  /* 0x000000051600720c */ /* 0x080fe40001f22670 */
[----:B------:R-:W-:Y:S02]  /*14f0*/  ISETP.EQ.OR P2, PT, R16, R5, P3 ;  /* 0x000000051000720c */ /* 0x000fe40001f42670 */
[----:B------:R-:W-:-:S02]  /*1500*/  IADD3 R14, R22, 0x2, RZ ;  /* 0x00000002160e7810 */ /* 0x000fc40007ffe0ff */
[----:B------:R-:W-:Y:S02]  /*1510*/  IADD3 R18, R22, 0x3, RZ ;  /* 0x0000000316127810 */ /* 0x000fe40007ffe0ff */
[-C--:B------:R-:W-:Y:S02]  /*1520*/  ISETP.EQ.OR P4, PT, R14, R5.reuse, P3 ;  /* 0x000000050e00720c */ /* 0x080fe40001f82670 */
[----:B------:R-:W-:-:S03]  /*1530*/  ISETP.EQ.OR P5, PT, R18, R5, P3 ;  /* 0x000000051200720c */ /* 0x000fc60001fa2670 */
[----:B------:R-:W1:Y:S01]  /*1540*/  @!P1 S2R R15, SR_CTAID.Y ;  /* 0x00000000000f9919 */ /* 0x000e620000002600 */
[----:B------:R-:W-:Y:S02]  /*1550*/  @!P1 LOP3.LUT R12, R2, 0x1, RZ, 0xc0, !PT ;  /* 0x00000001020c9812 */ /* 0x000fe400078ec0ff */
[----:B------:R-:W-:Y:S01]  /*1560*/  @!P1 MOV R13, 0x4 ;  /* 0x00000004000d9802 */ /* 0x000fe20000000f00 */
[----:B------:R-:W2:Y:S02]  /*1570*/  @!P2 S2R R17, SR_CTAID.Y ;  /* 0x000000000011a919 */ /* 0x000ea40000002600 */
[----:B------:R-:W-:Y:S02]  /*1580*/  @!P1 IMAD R12, R12, c[0x0][0x10], RZ ;  /* 0x000004000c0c9a24 */ /* 0x000fe400078e02ff */
[----:B------:R-:W3:Y:S01]  /*1590*/  @!P4 S2R R25, SR_CTAID.Y ;  /* 0x000000000019c919 */ /* 0x000ee20000002600 */
[----:B------:R-:W-:Y:S01]  /*15a0*/  @!P4 MOV R21, 0x4 ;  /* 0x000000040015c802 */ /* 0x000fe20000000f00 */
[----:B------:R-:W-:-:S02]  /*15b0*/  @!P1 IMAD R12, R12, c[0x0][0xc], RZ ;  /* 0x000003000c0c9a24 */ /* 0x000fc400078e02ff */
[----:B------:R-:W4:Y:S03]  /*15c0*/  @!P5 S2R R19, SR_CTAID.Y ;  /* 0x000000000013d919 */ /* 0x000f260000002600 */
[----:B------:R-:W-:-:S05]  /*15d0*/  @!P1 SHF.L.U32 R12, R12, 0x1, RZ ;  /* 0x000000010c0c9819 */ /* 0x000fca00000006ff */
[----:B------:R-:W-:-:S04]  /*15e0*/  @!P1 IMAD.WIDE R12, R12, R13, c[0x0][0x198] ;  /* 0x000066000c0c9625 */ /* 0x000fc800078e020d */
[----:B-1----:R-:W-:Y:S02]  /*15f0*/  @!P1 IMAD R15, R22, c[0x0][0x10], R15 ;  /* 0x00000400160f9a24 */ /* 0x002fe400078e020f */
[----:B--2---:R-:W-:Y:S01]  /*1600*/  @!P2 IMAD R17, R16, c[0x0][0x10], R17 ;  /* 0x000004001011aa24 */ /* 0x004fe200078e0211 */
[C---:B------:R-:W-:Y:S01]  /*1610*/  @!P4 LOP3.LUT R16, R2.reuse, 0x1, RZ, 0xc0, !PT ;  /* 0x000000010210c812 */ /* 0x040fe200078ec0ff */
[----:B------:R-:W-:Y:S01]  /*1620*/  @!P1 IMAD.WIDE.U32 R12, R15, 0x8, R12 ;  /* 0x000000080f0c9825 */ /* 0x000fe200078e000c */
[----:B------:R-:W-:-:S03]  /*1630*/  @!P2 LOP3.LUT R15, R2, 0x1, RZ, 0xc0, !PT ;  /* 0x00000001020fa812 */ /* 0x000fc600078ec0ff */
[----:B------:R-:W-:Y:S02]  /*1640*/  @!P4 IMAD R16, R16, c[0x0][0x10], RZ ;  /* 0x000004001010ca24 */ /* 0x000fe400078e02ff */
[----:B------:R-:W-:Y:S01]  /*1650*/  @!P2 IMAD R15, R15, c[0x0][0x10], RZ ;  /* 0x000004000f0faa24 */ /* 0x000fe200078e02ff */
[----:B------:R-:W2:Y:S01]  /*1660*/  @!P1 LDG.E.64 R12, [R12.64] ;  /* 0x000000060c0c9981 */ /* 0x000ea2000c1e1b00 */
[----:B------:R-:W-:Y:S02]  /*1670*/  @!P4 IMAD R16, R16, c[0x0][0xc], RZ ;  /* 0x000003001010ca24 */ /* 0x000fe400078e02ff */
[----:B------:R-:W-:Y:S02]  /*1680*/  @!P2 IMAD R15, R15, c[0x0][0xc], RZ ;  /* 0x000003000f0faa24 */ /* 0x000fe400078e02ff */
[----:B---3--:R-:W-:Y:S01]  /*1690*/  @!P4 IMAD R25, R14, c[0x0][0x10], R25 ;  /* 0x000004000e19ca24 */ /* 0x008fe200078e0219 */
[----:B------:R-:W-:Y:S02]  /*16a0*/  @!P4 SHF.L.U32 R20, R16, 0x1, RZ ;  /* 0x000000011014c819 */ /* 0x000fe400000006ff */
[----:B------:R-:W-:-:S02]  /*16b0*/  @!P5 LOP3.LUT R16, R2, 0x1, RZ, 0xc0, !PT ;  /* 0x000000010210d812 */ /* 0x000fc400078ec0ff */
[----:B------:R-:W-:Y:S01]  /*16c0*/  @!P2 SHF.L.U32 R15, R15, 0x1, RZ ;  /* 0x000000010f0fa819 */ /* 0x000fe200000006ff */
[----:B------:R-:W-:Y:S01]  /*16d0*/  @!P4 IMAD.WIDE R20, R20, R21, c[0x0][0x198] ;  /* 0x000066001414c625 */ /* 0x000fe200078e0215 */
[----:B------:R-:W-:-:S03]  /*16e0*/  @!P2 MOV R14, 0x4 ;  /* 0x00000004000ea802 */ /* 0x000fc60000000f00 */
[----:B------:R-:W-:Y:S02]  /*16f0*/  @!P5 IMAD R16, R16, c[0x0][0x10], RZ ;  /* 0x000004001010da24 */ /* 0x000fe400078e02ff */
[----:B------:R-:W-:-:S04]  /*1700*/  @!P2 IMAD.WIDE R14, R15, R14, c[0x0][0x198] ;  /* 0x000066000f0ea625 */ /* 0x000fc800078e020e */
[----:B------:R-:W-:Y:S02]  /*1710*/  @!P5 IMAD R16, R16, c[0x0][0xc], RZ ;  /* 0x000003001010da24 */ /* 0x000fe400078e02ff */
[----:B------:R-:W-:Y:S01]  /*1720*/  @!P2 IMAD.WIDE.U32 R14, R17, 0x8, R14 ;  /* 0x00000008110ea825 */ /* 0x000fe200078e000e */
[----:B------:R-:W-:Y:S02]  /*1730*/  @!P5 MOV R17, 0x4 ;  /* 0x000000040011d802 */ /* 0x000fe40000000f00 */
[----:B------:R-:W-:Y:S01]  /*1740*/  @!P5 SHF.L.U32 R16, R16, 0x1, RZ ;  /* 0x000000011010d819 */ /* 0x000fe200000006ff */
[----:B----4-:R-:W-:Y:S02]  /*1750*/  @!P5 IMAD R19, R18, c[0x0][0x10], R19 ;  /* 0x000004001213da24 */ /* 0x010fe400078e0213 */
[----:B------:R-:W-:Y:S01]  /*1760*/  @!P4 IMAD.WIDE.U32 R20, R25, 0x8, R20 ;  /* 0x000000081914c825 */ /* 0x000fe200078e0014 */
[----:B------:R-:W3:Y:S03]  /*1770*/  @!P2 LDG.E.64 R14, [R14.64] ;  /* 0x000000060e0ea981 */ /* 0x000ee6000c1e1b00 */
[----:B------:R-:W-:-:S06]  /*1780*/  @!P5 IMAD.WIDE R16, R16, R17, c[0x0][0x198] ;  /* 0x000066001010d625 */ /* 0x000fcc00078e0211 */
[----:B------:R-:W-:Y:S02]  /*1790*/  @!P5 IMAD.WIDE.U32 R18, R19, 0x8, R16 ;  /* 0x000000081312d825 */ /* 0x000fe400078e0010 */
[----:B------:R-:W4:Y:S04]  /*17a0*/  @!P4 LDG.E.64 R16, [R20.64] ;  /* 0x000000061410c981 */ /* 0x000f28000c1e1b00 */
[----:B------:R-:W5:Y:S01]  /*17b0*/  @!P5 LDG.E.64 R18, [R18.64] ;  /* 0x000000061212d981 */ /* 0x000f62000c1e1b00 */
[----:B------:R-:W-:Y:S02]  /*17c0*/  IADD3 R23, R23, -0x4, RZ ;  /* 0xfffffffc17177810 */ /* 0x000fe40007ffe0ff */
[----:B------:R-:W-:Y:S01]  /*17d0*/  IADD3 R22, R22, 0x4, RZ ;  /* 0x0000000416167810 */ /* 0x000fe20007ffe0ff */
[----:B0-2---:R-:W-:-:S02]  /*17e0*/  @!P1 FADD.FTZ R26, R26, R12 ;  /* 0x0000000c1a1a9221 */ /* 0x005fc40000010000 */
[----:B------:R-:W-:Y:S01]  /*17f0*/  @!P1 FADD.FTZ R27, R27, R13 ;  /* 0x0000000d1b1b9221 */ /* 0x000fe20000010000 */
[----:B------:R-:W-:Y:S01]  /*1800*/  ISETP.NE.AND P1, PT, R23, RZ, PT ;  /* 0x000000ff1700720c */ /* 0x000fe20003f25270 */
[----:B---3--:R-:W-:Y:S02]  /*1810*/  @!P2 FADD.FTZ R26, R26, R14 ;  /* 0x0000000e1a1aa221 */ /* 0x008fe40000010000 */
[----:B------:R-:W-:Y:S02]  /*1820*/  @!P2 FADD.FTZ R27, R27, R15 ;  /* 0x0000000f1b1ba221 */ /* 0x000fe40000010000 */
[----:B----4-:R-:W-:Y:S02]  /*1830*/  @!P4 FADD.FTZ R26, R26, R16 ;  /* 0x000000101a1ac221 */ /* 0x010fe40000010000 */
[----:B------:R-:W-:Y:S02]  /*1840*/  @!P4 FADD.FTZ R27, R27, R17 ;  /* 0x000000111b1bc221 */ /* 0x000fe40000010000 */
[----:B-----5:R-:W-:-:S02]  /*1850*/  @!P5 FADD.FTZ R26, R26, R18 ;  /* 0x000000121a1ad221 */ /* 0x020fc40000010000 */
[----:B------:R-:W-:Y:S02]  /*1860*/  @!P5 FADD.FTZ R27, R27, R19 ;  /* 0x000000131b1bd221 */ /* 0x000fe40000010000 */
[----:B------:R-:W-:Y:S05]  /*1870*/  @P1 BRA `(.L_x_3127) ;  /* 0xfffffc5000001947 */ /* 0x000fea000383ffff */
.L_x_3126:
        /* <DEDUP_REMOVED lines=19> */
.L_x_3129:
[----:B------:R-:W-:Y:S05]  /*19b0*/  BSYNC B0 ;  /* 0x0000000000007941 */ /* 0x000fea0003800000 */
.L_x_3128:
        /* <DEDUP_REMOVED lines=30> */
.L_x_3123:
[----:B------:R-:W-:Y:S01]  /*1ba0*/  LOP3.LUT P1, RZ, R5, R6, RZ, 0xfc, !PT ;  /* 0x0000000605ff7212 */ /* 0x000fe2000782fcff */
[----:B------:R1:W-:Y:S01]  /*1bb0*/  @!P3 STS.64 [0x78], R26 ;  /* 0x0000781aff00b388 */ /* 0x0003e20000000a00 */
        /* <DEDUP_REMOVED lines=12> */
[----:B------:R-:W3:Y:S04]  /*1c80*/  LDG.E.64 R12, [R12.64] ;  /* 0x000000060c0c7981 */ /* 0x000ee8000c1e1b00 */
[----:B------:R-:W3:Y:S01]  /*1c90*/  LDG.E.64 R14, [R14.64] ;  /* 0x000000060e0e7981 */ /* 0x000ee2000c1e1b00 */
[----:B------:R-:W-:-:S02]  /*1ca0*/  ISETP.NE.AND P6, PT, RZ, UR5, PT ;  /* 0x00000005ff007c0c */ /* 0x000fc4000bfc5270 */
[--C-:B01----:R-:W-:Y:S01]  /*1cb0*/  PRMT R27, RZ, 0x5410, R33.reuse ;  /* 0x00005410ff1b7816 */ /* 0x103fe20000000021 */
[----:B------:R-:W0:Y:S01]  /*1cc0*/  LDS.64 R16, [0x78] ;  /* 0x00007800ff107984 */ /* 0x000e220000000a00 */
[----:B--2---:R-:W-:Y:S02]  /*1cd0*/  PRMT R23, RZ, 0x7610, R28 ;  /* 0x00007610ff177816 */ /* 0x004fe4000000001c */
[----:B------:R-:W-:Y:S02]  /*1ce0*/  PRMT R25, RZ, 0x7610, R30 ;  /* 0x00007610ff197816 */ /* 0x000fe4000000001e */
[----:B------:R-:W-:Y:S02]  /*1cf0*/  PRMT R33, RZ, 0x7610, R33 ;  /* 0x00007610ff217816 */ /* 0x000fe40000000021 */
[----:B------:R-:W-:Y:S02]  /*1d00*/  PRMT R49, RZ, 0x5410, R34 ;  /* 0x00005410ff317816 */ /* 0x000fe40000000022 */
[----:B------:R-:W-:-:S02]  /*1d10*/  PRMT R18, RZ, 0x5410, R35 ;  /* 0x00005410ff127816 */ /* 0x000fc40000000023 */
[----:B------:R-:W-:Y:S02]  /*1d20*/  PRMT R22, RZ, 0x5410, R36 ;  /* 0x00005410ff167816 */ /* 0x000fe40000000024 */
[----:B------:R-:W-:Y:S02]  /*1d30*/  PRMT R24, RZ, 0x5410, R37 ;  /* 0x00005410ff187816 */ /* 0x000fe40000000025 */
[----:B------:R-:W-:Y:S02]  /*1d40*/  PRMT R19, RZ, 0x5410, R28 ;  /* 0x00005410ff137816 */ /* 0x000fe4000000001c */
[----:B------:R-:W-:Y:S02]  /*1d50*/  PRMT R21, RZ, 0x5410, R30 ;  /* 0x00005410ff157816 */ /* 0x000fe4000000001e */
[----:B------:R-:W-:Y:S02]  /*1d60*/  PRMT R34, RZ, 0x7610, R34 ;  /* 0x00007610ff227816 */ /* 0x000fe40000000022 */
[----:B------:R-:W-:-:S02]  /*1d70*/  PRMT R35, RZ, 0x7610, R35 ;  /* 0x00007610ff237816 */ /* 0x000fc40000000023 */
[----:B------:R-:W-:Y:S02]  /*1d80*/  PRMT R36, RZ, 0x7610, R36 ;  /* 0x00007610ff247816 */ /* 0x000fe40000000024 */
[----:B------:R-:W-:Y:S02]  /*1d90*/  PRMT R37, RZ, 0x7610, R37 ;  /* 0x00007610ff257816 */ /* 0x000fe40000000025 */
[----:B------:R-:W-:-:S04]  /*1da0*/  ISETP.GE.U32.AND P2, PT, R43, c[0x0][0x1c8], PT ;  /* 0x000072002b007a0c */ /* 0x000fc80003f46070 */
[----:B------:R-:W-:-:S04]  /*1db0*/  ISETP.GE.AND.EX P2, PT, R8, c[0x0][0x1cc], PT, P2 ;  /* 0x0000730008007a0c */ /* 0x000fc80003f46320 */
[----:B------:R-:W-:Y:S01]  /*1dc0*/  ISETP.GT.U32.OR P2, PT, R6, 0x17f, P2 ;  /* 0x0000017f0600780c */ /* 0x000fe20001744470 */
[----:B0-----:R-:W-:-:S04]  /*1dd0*/  FMUL.FTZ R16, R16, c[0x0][0x1f4] ;  /* 0x00007d0010107a20 */ /* 0x001fc80000410000 */
        /* <DEDUP_REMOVED lines=9> */
[--C-:B------:R-:W-:Y:S02]  /*1e70*/  FADD.FTZ R27, R27, -R16.reuse ;  /* 0x800000101b1b7221 */ /* 0x100fe40000010000 */
[--C-:B------:R-:W-:Y:S02]  /*1e80*/  FADD.FTZ R49, R49, -R16.reuse ;  /* 0x8000001031317221 */ /* 0x100fe40000010000 */
[--C-:B------:R-:W-:Y:S02]  /*1e90*/  FADD.FTZ R34, R34, -R16.reuse ;  /* 0x8000001022227221 */ /* 0x100fe40000010000 */
[----:B------:R-:W-:Y:S02]  /*1ea0*/  FADD.FTZ R18, R18, -R16 ;  /* 0x8000001012127221 */ /* 0x000fe40000010000 */
[----:B------:R-:W-:-:S02]  /*1eb0*/  @P1 FADD.FTZ R17, R17, c[0x0][0x188] ;  /* 0x0000620011111621 */ /* 0x000fc40000010000 */
[--C-:B------:R-:W-:Y:S02]  /*1ec0*/  FADD.FTZ R35, R35, -R16.reuse ;  /* 0x8000001023237221 */ /* 0x100fe40000010000 */
[----:B------:R0:W1:Y:S01]  /*1ed0*/  @P1 MUFU.RSQ R20, R17 ;  /* 0x0000001100141308 */ /* 0x0000620000001400 */
[----:B------:R-:W-:Y:S01]  /*1ee0*/  ISETP.GE.U32.AND P1, PT, R44, c[0x0][0x1c8], PT ;  /* 0x000072002c007a0c */ /* 0x000fe20003f26070 */
[--C-:B------:R-:W-:Y:S02]  /*1ef0*/  FADD.FTZ R22, R22, -R16.reuse ;  /* 0x8000001016167221 */ /* 0x100fe40000010000 */
[--C-:B------:R-:W-:Y:S01]  /*1f00*/  FADD.FTZ R36, R36, -R16.reuse ;  /* 0x8000001024247221 */ /* 0x100fe20000010000 */
[----:B------:R-:W-:Y:S01]  /*1f10*/  ISETP.GE.AND.EX P1, PT, R7, c[0x0][0x1cc], PT, P1 ;  /* 0x0000730007007a0c */ /* 0x000fe20003f26310 */
[--C-:B------:R-:W-:Y:S02]  /*1f20*/  FADD.FTZ R24, R24, -R16.reuse ;  /* 0x8000001018187221 */ /* 0x100fe40000010000 */
[----:B------:R-:W-:Y:S01]  /*1f30*/  FADD.FTZ R37, R37, -R16 ;  /* 0x8000001025257221 */ /* 0x000fe20000010000 */
[----:B0-----:R-:W-:-:S02]  /*1f40*/  PRMT R17, RZ, 0x5410, R29 ;  /* 0x00005410ff117816 */ /* 0x001fc4000000001d */
[----:B------:R-:W-:Y:S02]  /*1f50*/  PRMT R29, RZ, 0x7610, R29 ;  /* 0x00007610ff1d7816 */ /* 0x000fe4000000001d */
[----:B------:R-:W-:Y:S01]  /*1f60*/  ISETP.GT.U32.OR P1, PT, R6, 0x17f, P1 ;  /* 0x0000017f0600780c */ /* 0x000fe20000f24470 */
[--C-:B------:R-:W-:Y:S02]  /*1f70*/  FADD.FTZ R17, R17, -R16.reuse ;  /* 0x8000001011117221 */ /* 0x100fe40000010000 */
[----:B------:R-:W-:Y:S02]  /*1f80*/  FADD.FTZ R29, R29, -R16 ;  /* 0x800000101d1d7221 */ /* 0x000fe40000010000 */
[-C--:B-1----:R-:W-:Y:S02]  /*1f90*/  FMUL.FTZ R17, R17, R20.reuse ;  /* 0x0000001411117220 */ /* 0x082fe40000410000 */
[-C--:B------:R-:W-:Y:S02]  /*1fa0*/  FMUL.FTZ R16, R29, R20.reuse ;  /* 0x000000141d107220 */ /* 0x080fe40000410000 */
[----:B------:R-:W-:-:S02]  /*1fb0*/  FMUL.FTZ R26, R23, R20 ;  /* 0x00000014171a7220 */ /* 0x000fc40000410000 */
[-C--:B------:R-:W-:Y:S02]  /*1fc0*/  FMUL.FTZ R28, R25, R20.reuse ;  /* 0x00000014191c7220 */ /* 0x080fe40000410000 */
[-C--:B------:R-:W-:Y:S02]  /*1fd0*/  FMUL.FTZ R30, R33, R20.reuse ;  /* 0x00000014211e7220 */ /* 0x080fe40000410000 */
[-C--:B------:R-:W-:Y:S02]  /*1fe0*/  FMUL.FTZ R29, R19, R20.reuse ;  /* 0x00000014131d7220 */ /* 0x080fe40000410000 */
[-C--:B------:R-:W-:Y:S02]  /*1ff0*/  FMUL.FTZ R21, R21, R20.reuse ;  /* 0x0000001415157220 */ /* 0x080fe40000410000 */
        /* <DEDUP_REMOVED lines=8> */
[----:B------:R-:W-:Y:S02]  /*2080*/  FMUL.FTZ R20, R37, R20 ;  /* 0x0000001425147220 */ /* 0x000fe40000410000 */
[----:B---3--:R-:W-:Y:S02]  /*2090*/  FFMA.FTZ R22, R12, R17, R14 ;  /* 0x000000110c167223 */ /* 0x008fe4000001000e */
        /* <DEDUP_REMOVED lines=12> */
.L_x_3130:
        /* <DEDUP_REMOVED lines=12> */
.L_x_3132:
[----:B------:R-:W-:Y:S05]  /*2220*/  BSYNC B0 ;  /* 0x0000000000007941 */ /* 0x000fea0003800000 */
.L_x_3131:
[----:B------:R-:W-:Y:S02]  /*2230*/  FFMA.FTZ R29, R12, R29, R14 ;  /* 0x0000001d0c1d7223 */ /* 0x000fe4000001000e */
[----:B------:R-:W-:Y:S01]  /*2240*/  FFMA.FTZ R26, R13, R26, R15 ;  /* 0x0000001a0d1a7223 */ /* 0x000fe2000001000f */
        /* <DEDUP_REMOVED lines=11> */
.L_x_3133:
[----:B------:R-:W-:Y:S01]  /*2300*/  BSSY B0, `(.L_x_3134) ;  /* 0x000000c000007945 */ /* 0x000fe20003800000 */
[----:B------:R-:W-:Y:S05]  /*2310*/  @P1 BRA `(.L_x_3135) ;  /* 0x000000a000001947 */ /* 0x000fea0003800000 */
[----:B------:R-:W-:Y:S01]  /*2320*/  MOV R16, R52 ;  /* 0x0000003400107202 */ /* 0x000fe20000000f00 */
[----:B------:R-:W-:Y:S01]  /*2330*/  IMAD R7, R7, c[0x0][0x1c0], RZ ;  /* 0x0000700007077a24 */ /* 0x000fe200078e02ff */
[----:B------:R-:W-:Y:S02]  /*2340*/  MOV R17, R51 ;  /* 0x0000003300117202 */ /* 0x000fe40000000f00 */
[----:B------:R-:W-:Y:S01]  /*2350*/  F2FP.BF16.PACK_AB R29, R26, R29 ;  /* 0x0000001d1a1d723e */ /* 0x000fe200000010ff */
[C---:B------:R-:W-:Y:S02]  /*2360*/  IMAD R7, R44.reuse, c[0x0][0x1c4], R7 ;  /* 0x000071002c077a24 */ /* 0x040fe400078e0207 */
[----:B------:R-:W-:-:S05]  /*2370*/  IMAD.WIDE.U32 R16, R44, c[0x0][0x1c0], R16 ;  /* 0x000070002c107a25 */ /* 0x000fca00078e0010 */
[----:B------:R-:W-:Y:S02]  /*2380*/  IADD3 R7, R17, R7, RZ ;  /* 0x0000000711077210 */ /* 0x000fe40007ffe0ff */
[----:B0-----:R-:W-:-:S04]  /*2390*/  LEA R18, P1, R16, c[0x0][0x160], 0x1 ;  /* 0x0000580010127a11 */ /* 0x001fc800078208ff */
[----:B------:R-:W-:-:S05]  /*23a0*/  LEA.HI.X R19, R16, c[0x0][0x164], R7, 0x1, P1 ;  /* 0x0000590010137a11 */ /* 0x000fca00008f0c07 */
[----:B------:R0:W-:Y:S04]  /*23b0*/  STG.E [R18.64], R29 ;  /* 0x0000001d12007986 */ /* 0x0001e8000c101906 */
.L_x_3135:
[----:B------:R-:W-:Y:S05]  /*23c0*/  BSYNC B0 ;  /* 0x0000000000007941 */ /* 0x000fea0003800000 */
.L_x_3134:
[----:B------:R-:W-:Y:S02]  /*23d0*/  FFMA.FTZ R21, R12, R21, R14 ;  /* 0x000000150c157223 */ /* 0x000fe4000001000e */
[----:B------:R-:W-:Y:S01]  /*23e0*/  FFMA.FTZ R28, R13, R28, R15 ;  /* 0x0000001c0d1c7223 */ /* 0x000fe2000001000f */
[----:B------:R-:W-:Y:S05]  /*23f0*/  @!P6 BRA `(.L_x_3136) ;  /* 0x000000a00000e947 */ /* 0x000fea0003800000 */
[----:B------:R-:W-:Y:S02]  /*2400*/  FMUL.FTZ R7, R21, -1.4426950216293334961 ;  /* 0xbfb8aa3b15077820 */ /* 0x000fe40000410000 */
[----:B------:R-:W-:-:S04]  /*2410*/  FMUL.FTZ R17, R28, -1.4426950216293334961 ;  /* 0xbfb8aa3b1c117820 */ /* 0x000fc80000410000 */
[----:B------:R-:W1:Y:S08]  /*2420*/  MUFU.EX2 R7, R7 ;  /* 0x0000000700077308 */ /* 0x000e700000000800 */
[----:B------:R-:W2:Y:S01]  /*2430*/  MUFU.EX2 R17, R17 ;  /* 0x0000001100117308 */ /* 0x000ea20000000800 */
[----:B-1----:R-:W-:-:S07]  /*2440*/  FADD.FTZ R16, R7, 1 ;  /* 0x3f80000007107421 */ /* 0x002fce0000010000 */
[----:B------:R-:W1:Y:S01]  /*2450*/  MUFU.RCP R16, R16 ;  /* 0x0000001000107308 */ /* 0x000e620000001000 */
[----:B0-2---:R-:W-:-:S07]  /*2460*/  FADD.FTZ R18, R17, 1 ;  /* 0x3f80000011127421 */ /* 0x005fce0000010000 */
[----:B------:R-:W0:Y:S01]  /*2470*/  MUFU.RCP R19, R18 ;  /* 0x0000001200137308 */ /* 0x000e220000001000 */
[----:B-1----:R-:W-:Y:S02]  /*2480*/  FMUL.FTZ R21, R21, R16 ;  /* 0x0000001015157220 */ /* 0x002fe40000410000 */
[----:B0-----:R-:W-:-:S05]  /*2490*/  FMUL.FTZ R28, R28, R19 ;  /* 0x000000131c1c7220 */ /* 0x001fca0000410000 */
.L_x_3136:
        /* <DEDUP_REMOVED lines=12> */
.L_x_3138:
[----:B------:R-:W-:Y:S05]  /*2560*/  BSYNC B0 ;  /* 0x0000000000007941 */ /* 0x000fea0003800000 */
.L_x_3137:
[----:B------:R-:W-:Y:S01]  /*2570*/  ISETP.GE.U32.AND P5, PT, R42, c[0x0][0x1c8], PT ;  /* 0x000072002a007a0c */ /* 0x000fe20003fa6070 */
[C-C-:B------:R-:W-:Y:S01]  /*2580*/  FFMA.FTZ R27, R12.reuse, R27, R14.reuse ;  /* 0x0000001b0c1b7223 */ /* 0x140fe2000001000e */
[----:B------:R-:W-:Y:S01]  /*2590*/  ISETP.GE.U32.AND P1, PT, R41, c[0x0][0x1c8], PT ;  /* 0x0000720029007a0c */ /* 0x000fe20003f26070 */
[--C-:B------:R-:W-:Y:S01]  /*25a0*/  FFMA.FTZ R49, R12, R49, R14.reuse ;  /* 0x000000310c317223 */ /* 0x100fe2000001000e */
[----:B------:R-:W-:Y:S01]  /*25b0*/  ISETP.GE.U32.AND P2, PT, R40, c[0x0][0x1c8], PT ;  /* 0x0000720028007a0c */ /* 0x000fe20003f46070 */
[C-C-:B------:R-:W-:Y:S01]  /*25c0*/  FFMA.FTZ R23, R12.reuse, R23, R14.reuse ;  /* 0x000000170c177223 */ /* 0x140fe2000001000e */
[----:B------:R-:W-:Y:S01]  /*25d0*/  ISETP.GE.U32.AND P3, PT, R39, c[0x0][0x1c8], PT ;  /* 0x0000720027007a0c */ /* 0x000fe20003f66070 */
[--C-:B------:R-:W-:Y:S01]  /*25e0*/  FFMA.FTZ R25, R12, R25, R14.reuse ;  /* 0x000000190c197223 */ /* 0x100fe2000001000e */
[----:B------:R-:W-:Y:S01]  /*25f0*/  ISETP.GE.U32.AND P4, PT, R38, c[0x0][0x1c8], PT ;  /* 0x0000720026007a0c */ /* 0x000fe20003f86070 */
[----:B------:R-:W-:Y:S01]  /*2600*/  FFMA.FTZ R14, R12, R33, R14 ;  /* 0x000000210c0e7223 */ /* 0x000fe2000001000e */
[----:B------:R-:W-:Y:S01]  /*2610*/  ISETP.GE.AND.EX P5, PT, R9, c[0x0][0x1cc], PT, P5 ;  /* 0x0000730009007a0c */ /* 0x000fe20003fa6350 */
[C-C-:B------:R-:W-:Y:S01]  /*2620*/  FFMA.FTZ R34, R13.reuse, R34, R15.reuse ;  /* 0x000000220d227223 */ /* 0x140fe2000001000f */
[----:B------:R-:W-:Y:S01]  /*2630*/  ISETP.GE.AND.EX P1, PT, R10, c[0x0][0x1cc], PT, P1 ;  /* 0x000073000a007a0c */ /* 0x000fe20003f26310 */
[--C-:B------:R-:W-:Y:S01]  /*2640*/  FFMA.FTZ R48, R13, R48, R15.reuse ;  /* 0x000000300d307223 */ /* 0x100fe2000001000f */
[----:B------:R-:W-:Y:S01]  /*2650*/  ISETP.GE.AND.EX P2, PT, R11, c[0x0][0x1cc], PT, P2 ;  /* 0x000073000b007a0c */ /* 0x000fe20003f46320 */
[--C-:B------:R-:W-:Y:S01]  /*2660*/  FFMA.FTZ R36, R13, R36, R15.reuse ;  /* 0x000000240d247223 */ /* 0x100fe2000001000f */
[----:B------:R-:W-:Y:S01]  /*2670*/  ISETP.GE.AND.EX P3, PT, R31, c[0x0][0x1cc], PT, P3 ;  /* 0x000073001f007a0c */ /* 0x000fe20003f66330 */
[C-C-:B------:R-:W-:Y:S01]  /*2680*/  FFMA.FTZ R7, R13.reuse, R20, R15.reuse ;  /* 0x000000140d077223 */ /* 0x140fe2000001000f */
[----:B------:R-:W-:Y:S01]  /*2690*/  ISETP.GE.AND.EX P4, PT, R32, c[0x0][0x1cc], PT, P4 ;  /* 0x0000730020007a0c */ /* 0x000fe20003f86340 */
[----:B------:R-:W-:Y:S01]  /*26a0*/  FFMA.FTZ R30, R13, R30, R15 ;  /* 0x0000001e0d1e7223 */ /* 0x000fe2000001000f */
[----:B------:R-:W-:-:S02]  /*26b0*/  ISETP.GT.U32.OR P5, PT, R6, 0x17f, P5 ;  /* 0x0000017f0600780c */ /* 0x000fc40002fa4470 */
[C---:B------:R-:W-:Y:S02]  /*26c0*/  ISETP.GT.U32.OR P1, PT, R6.reuse, 0x17f, P1 ;  /* 0x0000017f0600780c */ /* 0x040fe40000f24470 */
[C---:B------:R-:W-:Y:S02]  /*26d0*/  ISETP.GT.U32.OR P2, PT, R6.reuse, 0x17f, P2 ;  /* 0x0000017f0600780c */ /* 0x040fe40001744470 */
[C---:B------:R-:W-:Y:S02]  /*26e0*/  ISETP.GT.U32.OR P3, PT, R6.reuse, 0x17f, P3 ;  /* 0x0000017f0600780c */ /* 0x040fe40001f64470 */
[----:B------:R-:W-:Y:S01]  /*26f0*/  ISETP.GT.U32.OR P4, PT, R6, 0x17f, P4 ;  /* 0x0000017f0600780c */ /* 0x000fe20002784470 */
[----:B------:R-:W-:Y:S06]  /*2700*/  @!P6 BRA `(.L_x_3139) ;  /* 0x000000a00000e947 */ /* 0x000fec0003800000 */
[----:B------:R-:W-:Y:S02]  /*2710*/  FMUL.FTZ R8, R27, -1.4426950216293334961 ;  /* 0xbfb8aa3b1b087820 */ /* 0x000fe40000410000 */
[----:B------:R-:W-:-:S04]  /*2720*/  FMUL.FTZ R13, R30, -1.4426950216293334961 ;  /* 0xbfb8aa3b1e0d7820 */ /* 0x000fc80000410000 */
[----:B------:R-:W1:Y:S08]  /*2730*/  MUFU.EX2 R8, R8 ;  /* 0x0000000800087308 */ /* 0x000e700000000800 */
[----:B------:R-:W2:Y:S01]  /*2740*/  MUFU.EX2 R13, R13 ;  /* 0x0000000d000d7308 */ /* 0x000ea20000000800 */
[----:B-1----:R-:W-:-:S07]  /*2750*/  FADD.FTZ R12, R8, 1 ;  /* 0x3f800000080c7421 */ /* 0x002fce0000010000 */
[----:B------:R-:W1:Y:S01]  /*2760*/  MUFU.RCP R12, R12 ;  /* 0x0000000c000c7308 */ /* 0x000e620000001000 */
[----:B--2---:R-:W-:-:S07]  /*2770*/  FADD.FTZ R15, R13, 1 ;  /* 0x3f8000000d0f7421 */ /* 0x004fce0000010000 */
[----:B------:R-:W2:Y:S01]  /*2780*/  MUFU.RCP R15, R15 ;  /* 0x0000000f000f7308 */ /* 0x000ea20000001000 */
[----:B-1----:R-:W-:Y:S02]  /*2790*/  FMUL.FTZ R27, R27, R12 ;  /* 0x0000000c1b1b7220 */ /* 0x002fe40000410000 */
[----:B--2---:R-:W-:-:S05]  /*27a0*/  FMUL.FTZ R30, R30, R15 ;  /* 0x0000000f1e1e7220 */ /* 0x004fca0000410000 */
.L_x_3139:
[----:B------:R-:W-:Y:S01]  /*27b0*/  BSSY B0, `(.L_x_3140) ;  /* 0x000000c000007945 */ /* 0x000fe20003800000 */
[----:B------:R-:W-:Y:S05]  /*27c0*/  @P5 BRA `(.L_x_3141) ;  /* 0x000000a000005947 */ /* 0x000fea0003800000 */
[----:B------:R-:W-:Y:S01]  /*27d0*/  IMAD R13, R9, c[0x0][0x1c0], RZ ;  /* 0x00007000090d7a24 */ /* 0x000fe200078e02ff */
[----:B------:R-:W-:Y:S02]  /*27e0*/  MOV R8, R52 ;  /* 0x0000003400087202 */ /* 0x000fe40000000f00 */
[----:B------:R-:W-:Y:S01]  /*27f0*/  MOV R9, R51 ;  /* 0x0000003300097202 */ /* 0x000fe20000000f00 */
[----:B------:R-:W-:Y:S01]  /*2800*/  IMAD R13, R42, c[0x0][0x1c4], R13 ;  /* 0x000071002a0d7a24 */ /* 0x000fe200078e020d */
[----:B------:R-:W-:-:S03]  /*2810*/  F2FP.BF16.PACK_AB R27, R30, R27 ;  /* 0x0000001b1e1b723e */ /* 0x000fc600000010ff */
[----:B------:R-:W-:-:S05]  /*2820*/  IMAD.WIDE.U32 R8, R42, c[0x0][0x1c0], R8 ;  /* 0x000070002a087a25 */ /* 0x000fca00078e0008 */
[----:B------:R-:W-:Y:S02]  /*2830*/  IADD3 R13, R9, R13, RZ ;  /* 0x0000000d090d7210 */ /* 0x000fe40007ffe0ff */
[----:B------:R-:W-:-:S04]  /*2840*/  LEA R12, P5, R8, c[0x0][0x160], 0x1 ;  /* 0x00005800080c7a11 */ /* 0x000fc800078a08ff */
[----:B------:R-:W-:-:S05]  /*2850*/  LEA.HI.X R13, R8, c[0x0][0x164], R13, 0x1, P5 ;  /* 0x00005900080d7a11 */ /* 0x000fca00028f0c0d */
[----:B------:R1:W-:Y:S04]  /*2860*/  STG.E [R12.64], R27 ;  /* 0x0000001b0c007986 */ /* 0x0003e8000c101906 */
.L_x_3141:
[----:B------:R-:W-:Y:S05]  /*2870*/  BSYNC B0 ;  /* 0x0000000000007941 */ /* 0x000fea0003800000 */
.L_x_3140:
[----:B------:R-:W-:Y:S05]  /*2880*/  @!P6 BRA `(.L_x_3142) ;  /* 0x000000a00000e947 */ /* 0x000fea0003800000 */
[----:B-1----:R-:W-:Y:S02]  /*2890*/  FMUL.FTZ R13, R34, -1.4426950216293334961 ;  /* 0xbfb8aa3b220d7820 */ /* 0x002fe40000410000 */
        /* <DEDUP_REMOVED lines=9> */
.L_x_3142:
[----:B------:R-:W-:Y:S01]  /*2930*/  BSSY B0, `(.L_x_3143) ;  /* 0x000000c000007945 */ /* 0x000fe20003800000 */
[----:B------:R-:W-:Y:S05]  /*2940*/  @P1 BRA `(.L_x_3144) ;  /* 0x000000a000001947 */ /* 0x000fea0003800000 */
[----:B------:R-:W-:Y:S01]  /*2950*/  MOV R8, R52 ;  /* 0x0000003400087202 */ /* 0x000fe20000000f00 */
[----:B------:R-:W-:Y:S01]  /*2960*/  IMAD R10, R10, c[0x0][0x1c0], RZ ;  /* 0x000070000a0a7a24 */ /* 0x000fe200078e02ff */
[----:B------:R-:W-:Y:S02]  /*2970*/  MOV R9, R51 ;  /* 0x0000003300097202 */ /* 0x000fe40000000f00 */
[----:B------:R-:W-:Y:S01]  /*2980*/  F2FP.BF16.PACK_AB R49, R34, R49 ;  /* 0x000000312231723e */ /* 0x000fe200000010ff */
[C---:B-1----:R-:W-:Y:S02]  /*2990*/  IMAD R13, R41.reuse, c[0x0][0x1c4], R10 ;  /* 0x00007100290d7a24 */ /* 0x042fe400078e020a */
[----:B------:R-:W-:-:S05]  /*29a0*/  IMAD.WIDE.U32 R8, R41, c[0x0][0x1c0], R8 ;  /* 0x0000700029087a25 */ /* 0x000fca00078e0008 */
[----:B------:R-:W-:Y:S02]  /*29b0*/  IADD3 R13, R9, R13, RZ ;  /* 0x0000000d090d7210 */ /* 0x000fe40007ffe0ff */
[----:B------:R-:W-:-:S04]  /*29c0*/  LEA R12, P1, R8, c[0x0][0x160], 0x1 ;  /* 0x00005800080c7a11 */ /* 0x000fc800078208ff */
[----:B------:R-:W-:-:S05]  /*29d0*/  LEA.HI.X R13, R8, c[0x0][0x164], R13, 0x1, P1 ;  /* 0x00005900080d7a11 */ /* 0x000fca00008f0c0d */
[----:B------:R1:W-:Y:S04]  /*29e0*/  STG.E [R12.64], R49 ;  /* 0x000000310c007986 */ /* 0x0003e8000c101906 */
.L_x_3144:
[----:B------:R-:W-:Y:S05]  /*29f0*/  BSYNC B0 ;  /* 0x0000000000007941 */ /* 0x000fea0003800000 */
.L_x_3143:
        /* <DEDUP_REMOVED lines=11> */
.L_x_3145:
        /* <DEDUP_REMOVED lines=12> */
.L_x_3147:
[----:B------:R-:W-:Y:S05]  /*2b70*/  BSYNC B0 ;  /* 0x0000000000007941 */ /* 0x000fea0003800000 */
.L_x_3146:
[----:B------:R-:W-:Y:S05]  /*2b80*/  @!P6 BRA `(.L_x_3148) ;  /* 0x000000a00000e947 */ /* 0x000fea0003800000 */
[----:B------:R-:W-:Y:S02]  /*2b90*/  FMUL.FTZ R8, R25, -1.4426950216293334961 ;  /* 0xbfb8aa3b19087820 */ /* 0x000fe40000410000 */
[----:B--2---:R-:W-:-:S04]  /*2ba0*/  FMUL.FTZ R11, R36, -1.4426950216293334961 ;  /* 0xbfb8aa3b240b7820 */ /* 0x004fc80000410000 */
[----:B------:R-:W2:Y:S08]  /*2bb0*/  MUFU.EX2 R8, R8 ;  /* 0x0000000800087308 */ /* 0x000eb00000000800 */
[----:B------:R-:W3:Y:S01]  /*2bc0*/  MUFU.EX2 R11, R11 ;  /* 0x0000000b000b7308 */ /* 0x000ee20000000800 */
[----:B--2---:R-:W-:-:S07]  /*2bd0*/  FADD.FTZ R9, R8, 1 ;  /* 0x3f80000008097421 */ /* 0x004fce0000010000 */
[----:B------:R-:W2:Y:S01]  /*2be0*/  MUFU.RCP R10, R9 ;  /* 0x00000009000a7308 */ /* 0x000ea20000001000 */
[----:B-1-3--:R-:W-:-:S07]  /*2bf0*/  FADD.FTZ R12, R11, 1 ;  /* 0x3f8000000b0c7421 */ /* 0x00afce0000010000 */
[----:B------:R-:W1:Y:S01]  /*2c00*/  MUFU.RCP R13, R12 ;  /* 0x0000000c000d7308 */ /* 0x000e620000001000 */
[----:B--2---:R-:W-:Y:S02]  /*2c10*/  FMUL.FTZ R25, R25, R10 ;  /* 0x0000000a19197220 */ /* 0x004fe40000410000 */
[----:B-1----:R-:W-:-:S05]  /*2c20*/  FMUL.FTZ R36, R36, R13 ;  /* 0x0000000d24247220 */ /* 0x002fca0000410000 */
.L_x_3148:
[----:B------:R-:W-:Y:S01]  /*2c30*/  BSSY B0, `(.L_x_3149) ;  /* 0x000000c000007945 */ /* 0x000fe20003800000 */
[----:B------:R-:W-:Y:S05]  /*2c40*/  @P3 BRA `(.L_x_3150) ;  /* 0x000000a000003947 */ /* 0x000fea0003800000 */
[----:B------:R-:W-:Y:S01]  /*2c50*/  MOV R8, R52 ;  /* 0x0000003400087202 */ /* 0x000fe20000000f00 */
[----:B--2---:R-:W-:Y:S01]  /*2c60*/  IMAD R10, R31, c[0x0][0x1c0], RZ ;  /* 0x000070001f0a7a24 */ /* 0x004fe200078e02ff */
        /* <DEDUP_REMOVED lines=8> */
.L_x_3150:
[----:B------:R-:W-:Y:S05]  /*2cf0*/  BSYNC B0 ;  /* 0x0000000000007941 */ /* 0x000fea0003800000 */
.L_x_3149:
[----:B------:R-:W-:Y:S05]  /*2d00*/  @!P6 BRA `(.L_x_3151) ;  /* 0x000000a00000e947 */ /* 0x000fea0003800000 */
[----:B------:R-:W-:Y:S02]  /*2d10*/  FMUL.FTZ R8, R14, -1.4426950216293334961 ;  /* 0xbfb8aa3b0e087820 */ /* 0x000fe40000410000 */
[----:B--2---:R-:W-:-:S04]  /*2d20*/  FMUL.FTZ R10, R7, -1.4426950216293334961 ;  /* 0xbfb8aa3b070a7820 */ /* 0x004fc80000410000 */
[----:B------:R-:W2:Y:S08]  /*2d30*/  MUFU.EX2 R8, R8 ;  /* 0x0000000800087308 */ /* 0x000eb00000000800 */
[----:B------:R-:W3:Y:S01]  /*2d40*/  MUFU.EX2 R10, R10 ;  /* 0x0000000a000a7308 */ /* 0x000ee20000000800 */
[----:B--2---:R-:W-:-:S07]  /*2d50*/  FADD.FTZ R9, R8, 1 ;  /* 0x3f80000008097421 */ /* 0x004fce0000010000 */
[----:B------:R-:W2:Y:S01]  /*2d60*/  MUFU.RCP R9, R9 ;  /* 0x0000000900097308 */ /* 0x000ea20000001000 */
[----:B---3--:R-:W-:-:S07]  /*2d70*/  FADD.FTZ R11, R10, 1 ;  /* 0x3f8000000a0b7421 */ /* 0x008fce0000010000 */
[----:B-1----:R-:W1:Y:S01]  /*2d80*/  MUFU.RCP R12, R11 ;  /* 0x0000000b000c7308 */ /* 0x002e620000001000 */
[----:B--2---:R-:W-:Y:S02]  /*2d90*/  FMUL.FTZ R14, R14, R9 ;  /* 0x000000090e0e7220 */ /* 0x004fe40000410000 */
[----:B-1----:R-:W-:-:S05]  /*2da0*/  FMUL.FTZ R7, R7, R12 ;  /* 0x0000000c07077220 */ /* 0x002fca0000410000 */
.L_x_3151:
[----:B------:R-:W-:Y:S01]  /*2db0*/  BSSY B0, `(.L_x_3152) ;  /* 0x000000b000007945 */ /* 0x000fe20003800000 */
[----:B------:R-:W-:Y:S05]  /*2dc0*/  @P4 BRA `(.L_x_3153) ;  /* 0x0000009000004947 */ /* 0x000fea0003800000 */
[----:B------:R-:W-:Y:S01]  /*2dd0*/  MOV R50, R52 ;  /* 0x0000003400327202 */ /* 0x000fe20000000f00 */
[----:B------:R-:W-:Y:S01]  /*2de0*/  IMAD R9, R32, c[0x0][0x1c0], RZ ;  /* 0x0000700020097a24 */ /* 0x000fe200078e02ff */
[----:B------:R-:W-:-:S03]  /*2df0*/  F2FP.BF16.PACK_AB R7, R7, R14 ;  /* 0x0000000e0707723e */ /* 0x000fc600000010ff */
[----:B------:R-:W-:-:S04]  /*2e00*/  IMAD.WIDE.U32 R50, R38, c[0x0][0x1c0], R50 ;  /* 0x0000700026327a25 */ /* 0x000fc800078e0032 */
[----:B------:R-:W-:Y:S01]  /*2e10*/  IMAD R9, R38, c[0x0][0x1c4], R9 ;  /* 0x0000710026097a24 */ /* 0x000fe200078e0209 */
[----:B------:R-:W-:-:S04]  /*2e20*/  LEA R8, P1, R50, c[0x0][0x160], 0x1 ;  /* 0x0000580032087a11 */ /* 0x000fc800078208ff */
[----:B------:R-:W-:-:S04]  /*2e30*/  IADD3 R9, R51, R9, RZ ;  /* 0x0000000933097210 */ /* 0x000fc80007ffe0ff */
[----:B------:R-:W-:-:S05]  /*2e40*/  LEA.HI.X R9, R50, c[0x0][0x164], R9, 0x1, P1 ;  /* 0x0000590032097a11 */ /* 0x000fca00008f0c09 */
[----:B------:R3:W-:Y:S02]  /*2e50*/  STG.E [R8.64], R7 ;  /* 0x0000000708007986 */ /* 0x0007e4000c101906 */
.L_x_3153:
[----:B------:R-:W-:Y:S05]  /*2e60*/  BSYNC B0 ;  /* 0x0000000000007941 */ /* 0x000fea0003800000 */
.L_x_3152:
[----:B------:R-:W-:Y:S02]  /*2e70*/  IADD3 R46, R46, c[0x0][0x10], RZ ;  /* 0x000004002e2e7a10 */ /* 0x000fe40007ffe0ff */
[----:B------:R-:W-:Y:S02]  /*2e80*/  IADD3 R2, R2, 0x1, RZ ;  /* 0x0000000102027810 */ /* 0x000fe40007ffe0ff */
[----:B------:R-:W-:-:S13]  /*2e90*/  ISETP.GE.AND P1, PT, R46, UR4, PT ;  /* 0x000000042e007c0c */ /* 0x000fda000bf26270 */
[----:B------:R-:W-:Y:S01]  /*2ea0*/  @P1 CALL.REL.NOINC `(.L_x_3154) ;  /* 0x0000001000001944 */ /* 0x000fe20003c00000 */
[----:B------:R-:W-:Y:S05]  /*2eb0*/  BRA `(.L_x_3155) ;  /* 0xffffd34000007947 */ /* 0x000fea000383ffff */
.L_x_3154:
[----:B------:R-:W-:Y:S05]  /*2ec0*/  EXIT ;  /* 0x000000000000794d */ /* 0x000fea0003800000 */
.L_x_3156:
        /* <DEDUP_REMOVED lines=11> */
.L_x_5205:


//--------------------- .text._Z35group_norm_nhwc_fwd_one_pass_kernelI11Bf16IOFp32WLi256ELi48ELi384EEv26Group_norm_nhwc_fwd_params --------------------------
	.section	.text._Z35group_norm_nhwc_fwd_one_pass_kernelI11Bf16IOFp32WLi256ELi48ELi384EEv26Group_norm_nhwc_fwd_params,"ax",@progbits
	.sectioninfo	@"SHI_REGISTERS=80"
	.align	128
        .global         _Z35group_norm_nhwc_fwd_one_pass_kernelI11Bf16IOFp32WLi256ELi48ELi384EEv26Group_norm_nhwc_fwd_params
        .type           _Z35group_norm_nhwc_fwd_one_pass_kernelI11Bf16IOFp32WLi256ELi48ELi384EEv26Group_norm_nhwc_fwd_params,@function
        .size           _Z35group_norm_nhwc_fwd_one_pass_kernelI11Bf16IOFp32WLi256ELi48ELi384EEv26Group_norm_nhwc_fwd_params,(.L_x_5206 - _Z35group_norm_nhwc_fwd_one_pass_kernelI11Bf16IOFp32WLi256ELi48ELi384EEv26Group_norm_nhwc_fwd_params)
        .other          _Z35group_norm_nhwc_fwd_one_pass_kernelI11Bf16IOFp32WLi256ELi48ELi384EEv26Group_norm_nhwc_fwd_params,@"STO_CUDA_ENTRY STV_DEFAULT"
_Z35group_norm_nhwc_fwd_one_pass_kernelI11Bf16IOFp32WLi256ELi48ELi384EEv26Group_norm_nhwc_fwd_params:
.text._Z35group_norm_nhwc_fwd_one_pass_kernelI11Bf16IOFp32WLi256ELi48ELi384EEv26Group_norm_nhwc_fwd_params:
        /* <DEDUP_REMOVED lines=8> */
[----:B------:R-:W-:Y:S01]  /*0080*/  LOP3.LUT R10, R10, 0xfffffeff, RZ, 0xc0, !PT ;  /* 0xfffffeff0a0a7812 */ /* 0x000fe200078ec0ff */
[----:B------:R-:W-:Y:S02]  /*0090*/  ULDC.U8 UR5, c[0x0][0x1dc] ;  /* 0x0000770000057ab9 */ /* 0x000fe40000000000 */
[----:B------:R-:W1:Y:S01]  /*00a0*/  S2R R0, SR_CTAID.X ;  /* 0x0000000000007919 */ /* 0x000e620000002500 */
[----:B------:R-:W-:Y:S01]  /*00b0*/  ULDC.64 UR6, c[0x0][0x118] ;  /* 0x0000460000067ab9 */ /* 0x000fe20000000a00 */
[C---:B0-----:R-:W-:Y:S01]  /*00c0*/  IMAD.WIDE.U32 R2, R6.reuse, -0x55555555, RZ ;  /* 0xaaaaaaab06027825 */ /* 0x041fe200078e00ff */
[----:B------:R-:W-:-:S04]  /*00d0*/  ISETP.GE.U32.AND P4, PT, R6, 0x180, PT ;  /* 0x000001800600780c */ /* 0x000fc80003f86070 */
[----:B------:R-:W-:-:S05]  /*00e0*/  SHF.R.U32.HI R7, RZ, 0x4, R3 ;  /* 0x00000004ff077819 */ /* 0x000fca0000011603 */
[----:B-1----:R-:W-:-:S05]  /*00f0*/  IMAD R2, R0, c[0x0][0x1e4], R7 ;  /* 0x0000790000027a24 */ /* 0x002fca00078e0207 */
[C---:B------:R-:W-:Y:S02]  /*0100*/  ISETP.LT.U32.AND P0, PT, R2.reuse, c[0x0][0x1c8], PT ;  /* 0x0000720002007a0c */ /* 0x040fe40003f01070 */
[----:B------:R-:W-:Y:S02]  /*0110*/  SHF.R.S32.HI R5, RZ, 0x1f, R2 ;  /* 0x0000001fff057819 */ /* 0x000fe40000011402 */
[----:B------:R-:W-:Y:S02]  /*0120*/  IADD3 R69, R2, 0x10, RZ ;  /* 0x0000001002457810 */ /* 0x000fe40007ffe0ff */
        /* <DEDUP_REMOVED lines=40> */
[----:B------:R-:W-:Y:S02]  /*03b0*/  SHF.R.S32.HI R3, RZ, 0x1f, R6 ;  /* 0x0000001fff037819 */ /* 0x000fe40000011406 */
[----:B------:R-:W-:Y:S02]  /*03c0*/  @P2 LOP3.LUT R10, R10, 0x4, RZ, 0xfc, !PT ;  /* 0x000000040a0a2812 */ /* 0x000fe400078efcff */
[----:B------:R-:W-:Y:S02]  /*03d0*/  IADD3 R51, R2, 0x80, RZ ;  /* 0x0000008002337810 */ /* 0x000fe40007ffe0ff */
[----:B------:R-:W-:Y:S02]  /*03e0*/  LOP3.LUT R10, R10, 0xfffffffd, RZ, 0xc0, !PT ;  /* 0xfffffffd0a0a7812 */ /* 0x000fe400078ec0ff */
[----:B------:R-:W-:-:S02]  /*03f0*/  IADD3 R50, R2, 0x90, RZ ;  /* 0x0000009002327810 */ /* 0x000fc40007ffe0ff */
[C---:B------:R-:W-:Y:S02]  /*0400*/  IADD3 R49, R2.reuse, 0xa0, RZ ;  /* 0x000000a002317810 */ /* 0x040fe40007ffe0ff */
[C---:B------:R-:W-:Y:S02]  /*0410*/  IADD3 R48, R2.reuse, 0xb0, RZ ;  /* 0x000000b002307810 */ /* 0x040fe40007ffe0ff */
[----:B------:R-:W-:Y:S02]  /*0420*/  IADD3 R47, R2, 0xc0, RZ ;  /* 0x000000c0022f7810 */ /* 0x000fe40007ffe0ff */
[----:B------:R-:W-:Y:S02]  /*0430*/  @P1 LOP3.LUT R10, R10, 0x2, RZ, 0xfc, !PT ;  /* 0x000000020a0a1812 */ /* 0x000fe400078efcff */
[----:B------:R-:W-:Y:S01]  /*0440*/  LEA.HI R5, R3, R6, RZ, 0x5 ;  /* 0x0000000603057211 */ /* 0x000fe200078f28ff */
[----:B------:R-:W-:Y:S01]  /*0450*/  IMAD R6, R7, -0x18, R6 ;  /* 0xffffffe807067824 */ /* 0x000fe200078e0206 */
[----:B------:R-:W-:-:S02]  /*0460*/  SHF.R.S32.HI R74, RZ, 0x1f, R51 ;  /* 0x0000001fff4a7819 */ /* 0x000fc40000011433 */
[----:B------:R-:W-:Y:S02]  /*0470*/  SHF.R.S32.HI R73, RZ, 0x1f, R50 ;  /* 0x0000001fff497819 */ /* 0x000fe40000011432 */
[----:B------:R-:W-:Y:S02]  /*0480*/  SHF.R.S32.HI R72, RZ, 0x1f, R49 ;  /* 0x0000001fff487819 */ /* 0x000fe40000011431 */
[----:B------:R-:W-:Y:S02]  /*0490*/  SHF.R.S32.HI R71, RZ, 0x1f, R48 ;  /* 0x0000001fff477819 */ /* 0x000fe40000011430 */
[----:B------:R-:W-:Y:S02]  /*04a0*/  ISETP.LT.U32.AND P0, PT, R51, c[0x0][0x1c8], PT ;  /* 0x0000720033007a0c */ /* 0x000fe40003f01070 */
[----:B------:R-:W-:Y:S02]  /*04b0*/  ISETP.LT.U32.AND P1, PT, R50, c[0x0][0x1c8], PT ;  /* 0x0000720032007a0c */ /* 0x000fe40003f21070 */
[----:B------:R-:W-:-:S02]  /*04c0*/  ISETP.LT.U32.AND P2, PT, R49, c[0x0][0x1c8], PT ;  /* 0x0000720031007a0c */ /* 0x000fc40003f41070 */
[----:B------:R-:W-:Y:S02]  /*04d0*/  ISETP.LT.U32.AND P3, PT, R48, c[0x0][0x1c8], PT ;  /* 0x0000720030007a0c */ /* 0x000fe40003f61070 */
[----:B------:R-:W-:Y:S02]  /*04e0*/  SHF.R.S32.HI R70, RZ, 0x1f, R47 ;  /* 0x0000001fff467819 */ /* 0x000fe4000001142f */
[----:B------:R-:W-:Y:S02]  /*04f0*/  ISETP.LT.U32.AND P5, PT, R47, c[0x0][0x1c8], PT ;  /* 0x000072002f007a0c */ /* 0x000fe40003fa1070 */
[----:B------:R-:W-:Y:S01]  /*0500*/  MOV R3, R4 ;  /* 0x0000000400037202 */ /* 0x000fe20000000f00 */
[----:B------:R-:W-:Y:S01]  /*0510*/  HFMA2.MMA R4, -RZ, RZ, 0, 0 ;  /* 0x00000000ff047435 */ /* 0x000fe200000001ff */
[----:B------:R-:W-:Y:S02]  /*0520*/  ISETP.LT.AND.EX P0, PT, R74, c[0x0][0x1cc], !P4, P0 ;  /* 0x000073004a007a0c */ /* 0x000fe40006701300 */
[----:B------:R-:W-:-:S02]  /*0530*/  ISETP.LT.AND.EX P1, PT, R73, c[0x0][0x1cc], !P4, P1 ;  /* 0x0000730049007a0c */ /* 0x000fc40006721310 */
[----:B------:R-:W-:Y:S02]  /*0540*/  ISETP.LT.AND.EX P2, PT, R72, c[0x0][0x1cc], !P4, P2 ;  /* 0x0000730048007a0c */ /* 0x000fe40006741320 */
[----:B------:R-:W-:Y:S02]  /*0550*/  ISETP.LT.AND.EX P3, PT, R71, c[0x0][0x1cc], !P4, P3 ;  /* 0x0000730047007a0c */ /* 0x000fe40006761330 */
[----:B------:R-:W-:Y:S02]  /*0560*/  ISETP.LT.AND.EX P4, PT, R70, c[0x0][0x1cc], !P4, P5 ;  /* 0x0000730046007a0c */ /* 0x000fe40006781350 */
[----:B------:R-:W-:Y:S02]  /*0570*/  SHF.R.S32.HI R5, RZ, 0x5, R5 ;  /* 0x00000005ff057819 */ /* 0x000fe40000011405 */
[----:B------:R-:W-:Y:S02]  /*0580*/  SHF.L.U32 R6, R6, 0x1, RZ ;  /* 0x0000000106067819 */ /* 0x000fe400000006ff */
[----:B------:R-:W-:-:S02]  /*0590*/  IADD3 R7, R2, 0xd0, RZ ;  /* 0x000000d002077810 */ /* 0x000fc40007ffe0ff */
[C---:B------:R-:W-:Y:S02]  /*05a0*/  IADD3 R8, R2.reuse, 0xe0, RZ ;  /* 0x000000e002087810 */ /* 0x040fe40007ffe0ff */
[----:B------:R-:W-:Y:S02]  /*05b0*/  IADD3 R9, R2, 0xf0, RZ ;  /* 0x000000f002097810 */ /* 0x000fe40007ffe0ff */
.L_x_3218:
[----:B------:R-:W-:Y:S01]  /*05c0*/  IABS R18, c[0x0][0x1d8] ;  /* 0x0000760000127a13 */ /* 0x000fe20000000000 */
[----:B0-----:R-:W0:Y:S01]  /*05d0*/  S2R R56, SR_TID.X ;  /* 0x0000000000387919 */ /* 0x001e220000002100 */
[----:B------:R-:W-:Y:S02]  /*05e0*/  IABS R19, R3 ;  /* 0x0000000300137213 */ /* 0x000fe40000000000 */
[----:B------:R-:W1:Y:S01]  /*05f0*/  I2F.RP R11, R18 ;  /* 0x00000012000b7306 */ /* 0x000e620000209400 */
[----:B------:R-:W-:Y:S02]  /*0600*/  P2R R16, PR, RZ, 0x4 ;  /* 0x00000004ff107803 */ /* 0x000fe40000000000 */
[----:B------:R-:W-:Y:S02]  /*0610*/  LOP3.LUT P2, RZ, R10, 0x80, RZ, 0xc0, !PT ;  /* 0x000000800aff7812 */ /* 0x000fe4000784c0ff */
[----:B------:R-:W-:-:S02]  /*0620*/  SHF.R.S32.HI R20, RZ, 0x1f, R69 ;  /* 0x0000001fff147819 */ /* 0x000fc40000011445 */
[----:B------:R-:W-:Y:S02]  /*0630*/  P2R R15, PR, RZ, 0x8 ;  /* 0x00000008ff0f7803 */ /* 0x000fe40000000000 */
[C---:B------:R-:W-:Y:S02]  /*0640*/  LOP3.LUT P3, RZ, R10.reuse, 0x40, RZ, 0xc0, !PT ;  /* 0x000000400aff7812 */ /* 0x040fe4000786c0ff */
[C---:B------:R-:W-:Y:S02]  /*0650*/  LOP3.LUT P6, RZ, R10.reuse, 0x20, RZ, 0xc0, !PT ;  /* 0x000000200aff7812 */ /* 0x040fe400078cc0ff */
[----:B------:R-:W-:Y:S02]  /*0660*/  P2R R14, PR, RZ, 0x10 ;  /* 0x00000010ff0e7803 */ /* 0x000fe40000000000 */
[----:B------:R-:W-:Y:S01]  /*0670*/  LOP3.LUT P4, RZ, R10, 0x4, RZ, 0xc0, !PT ;  /* 0x000000040aff7812 */ /* 0x000fe2000788c0ff */
[----:B-1----:R-:W1:Y:S01]  /*0680*/  MUFU.RCP R11, R11 ;  /* 0x0000000b000b7308 */ /* 0x002e620000001000 */
[----:B------:R-:W-:-:S02]  /*0690*/  P2R R46, PR, RZ, 0x1 ;  /* 0x00000001ff2e7803 */ /* 0x000fc40000000000 */
[----:B------:R-:W-:Y:S02]  /*06a0*/  SHF.R.S32.HI R28, RZ, 0x1f, R2 ;  /* 0x0000001fff1c7819 */ /* 0x000fe40000011402 */
[----:B------:R-:W-:Y:S02]  /*06b0*/  P2R R61, PR, RZ, 0x2 ;  /* 0x00000002ff3d7803 */ /* 0x000fe40000000000 */
[----:B-1----:R-:W-:-:S04]  /*06c0*/  IADD3 R12, R11, 0xffffffe, RZ ;  /* 0x0ffffffe0b0c7810 */ /* 0x002fc80007ffe0ff */
[----:B------:R1:W2:Y:S02]  /*06d0*/  F2I.FTZ.U32.TRUNC.NTZ R13, R12 ;  /* 0x0000000c000d7305 */ /* 0x0002a4000021f000 */
[----:B-1----:R-:W-:Y:S02]  /*06e0*/  MOV R12, RZ ;  /* 0x000000ff000c7202 */ /* 0x002fe40000000f00 */
[----:B--2---:R-:W-:-:S05]  /*06f0*/  IADD3 R17, RZ, -R13, RZ ;  /* 0x8000000dff117210 */ /* 0x004fca0007ffe0ff */
        /* <DEDUP_REMOVED lines=9> */
[----:B------:R-:W-:Y:S02]  /*0790*/  ISETP.GE.U32.AND P5, PT, R11, R18, PT ;  /* 0x000000120b00720c */ /* 0x000fe40003fa6070 */
[----:B------:R-:W-:-:S11]  /*07a0*/  LOP3.LUT R11, R3, c[0x0][0x1d8], RZ, 0x3c, !PT ;  /* 0x00007600030b7a12 */ /* 0x000fd600078e3cff */
[----:B------:R-:W-:Y:S02]  /*07b0*/  @P5 IADD3 R13, R13, 0x1, RZ ;  /* 0x000000010d0d5810 */ /* 0x000fe40007ffe0ff */
[----:B------:R-:W-:-:S13]  /*07c0*/  ISETP.GE.AND P5, PT, R11, RZ, PT ;  /* 0x000000ff0b00720c */ /* 0x000fda0003fa6270 */
[----:B------:R-:W-:Y:S02]  /*07d0*/  @!P5 IADD3 R13, -R13, RZ, RZ ;  /* 0x000000ff0d0dd210 */ /* 0x000fe40007ffe1ff */
[----:B------:R-:W-:-:S13]  /*07e0*/  ISETP.NE.AND P5, PT, RZ, c[0x0][0x1d8], PT ;  /* 0x00007600ff007a0c */ /* 0x000fda0003fa5270 */
[----:B------:R-:W-:-:S04]  /*07f0*/  @!P5 LOP3.LUT R13, RZ, c[0x0][0x1d8], RZ, 0x33, !PT ;  /* 0x00007600ff0dda12 */ /* 0x000fc800078e33ff */
[----:B------:R-:W-:-:S05]  /*0800*/  IADD3 R12, -R13, RZ, RZ ;  /* 0x000000ff0d0c7210 */ /* 0x000fca0007ffe1ff */
[----:B------:R-:W-:Y:S01]  /*0810*/  IMAD R11, R12, c[0x0][0x1d8], R3 ;  /* 0x000076000c0b7a24 */ /* 0x000fe200078e0203 */
[----:B------:R-:W-:-:S03]  /*0820*/  SHF.R.S32.HI R12, RZ, 0x1f, R6 ;  /* 0x0000001fff0c7819 */ /* 0x000fc60000011406 */
[----:B------:R-:W-:-:S05]  /*0830*/  IMAD R11, R11, 0x30, RZ ;  /* 0x000000300b0b7824 */ /* 0x000fca00078e02ff */
[----:B------:R-:W-:-:S04]  /*0840*/  IADD3 R42, P5, R6, R11, RZ ;  /* 0x0000000b062a7210 */ /* 0x000fc80007fbe0ff */
[----:B------:R-:W-:Y:S02]  /*0850*/  LEA.HI.X.SX32 R43, R11, R12, 0x1, P5 ;  /* 0x0000000c0b2b7211 */ /* 0x000fe400028f0eff */
[----:B------:R-:W-:-:S03]  /*0860*/  SHF.R.S32.HI R12, RZ, 0x1f, R13 ;  /* 0x0000001fff0c7819 */ /* 0x000fc6000001140d */
[----:B------:R-:W-:-:S04]  /*0870*/  IMAD.WIDE.U32 R42, R13, c[0x0][0x1d0], R42 ;  /* 0x000074000d2a7a25 */ /* 0x000fc800078e002a */
[----:B------:R-:W-:Y:S01]  /*0880*/  IMAD R12, R12, c[0x0][0x1d0], RZ ;  /* 0x000074000c0c7a24 */ /* 0x000fe200078e02ff */
[----:B------:R-:W-:-:S03]  /*0890*/  @P2 MOV R40, R42 ;  /* 0x0000002a00282202 */ /* 0x000fc60000000f00 */
[----:B------:R-:W-:Y:S02]  /*08a0*/  IMAD R41, R13, c[0x0][0x1d4], R12 ;  /* 0x000075000d297a24 */ /* 0x000fe400078e020c */
[----:B------:R-:W-:Y:S01]  /*08b0*/  @P2 IMAD R12, R20, c[0x0][0x1c0], RZ ;  /* 0x00007000140c2a24 */ /* 0x000fe200078e02ff */
[----:B------:R-:W-:Y:S02]  /*08c0*/  SHF.R.S32.HI R20, RZ, 0x1f, R68 ;  /* 0x0000001fff147819 */ /* 0x000fe40000011444 */
[----:B------:R-:W-:Y:S01]  /*08d0*/  IADD3 R41, R43, R41, RZ ;  /* 0x000000292b297210 */ /* 0x000fe20007ffe0ff */
[----:B------:R-:W-:-:S04]  /*08e0*/  @P2 IMAD R17, R69, c[0x0][0x1c4], R12 ;  /* 0x0000710045112a24 */ /* 0x000fc800078e020c */
[----:B------:R-:W-:-:S05]  /*08f0*/  @P2 IMAD.WIDE.U32 R12, R69, c[0x0][0x1c0], R40 ;  /* 0x00007000450c2a25 */ /* 0x000fca00078e0028 */
[----:B------:R-:W-:Y:S02]  /*0900*/  @P2 IADD3 R13, R13, R17, RZ ;  /* 0x000000110d0d2210 */ /* 0x000fe40007ffe0ff */
[----:B------:R-:W-:-:S04]  /*0910*/  @P2 LEA R54, P5, R12, c[0x0][0x170], 0x1 ;  /* 0x00005c000c362a11 */ /* 0x000fc800078a08ff */
[----:B------:R-:W-:Y:S01]  /*0920*/  @P2 LEA.HI.X R55, R12, c[0x0][0x174], R13, 0x1, P5 ;  /* 0x00005d000c372a11 */ /* 0x000fe200028f0c0d */
[----:B------:R-:W-:Y:S01]  /*0930*/  @P3 IMAD R13, R20, c[0x0][0x1c0], RZ ;  /* 0x00007000140d3a24 */ /* 0x000fe200078e02ff */
[----:B------:R-:W-:Y:S02]  /*0940*/  @P3 MOV R12, R42 ;  /* 0x0000002a000c3202 */ /* 0x000fe40000000f00 */
[----:B------:R-:W-:Y:S01]  /*0950*/  SHF.R.S32.HI R20, RZ, 0x1f, R67 ;  /* 0x0000001fff147819 */ /* 0x000fe20000011443 */
[----:B------:R-:W-:Y:S01]  /*0960*/  @P3 IMAD R17, R68, c[0x0][0x1c4], R13 ;  /* 0x0000710044113a24 */ /* 0x000fe200078e020d */
[----:B------:R-:W-:Y:S02]  /*0970*/  @P3 MOV R13, R41 ;  /* 0x00000029000d3202 */ /* 0x000fe40000000f00 */
[----:B------:R-:W-:-:S03]  /*0980*/  LOP3.LUT P2, RZ, R10, 0x10, RZ, 0xc0, !PT ;  /* 0x000000100aff7812 */ /* 0x000fc6000784c0ff */
        /* <DEDUP_REMOVED lines=16> */
[----:B------:R-:W-:Y:S01]  /*0a90*/  LOP3.LUT P6, RZ, R10, 0x2, RZ, 0xc0, !PT ;  /* 0x000000020aff7812 */ /* 0x000fe200078cc0ff */
[----:B------:R-:W-:Y:S01]  /*0aa0*/  @P2 IMAD R17, R66, c[0x0][0x1c4], R13 ;  /* 0x0000710042112a24 */ /* 0x000fe200078e020d */
[----:B------:R-:W-:-:S05]  /*0ab0*/  @P2 MOV R13, R41 ;  /* 0x00000029000d2202 */ /* 0x000fca0000000f00 */
[----:B------:R-:W-:-:S05]  /*0ac0*/  @P2 IMAD.WIDE.U32 R12, R66, c[0x0][0x1c0], R12 ;  /* 0x00007000420c2a25 */ /* 0x000fca00078e000c */
[----:B------:R-:W-:Y:S02]  /*0ad0*/  @P2 IADD3 R13, R13, R17, RZ ;  /* 0x000000110d0d2210 */ /* 0x000fe40007ffe0ff */
[----:B------:R-:W-:-:S04]  /*0ae0*/  @P2 LEA R44, P5, R12, c[0x0][0x170], 0x1 ;  /* 0x00005c000c2c2a11 */ /* 0x000fc800078a08ff */
[----:B------:R-:W-:Y:S01]  /*0af0*/  @P2 LEA.HI.X R45, R12, c[0x0][0x174], R13, 0x1, P5 ;  /* 0x00005d000c2d2a11 */ /* 0x000fe200028f0c0d */
[----:B------:R-:W-:Y:S01]  /*0b00*/  @P3 IMAD R12, R77, c[0x0][0x1c0], RZ ;  /* 0x000070004d0c3a24 */ /* 0x000fe200078e02ff */
[----:B------:R-:W-:Y:S02]  /*0b10*/  @P3 MOV R13, R41 ;  /* 0x00000029000d3202 */ /* 0x000fe40000000f00 */
[----:B------:R-:W-:Y:S01]  /*0b20*/  ISETP.NE.AND P2, PT, R16, RZ, PT ;  /* 0x000000ff1000720c */ /* 0x000fe20003f45270 */
[----:B------:R-:W-:Y:S01]  /*0b30*/  @P3 IMAD R17, R65, c[0x0][0x1c4], R12 ;  /* 0x0000710041113a24 */ /* 0x000fe200078e020c */
[----:B------:R-:W-:-:S05]  /*0b40*/  @P3 MOV R12, R42 ;  /* 0x0000002a000c3202 */ /* 0x000fca0000000f00 */
[----:B------:R-:W-:-:S05]  /*0b50*/  @P3 IMAD.WIDE.U32 R12, R65, c[0x0][0x1c0], R12 ;  /* 0x00007000410c3a25 */ /* 0x000fca00078e000c */
[----:B------:R-:W-:Y:S02]  /*0b60*/  @P3 IADD3 R13, R13, R17, RZ ;  /* 0x000000110d0d3210 */ /* 0x000fe40007ffe0ff */
[----:B------:R-:W-:-:S04]  /*0b70*/  @P3 LEA R36, P5, R12, c[0x0][0x170], 0x1 ;  /* 0x00005c000c243a11 */ /* 0x000fc800078a08ff */
[----:B------:R-:W-:Y:S01]  /*0b80*/  @P3 LEA.HI.X R37, R12, c[0x0][0x174], R13, 0x1, P5 ;  /* 0x00005d000c253a11 */ /* 0x000fe200028f0c0d */
[----:B------:R-:W-:Y:S01]  /*0b90*/  @P4 IMAD R13, R76, c[0x0][0x1c0], RZ ;  /* 0x000070004c0d4a24 */ /* 0x000fe200078e02ff */
[----:B------:R-:W-:Y:S02]  /*0ba0*/  ISETP.NE.AND P3, PT, R15, RZ, PT ;  /* 0x000000ff0f00720c */ /* 0x000fe40003f65270 */
[----:B------:R-:W-:Y:S01]  /*0bb0*/  @P4 MOV R12, R42 ;  /* 0x0000002a000c4202 */ /* 0x000fe20000000f00 */
        /* <DEDUP_REMOVED lines=16> */
[----:B------:R-:W-:-:S03]  /*0cc0*/  @P0 MOV R13, R41 ;  /* 0x00000029000d0202 */ /* 0x000fc60000000f00 */
        /* <DEDUP_REMOVED lines=10> */
[----:B------:R-:W-:Y:S02]  /*0d70*/  @P1 MOV R13, R41 ;  /* 0x00000029000d1202 */ /* 0x000fe40000000f00 */
[----:B------:R-:W-:Y:S02]  /*0d80*/  P2R R58, PR, RZ, 0x1 ;  /* 0x00000001ff3a7803 */ /* 0x000fe40000000000 */
[----:B------:R-:W-:Y:S01]  /*0d90*/  LOP3.LUT P0, RZ, R10, 0x10, RZ, 0xc0, !PT ;  /* 0x000000100aff7812 */ /* 0x000fe2000780c0ff */
[----:B------:R-:W-:-:S03]  /*0da0*/  @P1 IMAD.WIDE.U32 R12, R50, c[0x0][0x1c0], R12 ;  /* 0x00007000320c1a25 */ /* 0x000fc600078e000c */
[----:B------:R-:W-:Y:S02]  /*0db0*/  P2R R59, PR, RZ, 0x1 ;  /* 0x00000001ff3b7803 */ /* 0x000fe40000000000 */
[----:B------:R-:W-:Y:S02]  /*0dc0*/  @P1 IADD3 R13, R13, R15, RZ ;  /* 0x0000000f0d0d1210 */ /* 0x000fe40007ffe0ff */
[----:B------:R-:W-:Y:S02]  /*0dd0*/  @P1 LEA R22, P5, R12, c[0x0][0x170], 0x1 ;  /* 0x00005c000c161a11 */ /* 0x000fe400078a08ff */
[----:B------:R-:W-:Y:S02]  /*0de0*/  LOP3.LUT P0, RZ, R10, 0x20, RZ, 0xc0, !PT ;  /* 0x000000200aff7812 */ /* 0x000fe4000780c0ff */
[----:B------:R-:W-:Y:S01]  /*0df0*/  @P1 LEA.HI.X R23, R12, c[0x0][0x174], R13, 0x1, P5 ;  /* 0x00005d000c171a11 */ /* 0x000fe200028f0c0d */
[----:B------:R-:W-:Y:S01]  /*0e00*/  @P2 IMAD R12, R72, c[0x0][0x1c0], RZ ;  /* 0x00007000480c2a24 */ /* 0x000fe200078e02ff */
[----:B------:R-:W-:-:S02]  /*0e10*/  @P2 MOV R13, R41 ;  /* 0x00000029000d2202 */ /* 0x000fc40000000f00 */
[----:B------:R-:W-:Y:S01]  /*0e20*/  P2R R60, PR, RZ, 0x1 ;  /* 0x00000001ff3c7803 */ /* 0x000fe20000000000 */
[C---:B------:R-:W-:Y:S01]  /*0e30*/  @P2 IMAD R15, R49.reuse, c[0x0][0x1c4], R12 ;  /* 0x00007100310f2a24 */ /* 0x040fe200078e020c */
[----:B------:R-:W-:Y:S02]  /*0e40*/  @P2 MOV R12, R42 ;  /* 0x0000002a000c2202 */ /* 0x000fe40000000f00 */
[C---:B------:R-:W-:Y:S02]  /*0e50*/  LOP3.LUT P0, RZ, R10.reuse, 0x100, RZ, 0xc0, !PT ;  /* 0x000001000aff7812 */ /* 0x040fe4000780c0ff */
        /* <DEDUP_REMOVED lines=30> */
[----:B------:R-:W-:Y:S02]  /*1040*/  @P0 LEA.HI.X R53, R12, c[0x0][0x174], R13, 0x1, P5 ;  /* 0x00005d000c350a11 */ /* 0x000fe400028f0c0d */
[----:B------:R-:W-:Y:S02]  /*1050*/  SHF.R.S32.HI R12, RZ, 0x1f, R7 ;  /* 0x0000001fff0c7819 */ /* 0x000fe40000011407 */
[----:B------:R-:W-:-:S04]  /*1060*/  ISETP.GE.U32.AND P5, PT, R7, c[0x0][0x1c8], PT ;  /* 0x0000720007007a0c */ /* 0x000fc80003fa6070 */
[----:B------:R-:W-:-:S04]  /*1070*/  ISETP.GE.AND.EX P5, PT, R12, c[0x0][0x1cc], PT, P5 ;  /* 0x000073000c007a0c */ /* 0x000fc80003fa6350 */
[----:B0-----:R-:W-:-:S13]  /*1080*/  ISETP.GT.U32.OR P5, PT, R56, 0x17f, P5 ;  /* 0x0000017f3800780c */ /* 0x001fda0002fa4470 */
[----:B------:R-:W-:Y:S01]  /*1090*/  @!P5 MOV R28, R42 ;  /* 0x0000002a001cd202 */ /* 0x000fe20000000f00 */
[----:B------:R-:W-:Y:S01]  /*10a0*/  @!P5 IMAD R14, R12, c[0x0][0x1c0], RZ ;  /* 0x000070000c0eda24 */ /* 0x000fe200078e02ff */
[----:B------:R-:W-:-:S03]  /*10b0*/  @!P5 MOV R29, R41 ;  /* 0x00000029001dd202 */ /* 0x000fc60000000f00 */
[C---:B------:R-:W-:Y:S02]  /*10c0*/  @!P5 IMAD R13, R7.reuse, c[0x0][0x1c4], R14 ;  /* 0x00007100070dda24 */ /* 0x040fe400078e020e */
[----:B------:R-:W-:-:S05]  /*10d0*/  @!P5 IMAD.WIDE.U32 R28, R7, c[0x0][0x1c0], R28 ;  /* 0x00007000071cda25 */ /* 0x000fca00078e001c */
[----:B------:R-:W-:Y:S02]  /*10e0*/  @!P5 IADD3 R13, R29, R13, RZ ;  /* 0x0000000d1d0dd210 */ /* 0x000fe40007ffe0ff */
[----:B------:R-:W-:-:S04]  /*10f0*/  @!P5 LEA R14, P6, R28, c[0x0][0x170], 0x1 ;  /* 0x00005c001c0eda11 */ /* 0x000fc800078c08ff */
[----:B------:R-:W-:Y:S02]  /*1100*/  @!P5 LEA.HI.X R15, R28, c[0x0][0x174], R13, 0x1, P6 ;  /* 0x00005d001c0fda11 */ /* 0x000fe400030f0c0d */
[----:B------:R-:W-:-:S06]  /*1110*/  MOV R13, RZ ;  /* 0x000000ff000d7202 */ /* 0x000fcc0000000f00 */
[----:B------:R0:W2:Y:S01]  /*1120*/  @!P5 LDG.E R13, [R14.64] ;  /* 0x000000060e0dd981 */ /* 0x0000a2000c1e1900 */
[----:B------:R-:W-:Y:S02]  /*1130*/  ISETP.GE.U32.AND P5, PT, R8, c[0x0][0x1c8], PT ;  /* 0x0000720008007a0c */ /* 0x000fe40003fa6070 */
[----:B0-----:R-:W-:-:S04]  /*1140*/  SHF.R.S32.HI R14, RZ, 0x1f, R8 ;  /* 0x0000001fff0e7819 */ /* 0x001fc80000011408 */
[----:B------:R-:W-:-:S04]  /*1150*/  ISETP.GE.AND.EX P5, PT, R14, c[0x0][0x1cc], PT, P5 ;  /* 0x000073000e007a0c */ /* 0x000fc80003fa6350 */
[----:B------:R-:W-:-:S13]  /*1160*/  ISETP.GT.U32.OR P5, PT, R56, 0x17f, P5 ;  /* 0x0000017f3800780c */ /* 0x000fda0002fa4470 */
        /* <DEDUP_REMOVED lines=9> */
[----:B------:R0:W3:Y:S01]  /*1200*/  @!P5 LDG.E R15, [R28.64] ;  /* 0x000000061c0fd981 */ /* 0x0000e2000c1e1900 */
        /* <DEDUP_REMOVED lines=12> */
[----:B------:R-:W-:Y:S02]  /*12d0*/  MOV R29, RZ ;  /* 0x000000ff001d7202 */ /* 0x000fe40000000f00 */
[----:B------:R-:W-:-:S04]  /*12e0*/  LOP3.LUT P6, RZ, R10, 0x2, RZ, 0xc0, !PT ;  /* 0x000000020aff7812 */ /* 0x000fc800078cc0ff */
[----:B------:R0:W4:Y:S01]  /*12f0*/  @!P5 LDG.E R29, [R30.64] ;  /* 0x000000061e1dd981 */ /* 0x000122000c1e1900 */
[----:B------:R-:W-:Y:S01]  /*1300*/  LOP3.LUT P5, RZ, R10, 0x4, RZ, 0xc0, !PT ;  /* 0x000000040aff7812 */ /* 0x000fe200078ac0ff */
[----:B0-----:R-:W-:-:S06]  /*1310*/  CS2R R30, SRZ ;  /* 0x00000000001e7805 */ /* 0x001fcc000001ff00 */
[----:B------:R-:W5:Y:S01]  /*1320*/  @P1 LDG.E R30, [R54.64] ;  /* 0x00000006361e1981 */ /* 0x000f62000c1e1900 */
[----:B------:R-:W-:-:S13]  /*1330*/  ISETP.NE.AND P1, PT, R62, RZ, PT ;  /* 0x000000ff3e00720c */ /* 0x000fda0003f25270 */
[----:B------:R0:W2:Y:S01]  /*1340*/  @P1 LDG.E R31, [R32.64] ;  /* 0x00000006201f1981 */ /* 0x0000a2000c1e1900 */
[----:B------:R-:W-:Y:S01]  /*1350*/  ISETP.NE.AND P1, PT, R61, RZ, PT ;  /* 0x000000ff3d00720c */ /* 0x000fe20003f25270 */
[----:B0-----:R-:W-:-:S06]  /*1360*/  CS2R R32, SRZ ;  /* 0x0000000000207805 */ /* 0x001fcc000001ff00 */
[----:B------:R-:W2:Y:S01]  /*1370*/  @P0 LDG.E R32, [R52.64] ;  /* 0x0000000634200981 */ /* 0x000ea2000c1e1900 */
[----:B------:R-:W-:-:S13]  /*1380*/  ISETP.NE.AND P0, PT, R60, RZ, PT ;  /* 0x000000ff3c00720c */ /* 0x000fda0003f05270 */
[----:B------:R0:W3:Y:S01]  /*1390*/  @P0 LDG.E R33, [R34.64] ;  /* 0x0000000622210981 */ /* 0x0000e2000c1e1900 */
[----:B------:R-:W-:Y:S01]  /*13a0*/  ISETP.NE.AND P0, PT, R59, RZ, PT ;  /* 0x000000ff3b00720c */ /* 0x000fe20003f05270 */
[----:B0-----:R-:W-:-:S12]  /*13b0*/  CS2R R34, SRZ ;  /* 0x0000000000227805 */ /* 0x001fd8000001ff00 */
[----:B------:R0:W4:Y:S01]  /*13c0*/  @P0 LDG.E R34, [R44.64] ;  /* 0x000000062c220981 */ /* 0x000122000c1e1900 */
[----:B------:R-:W-:-:S13]  /*13d0*/  ISETP.NE.AND P0, PT, R58, RZ, PT ;  /* 0x000000ff3a00720c */ /* 0x000fda0003f05270 */
[----:B------:R1:W4:Y:S01]  /*13e0*/  @P0 LDG.E R35, [R36.64] ;  /* 0x0000000624230981 */ /* 0x000322000c1e1900 */
[----:B------:R-:W-:Y:S01]  /*13f0*/  ISETP.NE.AND P0, PT, R46, RZ, PT ;  /* 0x000000ff2e00720c */ /* 0x000fe20003f05270 */
[----:B-1----:R-:W-:-:S06]  /*1400*/  CS2R R36, SRZ ;  /* 0x0000000000247805 */ /* 0x002fcc000001ff00 */
[----:B------:R1:W4:Y:S04]  /*1410*/  @P5 LDG.E R36, [R38.64] ;  /* 0x0000000626245981 */ /* 0x000328000c1e1900 */
[----:B------:R-:W4:Y:S01]  /*1420*/  @P6 LDG.E R37, [R26.64] ;  /* 0x000000061a256981 */ /* 0x000f22000c1e1900 */
[----:B-1----:R-:W-:-:S06]  /*1430*/  CS2R R38, SRZ ;  /* 0x0000000000267805 */ /* 0x002fcc000001ff00 */
[----:B------:R1:W4:Y:S04]  /*1440*/  @P0 LDG.E R38, [R24.64] ;  /* 0x0000000618260981 */ /* 0x000328000c1e1900 */
[----:B------:R1:W4:Y:S01]  /*1450*/  @P1 LDG.E R39, [R22.64] ;  /* 0x0000000616271981 */ /* 0x000322000c1e1900 */
[----:B0-----:R-:W-:-:S06]  /*1460*/  CS2R R44, SRZ ;  /* 0x00000000002c7805 */ /* 0x001fcc000001ff00 */
[----:B------:R0:W4:Y:S04]  /*1470*/  @P2 LDG.E R44, [R20.64] ;  /* 0x00000006142c2981 */ /* 0x000128000c1e1900 */
[----:B------:R5:W4:Y:S01]  /*1480*/  @P3 LDG.E R45, [R18.64] ;  /* 0x00000006122d3981 */ /* 0x000b22000c1e1900 */
[----:B------:R-:W-:-:S06]  /*1490*/  MOV R46, RZ ;  /* 0x000000ff002e7202 */ /* 0x000fcc0000000f00 */
[----:B------:R2:W4:Y:S01]  /*14a0*/  @P4 LDG.E R46, [R16.64] ;  /* 0x00000006102e4981 */ /* 0x000522000c1e1900 */
[----:B------:R-:W-:Y:S03]  /*14b0*/  BSSY B0, `(.L_x_3157) ;  /* 0x00000af000007945 */ /* 0x000fe60003800000 */
[----:B------:R-:W0:Y:S04]  /*14c0*/  S2R R56, SR_LANEID ;  /* 0x0000000000387919 */ /* 0x000e280000000000 */
[----:B------:R-:W1:Y:S01]  /*14d0*/  S2R R57, SR_TID.X ;  /* 0x0000000000397919 */ /* 0x000e620000002100 */
[----:B0-----:R-:W-:Y:S02]  /*14e0*/  ISETP.GT.AND P5, PT, R56, 0x1e, PT ;  /* 0x0000001e3800780c */ /* 0x001fe40003fa4270 */
[----:B-----5:R-:W-:-:S02]  /*14f0*/  PRMT R19, RZ, 0x7610, R30 ;  /* 0x00007610ff137816 */ /* 0x020fc4000000001e */
[----:B------:R-:W-:-:S03]  /*1500*/  PRMT R18, RZ, 0x5410, R30 ;  /* 0x00005410ff127816 */ /* 0x000fc6000000001e */
[----:B-1----:R-:W-:Y:S02]  /*1510*/  FMUL.FTZ R25, R19, R19 ;  /* 0x0000001313197220 */ /* 0x002fe40000410000 */
[C---:B------:R-:W-:Y:S02]  /*1520*/  FADD.FTZ R23, R18.reuse, R19 ;  /* 0x0000001312177221 */ /* 0x040fe40000010000 */
[----:B------:R-:W-:Y:S01]  /*1530*/  FFMA.FTZ R18, R18, R18, R25 ;  /* 0x0000001212127223 */ /* 0x000fe20000010019 */
[--C-:B--2---:R-:W-:Y:S02]  /*1540*/  PRMT R17, RZ, 0x7610, R32.reuse ;  /* 0x00007610ff117816 */ /* 0x104fe40000000020 */
[----:B------:R-:W-:-:S03]  /*1550*/  PRMT R16, RZ, 0x5410, R32 ;  /* 0x00005410ff107816 */ /* 0x000fc60000000020 */
[----:B------:R-:W-:Y:S02]  /*1560*/  FMUL.FTZ R21, R17, R17 ;  /* 0x0000001111157220 */ /* 0x000fe40000410000 */
[C---:B------:R-:W-:Y:S01]  /*1570*/  FADD.FTZ R22, R16.reuse, R17 ;  /* 0x0000001110167221 */ /* 0x040fe20000010000 */
[----:B------:R-:W-:Y:S01]  /*1580*/  PRMT R17, RZ, 0x7610, R31 ;  /* 0x00007610ff117816 */ /* 0x000fe2000000001f */
[----:B------:R-:W-:Y:S01]  /*1590*/  FFMA.FTZ R21, R16, R16, R21 ;  /* 0x0000001010157223 */ /* 0x000fe20000010015 */
[----:B------:R-:W-:Y:S01]  /*15a0*/  PRMT R16, RZ, 0x5410, R31 ;  /* 0x00005410ff107816 */ /* 0x000fe2000000001f */
[----:B------:R-:W-:Y:S02]  /*15b0*/  FADD.FTZ R22, RZ, R22 ;  /* 0x00000016ff167221 */ /* 0x000fe40000010000 */
[----:B------:R-:W-:Y:S02]  /*15c0*/  FADD.FTZ R21, RZ, R21 ;  /* 0x00000015ff157221 */ /* 0x000fe40000010000 */
[----:B------:R-:W-:-:S02]  /*15d0*/  FMUL.FTZ R19, R17, R17 ;  /* 0x0000001111137220 */ /* 0x000fc40000410000 */
[----:B------:R-:W-:Y:S01]  /*15e0*/  FADD.FTZ R18, R21, R18 ;  /* 0x0000001215127221 */ /* 0x000fe20000010000 */
[----:B---3--:R-:W-:Y:S01]  /*15f0*/  PRMT R21, RZ, 0x7610, R33 ;  /* 0x00007610ff157816 */ /* 0x008fe20000000021 */
[C---:B------:R-:W-:Y:S02]  /*1600*/  FADD.FTZ R17, R16.reuse, R17 ;  /* 0x0000001110117221 */ /* 0x040fe40000010000 */
[----:B------:R-:W-:Y:S01]  /*1610*/  FFMA.FTZ R19, R16, R16, R19 ;  /* 0x0000001010137223 */ /* 0x000fe20000010013 */
[----:B------:R-:W-:Y:S01]  /*1620*/  PRMT R16, RZ, 0x5410, R33 ;  /* 0x00005410ff107816 */ /* 0x000fe20000000021 */
[----:B------:R-:W-:Y:S02]  /*1630*/  FADD.FTZ R22, R22, R23 ;  /* 0x0000001716167221 */ /* 0x000fe40000010000 */
[----:B------:R-:W-:Y:S02]  /*1640*/  FMUL.FTZ R23, R21, R21 ;  /* 0x0000001515177220 */ /* 0x000fe40000410000 */
[----:B------:R-:W-:-:S02]  /*1650*/  FADD.FTZ R20, R16, R21 ;  /* 0x0000001510147221 */ /* 0x000fc40000010000 */
[----:B------:R-:W-:Y:S01]  /*1660*/  FFMA.FTZ R23, R16, R16, R23 ;  /* 0x0000001010177223 */ /* 0x000fe20000010017 */
[--C-:B----4-:R-:W-:Y:S01]  /*1670*/  PRMT R16, RZ, 0x5410, R34.reuse ;  /* 0x00005410ff107816 */ /* 0x110fe20000000022 */
[----:B------:R-:W-:Y:S01]  /*1680*/  FADD.FTZ R18, R18, R19 ;  /* 0x0000001312127221 */ /* 0x000fe20000010000 */
[----:B------:R-:W-:Y:S01]  /*1690*/  PRMT R19, RZ, 0x7610, R34 ;  /* 0x00007610ff137816 */ /* 0x000fe20000000022 */
[----:B------:R-:W-:Y:S02]  /*16a0*/  FADD.FTZ R17, R22, R17 ;  /* 0x0000001116117221 */ /* 0x000fe40000010000 */
[----:B------:R-:W-:Y:S02]  /*16b0*/  FADD.FTZ R18, R18, R23 ;  /* 0x0000001712127221 */ /* 0x000fe40000010000 */
[----:B------:R-:W-:Y:S02]  /*16c0*/  FADD.FTZ R17, R17, R20 ;  /* 0x0000001411117221 */ /* 0x000fe40000010000 */
[----:B------:R-:W-:-:S02]  /*16d0*/  FMUL.FTZ R21, R19, R19 ;  /* 0x0000001313157220 */ /* 0x000fc40000410000 */
[C---:B------:R-:W-:Y:S02]  /*16e0*/  FADD.FTZ R20, R16.reuse, R19 ;  /* 0x0000001310147221 */ /* 0x040fe40000010000 */
[----:B------:R-:W-:Y:S01]  /*16f0*/  FFMA.FTZ R21, R16, R16, R21 ;  /* 0x0000001010157223 */ /* 0x000fe20000010015 */
[--C-:B------:R-:W-:Y:S01]  /*1700*/  PRMT R19, RZ, 0x7610, R35.reuse ;  /* 0x00007610ff137816 */ /* 0x100fe20000000023 */
[----:B------:R-:W-:Y:S01]  /*1710*/  FADD.FTZ R17, R17, R20 ;  /* 0x0000001411117221 */ /* 0x000fe20000010000 */
[----:B------:R-:W-:Y:S01]  /*1720*/  PRMT R16, RZ, 0x5410, R35 ;  /* 0x00005410ff107816 */ /* 0x000fe20000000023 */
[----:B------:R-:W-:Y:S02]  /*1730*/  FADD.FTZ R18, R18, R21 ;  /* 0x0000001512127221 */ /* 0x000fe40000010000 */
[----:B------:R-:W-:Y:S02]  /*1740*/  FMUL.FTZ R23, R19, R19 ;  /* 0x0000001313177220 */ /* 0x000fe40000410000 */
[----:B------:R-:W-:-:S02]  /*1750*/  FADD.FTZ R20, R16, R19 ;  /* 0x0000001310147221 */ /* 0x000fc40000010000 */
[----:B------:R-:W-:Y:S02]  /*1760*/  FFMA.FTZ R23, R16, R16, R23 ;  /* 0x0000001010177223 */ /* 0x000fe40000010017 */
[----:B------:R-:W-:Y:S02]  /*1770*/  FADD.FTZ R17, R17, R20 ;  /* 0x0000001411117221 */ /* 0x000fe40000010000 */
[----:B------:R-:W-:Y:S01]  /*1780*/  FADD.FTZ R18, R18, R23 ;  /* 0x0000001712127221 */ /* 0x000fe20000010000 */
[--C-:B------:R-:W-:Y:S02]  /*1790*/  PRMT R19, RZ, 0x7610, R36.reuse ;  /* 0x00007610ff137816 */ /* 0x100fe40000000024 */
[----:B------:R-:W-:-:S03]  /*17a0*/  PRMT R16, RZ, 0x5410, R36 ;  /* 0x00005410ff107816 */ /* 0x000fc60000000024 */
[----:B------:R-:W-:Y:S02]  /*17b0*/  FMUL.FTZ R21, R19, R19 ;  /* 0x0000001313157220 */ /* 0x000fe40000410000 */
[C---:B------:R-:W-:Y:S01]  /*17c0*/  FADD.FTZ R20, R16.reuse, R19 ;  /* 0x0000001310147221 */ /* 0x040fe20000010000 */
[----:B------:R-:W-:Y:S01]  /*17d0*/  PRMT R19, RZ, 0x7610, R37 ;  /* 0x00007610ff137816 */ /* 0x000fe20000000025 */
[----:B------:R-:W-:Y:S01]  /*17e0*/  FFMA.FTZ R21, R16, R16, R21 ;  /* 0x0000001010157223 */ /* 0x000fe20000010015 */
[----:B------:R-:W-:Y:S01]  /*17f0*/  PRMT R16, RZ, 0x5410, R37 ;  /* 0x00005410ff107816 */ /* 0x000fe20000000025 */
[----:B------:R-:W-:Y:S02]  /*1800*/  FADD.FTZ R17, R17, R20 ;  /* 0x0000001411117221 */ /* 0x000fe40000010000 */
[----:B------:R-:W-:Y:S02]  /*1810*/  FMUL.FTZ R23, R19, R19 ;  /* 0x0000001313177220 */ /* 0x000fe40000410000 */
[C---:B------:R-:W-:Y:S01]  /*1820*/  FADD.FTZ R20, R16.reuse, R19 ;  /* 0x0000001310147221 */ /* 0x040fe20000010000 */
[--C-:B------:R-:W-:Y:S01]  /*1830*/  PRMT R19, RZ, 0x7610, R38.reuse ;  /* 0x00007610ff137816 */ /* 0x100fe20000000026 */
[----:B------:R-:W-:Y:S01]  /*1840*/  FFMA.FTZ R23, R16, R16, R23 ;  /* 0x0000001010177223 */ /* 0x000fe20000010017 */
[----:B------:R-:W-:Y:S01]  /*1850*/  PRMT R16, RZ, 0x5410, R38 ;  /* 0x00005410ff107816 */ /* 0x000fe20000000026 */
[----:B------:R-:W-:-:S02]  /*1860*/  FADD.FTZ R18, R18, R21 ;  /* 0x0000001512127221 */ /* 0x000fc40000010000 */
[----:B------:R-:W-:Y:S02]  /*1870*/  FADD.FTZ R17, R17, R20 ;  /* 0x0000001411117221 */ /* 0x000fe40000010000 */
[----:B------:R-:W-:Y:S02]  /*1880*/  FMUL.FTZ R21, R19, R19 ;  /* 0x0000001313157220 */ /* 0x000fe40000410000 */
[C---:B------:R-:W-:Y:S01]  /*1890*/  FADD.FTZ R20, R16.reuse, R19 ;  /* 0x0000001310147221 */ /* 0x040fe20000010000 */
[----:B------:R-:W-:Y:S01]  /*18a0*/  PRMT R19, RZ, 0x7610, R39 ;  /* 0x00007610ff137816 */ /* 0x000fe20000000027 */
[----:B------:R-:W-:Y:S01]  /*18b0*/  FFMA.FTZ R21, R16, R16, R21 ;  /* 0x0000001010157223 */ /* 0x000fe20000010015 */
[----:B------:R-:W-:Y:S01]  /*18c0*/  PRMT R16, RZ, 0x5410, R39 ;  /* 0x00005410ff107816 */ /* 0x000fe20000000027 */
[----:B------:R-:W-:Y:S02]  /*18d0*/  FADD.FTZ R18, R18, R23 ;  /* 0x0000001712127221 */ /* 0x000fe40000010000 */
[----:B------:R-:W-:-:S02]  /*18e0*/  FMUL.FTZ R23, R19, R19 ;  /* 0x0000001313177220 */ /* 0x000fc40000410000 */
[----:B------:R-:W-:Y:S02]  /*18f0*/  FADD.FTZ R17, R17, R20 ;  /* 0x0000001411117221 */ /* 0x000fe40000010000 */
[C---:B------:R-:W-:Y:S01]  /*1900*/  FADD.FTZ R20, R16.reuse, R19 ;  /* 0x0000001310147221 */ /* 0x040fe20000010000 */
[--C-:B------:R-:W-:Y:S01]  /*1910*/  PRMT R19, RZ, 0x7610, R44.reuse ;  /* 0x00007610ff137816 */ /* 0x100fe2000000002c */
[----:B------:R-:W-:Y:S01]  /*1920*/  FFMA.FTZ R23, R16, R16, R23 ;  /* 0x0000001010177223 */ /* 0x000fe20000010017 */
        /* <DEDUP_REMOVED lines=26> */
[----:B------:R-:W-:Y:S01]  /*1ad0*/  PRMT R19, RZ, 0x7610, R15 ;  /* 0x00007610ff137816 */ /* 0x000fe2000000000f */
        /* <DEDUP_REMOVED lines=55> */
[----:B------:R-:W-:Y:S02]  /*1e50*/  FADD.FTZ R53, R53, R18 ;  /* 0x0000001235357221 */ /* 0x000fe40000010000 */
[----:B------:R-:W-:Y:S02]  /*1e60*/  FADD.FTZ R16, R20, R19 ;  /* 0x0000001314107221 */ /* 0x000fe40000010000 */
[----:B------:R-:W0:Y:S01]  /*1e70*/  LDS.128 R20, [0x40] ;  /* 0x00004000ff147984 */ /* 0x000e220000000c00 */
[----:B--2---:R-:W-:Y:S02]  /*1e80*/  FADD.FTZ R53, R53, R24 ;  /* 0x0000001835357221 */ /* 0x004fe40000010000 */
[----:B------:R-:W-:-:S02]  /*1e90*/  FADD.FTZ R24, R16, R25 ;  /* 0x0000001910187221 */ /* 0x000fc40000010000 */
[----:B------:R-:W1:Y:S01]  /*1ea0*/  LDS.128 R16, [0x50] ;  /* 0x00005000ff107984 */ /* 0x000e620000000c00 */
        /* <DEDUP_REMOVED lines=15> */
.L_x_3158:
[----:B0-----:R-:W-:Y:S05]  /*1fa0*/  BSYNC B0 ;  /* 0x0000000000007941 */ /* 0x001fea0003800000 */
.L_x_3157:
[----:B------:R-:W-:-:S04]  /*1fb0*/  MOV R26, c[0x0][0xc] ;  /* 0x00000300001a7a02 */ /* 0x000fc80000000f00 */
[----:B------:R-:W-:-:S13]  /*1fc0*/  ISETP.GE.U32.AND P6, PT, R26, 0x2, PT ;  /* 0x000000021a00780c */ /* 0x000fda0003fc6070 */
[----:B------:R-:W-:Y:S05]  /*1fd0*/  @!P6 BRA `(.L_x_3159) ;  /* 0x000012300000e947 */ /* 0x000fea0003800000 */
[----:B------:R-:W0:Y:S01]  /*1fe0*/  S2R R16, SR_CTAID.Y ;  /* 0x0000000000107919 */ /* 0x000e220000002600 */
[----:B------:R-:W-:Y:S01]  /*1ff0*/  LOP3.LUT R17, R4, 0x1, RZ, 0xc0, !PT ;  /* 0x0000000104117812 */ /* 0x000fe200078ec0ff */
[----:B------:R-:W-:-:S04]  /*2000*/  HFMA2.MMA R23, -RZ, RZ, 0, 2.384185791015625e-07 ;  /* 0x00000004ff177435 */ /* 0x000fc800000001ff */
[----:B------:R-:W-:-:S04]  /*2010*/  IMAD R17, R17, c[0x0][0x10], RZ ;  /* 0x0000040011117a24 */ /* 0x000fc800078e02ff */
[----:B------:R-:W-:-:S05]  /*2020*/  IMAD R19, R17, c[0x0][0xc], RZ ;  /* 0x0000030011137a24 */ /* 0x000fca00078e02ff */
[----:B------:R-:W-:Y:S02]  /*2030*/  SHF.L.U32 R22, R19, 0x1, RZ ;  /* 0x0000000113167819 */ /* 0x000fe400000006ff */
[----:B0-----:R-:W-:-:S05]  /*2040*/  IADD3 R18, R17, R16, RZ ;  /* 0x0000001011127210 */ /* 0x001fca0007ffe0ff */
[----:B------:R-:W-:-:S04]  /*2050*/  IMAD.WIDE.U32 R18, R18, R23, c[0x0][0x190] ;  /* 0x0000640012127625 */ /* 0x000fc800078e0017 */
[----:B------:R-:W-:Y:S01]  /*2060*/  IMAD.WIDE R22, R22, R23, c[0x0][0x198] ;  /* 0x0000660016167625 */ /* 0x000fe200078e0217 */
[----:B------:R-:W-:Y:S05]  /*2070*/  @P5 BRA `(.L_x_3160) ;  /* 0x0000011000005947 */ /* 0x000fea0003800000 */
[----:B------:R-:W-:Y:S01]  /*2080*/  IMAD R25, R0, c[0x0][0x10], R16 ;  /* 0x0000040000197a24 */ /* 0x000fe200078e0210 */
[----:B------:R-:W-:Y:S02]  /*2090*/  MOV R17, 0x1 ;  /* 0x0000000100117802 */ /* 0x000fe40000000f00 */
[----:B------:R-:W-:Y:S01]  /*20a0*/  LOP3.LUT P6, RZ, R4, 0x2, RZ, 0xc0, !PT ;  /* 0x0000000204ff7812 */ /* 0x000fe200078cc0ff */
[----:B------:R-:W-:-:S03]  /*20b0*/  IMAD.WIDE.U32 R24, R25, 0x8, R22 ;  /* 0x0000000819187825 */ /* 0x000fc600078e0016 */
[----:B------:R-:W-:Y:S02]  /*20c0*/  SEL R17, R17, 0xffffffff, !P6 ;  /* 0xffffffff11117807 */ /* 0x000fe40007000000 */
[----:B------:R0:W-:Y:S01]  /*20d0*/  STG.E.64 [R24.64], R20 ;  /* 0x0000001418007986 */ /* 0x0001e2000c101b06 */
[----:B------:R-:W-:Y:S01]  /*20e0*/  SEL R52, RZ, c[0x0][0xc], P6 ;  /* 0x00000300ff347a07 */ /* 0x000fe20003000000 */
[----:B------:R-:W-:Y:S06]  /*20f0*/  MEMBAR.ALL.GPU ;  /* 0x0000000000007992 */ /* 0x000fec000000a000 */
[----:B------:R-:W-:-:S00]  /*2100*/  ERRBAR ;  /* 0x00000000000079ab */ /* 0x000fc00000000000 */
[----:B------:R-:W-:Y:S01]  /*2110*/  ISETP.NE.AND P6, PT, R52, -0x1, PT ;  /* 0xffffffff3400780c */ /* 0x000fe20003fc5270 */
[----:B------:R1:W-:-:S12]  /*2120*/  RED.E.ADD.S32.STRONG.GPU [R18.64], R17 ;  /* 0x000000111200798e */ /* 0x0003d8000c10e386 */
[----:B-1----:R-:W-:Y:S05]  /*2130*/  @!P6 BRA `(.L_x_3160) ;  /* 0x000000500000e947 */ /* 0x002fea0003800000 */
.L_x_3161:
[----:B------:R-:W2:Y:S01]  /*2140*/  LDG.E.STRONG.GPU R17, [R18.64] ;  /* 0x0000000612117981 */ /* 0x000ea2000c1ef900 */
[----:B------:R-:W-:Y:S01]  /*2150*/  YIELD ;  /* 0x0000000000007946 */ /* 0x000fe20003800000 */
[----:B--2---:R-:W-:Y:S01]  /*2160*/  ISETP.NE.AND P6, PT, R17, R52, PT ;  /* 0x000000341100720c */ /* 0x004fe20003fc5270 */
[----:B------:R-:W-:-:S12]  /*2170*/  CCTL.IVALL ;  /* 0x00000000ff00798f */ /* 0x000fd80002000000 */
[----:B------:R-:W-:Y:S05]  /*2180*/  @P6 BRA `(.L_x_3161) ;  /* 0xffffffb000006947 */ /* 0x000fea000383ffff */
.L_x_3160:
        /* <DEDUP_REMOVED lines=8> */
[----:B------:R-:W-:Y:S01]  /*2210*/  LOP3.LUT R18, R26, 0x3, RZ, 0xc0, !PT ;  /* 0x000000031a127812 */ /* 0x000fe200078ec0ff */
[----:B------:R-:W-:-:S03]  /*2220*/  HFMA2.MMA R17, -RZ, RZ, 0, 0 ;  /* 0x00000000ff117435 */ /* 0x000fc600000001ff */
        /* <DEDUP_REMOVED lines=13> */
.L_x_3165:
[----:B------:R-:W-:-:S13]  /*2300*/  ISETP.EQ.OR P6, PT, R17, R0, P5 ;  /* 0x000000001100720c */ /* 0x000fda0002fc2670 */
[----:B0-----:R-:W-:-:S04]  /*2310*/  @!P6 IMAD R25, R17, c[0x0][0x10], R16 ;  /* 0x000004001119ea24 */ /* 0x001fc800078e0210 */
        /* <DEDUP_REMOVED lines=113> */
.L_x_3164:
[----:B------:R-:W-:-:S13]  /*2a30*/  ISETP.GT.AND P6, PT, R18, 0x4, PT ;  /* 0x000000041200780c */ /* 0x000fda0003fc4270 */
[----:B------:R-:W-:Y:S05]  /*2a40*/  @!P6 BRA `(.L_x_3166) ;  /* 0x000003d00000e947 */ /* 0x000fea0003800000 */
        /* <DEDUP_REMOVED lines=61> */
.L_x_3166:
[----:B------:R-:W-:-:S04]  /*2e20*/  LOP3.LUT P6, RZ, R10, 0x1, RZ, 0xc0, !PT ;  /* 0x000000010aff7812 */ /* 0x000fc800078cc0ff */
[----:B------:R-:W-:-:S13]  /*2e30*/  ISETP.NE.OR P6, PT, R18, RZ, P6 ;  /* 0x000000ff1200720c */ /* 0x000fda00037c5670 */
[----:B------:R-:W-:Y:S05]  /*2e40*/  @!P6 BRA `(.L_x_3162) ;  /* 0x000001f00000e947 */ /* 0x000fea0003800000 */
.L_x_3163:
        /* <DEDUP_REMOVED lines=31> */
.L_x_3162:
[----:B0-----:R-:W-:-:S04]  /*3040*/  MOV R24, c[0x0][0xc] ;  /* 0x0000030000187a02 */ /* 0x001fc80000000f00 */
        /* <DEDUP_REMOVED lines=10> */
.L_x_3168:
[----:B------:R-:W-:Y:S05]  /*30f0*/  BSYNC B0 ;  /* 0x0000000000007941 */ /* 0x000fea0003800000 */
.L_x_3167:
        /* <DEDUP_REMOVED lines=16> */
[----:B------:R-:W-:Y:S02]  /*3200*/  @!P6 FADD.FTZ R21, R21, R23 ;  /* 0x000000171515e221 */ /* 0x000fe40000010000 */
.L_x_3159:
[----:B------:R-:W1:Y:S01]  /*3210*/  S2R R52, SR_TID.X ;  /* 0x0000000000347919 */ /* 0x000e620000002100 */
[----:B------:R-:W-:Y:S01]  /*3220*/  P2R R16, PR, RZ, 0x1 ;  /* 0x00000001ff107803 */ /* 0x000fe20000000000 */
[----:B0-----:R-:W-:Y:S01]  /*3230*/  HFMA2.MMA R25, -RZ, RZ, 1.875, 0 ;  /* 0x3f800000ff197435 */ /* 0x001fe200000001ff */
[----:B------:R-:W-:Y:S01]  /*3240*/  ISETP.EQ.U32.AND P0, PT, RZ, c[0x0][0x168], PT ;  /* 0x00005a00ff007a0c */ /* 0x000fe20003f02070 */
[----:B------:R0:W-:Y:S01]  /*3250*/  @!P5 STS.64 [0x78], R20 ;  /* 0x00007814ff00d388 */ /* 0x0001e20000000a00 */
[----:B------:R-:W-:Y:S02]  /*3260*/  IADD3 R11, R6, R11, RZ ;  /* 0x0000000b060b7210 */ /* 0x000fe40007ffe0ff */
[----:B-1----:R-:W-:-:S04]  /*3270*/  LOP3.LUT P6, RZ, R0, R52, RZ, 0xfc, !PT ;  /* 0x0000003400ff7212 */ /* 0x002fc800078cfcff */
[----:B------:R-:W-:Y:S02]  /*3280*/  ISETP.EQ.OR.EX P6, PT, RZ, c[0x0][0x16c], P6, P0 ;  /* 0x00005b00ff007a0c */ /* 0x000fe400037c2700 */
[----:B------:R-:W-:-:S11]  /*3290*/  ISETP.NE.AND P0, PT, R16, RZ, PT ;  /* 0x000000ff1000720c */ /* 0x000fd60003f05270 */
[----:B------:R-:W-:Y:S01]  /*32a0*/  @!P6 MOV R16, 0x8 ;  /* 0x000000080010e802 */ /* 0x000fe20000000f00 */
[----:B0-----:R-:W-:Y:S02]  /*32b0*/  @!P6 FMUL.FTZ R21, R21, c[0x0][0x1f4] ;  /* 0x00007d001515ea20 */ /* 0x001fe40000410000 */
[----:B------:R-:W-:Y:S02]  /*32c0*/  @!P6 FMUL.FTZ R20, R20, c[0x0][0x1f4] ;  /* 0x00007d001414ea20 */ /* 0x000fe40000410000 */
[----:B------:R-:W-:-:S05]  /*32d0*/  @!P6 IMAD.WIDE R16, R3, R16, c[0x0][0x168] ;  /* 0x00005a000310e625 */ /* 0x000fca00078e0210 */
[----:B------:R-:W-:Y:S04]  /*32e0*/  @!P6 STG.E.64 [R16.64], R20 ;  /* 0x000000141000e986 */ /* 0x000fe8000c101b06 */
[----:B------:R-:W-:Y:S06]  /*32f0*/  BAR.SYNC.DEFER_BLOCKING 0x0 ;  /* 0x0000000000007b1d */ /* 0x000fec0000010000 */
[----:B------:R-:W0:Y:S02]  /*3300*/  LDS.64 R16, [0x78] ;  /* 0x00007800ff107984 */ /* 0x000e240000000a00 */
[----:B0-----:R-:W-:-:S04]  /*3310*/  FMUL.FTZ R24, R16, c[0x0][0x1f4] ;  /* 0x00007d0010187a20 */ /* 0x001fc80000410000 */
[----:B------:R-:W-:-:S04]  /*3320*/  FMUL.FTZ R18, R24, R24 ;  /* 0x0000001818127220 */ /* 0x000fc80000410000 */
[----:B------:R-:W-:-:S05]  /*3330*/  FFMA.FTZ R18, R17, c[0x0][0x1f4], -R18 ;  /* 0x00007d0011127a23 */ /* 0x000fca0000010812 */
[----:B------:R-:W-:-:S13]  /*3340*/  FSETP.GTU.FTZ.AND P5, PT, R18, RZ, PT ;  /* 0x000000ff1200720b */ /* 0x000fda0003fbc000 */
[----:B------:R-:W-:Y:S01]  /*3350*/  @P5 FADD.FTZ R22, R18, c[0x0][0x188] ;  /* 0x0000620012165621 */ /* 0x000fe20000010000 */
[----:B------:R-:W-:-:S03]  /*3360*/  MOV R18, 0x4 ;  /* 0x0000000400127802 */ /* 0x000fc60000000f00 */
[----:B------:R0:W1:Y:S02]  /*3370*/  @P5 MUFU.RSQ R25, R22 ;  /* 0x0000001600195308 */ /* 0x0000640000001400 */
[----:B------:R-:W-:-:S04]  /*3380*/  IMAD.WIDE R16, R11, R18, c[0x0][0x178] ;  /* 0x00005e000b107625 */ /* 0x000fc800078e0212 */
[----:B------:R-:W-:Y:S02]  /*3390*/  IMAD.WIDE R18, R11, R18, c[0x0][0x180] ;  /* 0x000060000b127625 */ /* 0x000fe400078e0212 */
[----:B------:R-:W2:Y:S04]  /*33a0*/  LDG.E.64 R16, [R16.64] ;  /* 0x0000000610107981 */ /* 0x000ea8000c1e1b00 */
[----:B------:R-:W2:Y:S01]  /*33b0*/  LDG.E.64 R18, [R18.64] ;  /* 0x0000000612127981 */ /* 0x000ea2000c1e1b00 */
[----:B------:R-:W-:Y:S02]  /*33c0*/  ISETP.NE.AND P6, PT, RZ, UR5, PT ;  /* 0x00000005ff007c0c */ /* 0x000fe4000bfc5270 */
[--C-:B------:R-:W-:Y:S02]  /*33d0*/  PRMT R11, RZ, 0x5410, R32.reuse ;  /* 0x00005410ff0b7816 */ /* 0x100fe40000000020 */
[----:B------:R-:W-:-:S02]  /*33e0*/  PRMT R21, RZ, 0x7610, R32 ;  /* 0x00007610ff157816 */ /* 0x000fc40000000020 */
[----:B------:R-:W-:Y:S01]  /*33f0*/  PRMT R23, RZ, 0x5410, R30 ;  /* 0x00005410ff177816 */ /* 0x000fe2000000001e */
[----:B------:R-:W-:Y:S01]  /*3400*/  FADD.FTZ R20, R11, -R24 ;  /* 0x800000180b147221 */ /* 0x000fe20000010000 */
[----:B------:R-:W-:Y:S01]  /*3410*/  PRMT R27, RZ, 0x7610, R30 ;  /* 0x00007610ff1b7816 */ /* 0x000fe2000000001e */
[--C-:B0-----:R-:W-:Y:S02]  /*3420*/  FADD.FTZ R22, R21, -R24.reuse ;  /* 0x8000001815167221 */ /* 0x101fe40000010000 */
[--C-:B------:R-:W-:Y:S02]  /*3430*/  FADD.FTZ R26, R23, -R24.reuse ;  /* 0x80000018171a7221 */ /* 0x100fe40000010000 */
[----:B------:R-:W-:Y:S02]  /*3440*/  FADD.FTZ R30, R27, -R24 ;  /* 0x800000181b1e7221 */ /* 0x000fe40000010000 */
[-C--:B-1----:R-:W-:Y:S02]  /*3450*/  FMUL.FTZ R27, R20, R25.reuse ;  /* 0x00000019141b7220 */ /* 0x082fe40000410000 */
[----:B------:R-:W-:-:S02]  /*3460*/  FMUL.FTZ R22, R22, R25 ;  /* 0x0000001916167220 */ /* 0x000fc40000410000 */
[-C--:B------:R-:W-:Y:S02]  /*3470*/  FMUL.FTZ R11, R26, R25.reuse ;  /* 0x000000191a0b7220 */ /* 0x080fe40000410000 */
[----:B------:R-:W-:Y:S02]  /*3480*/  FMUL.FTZ R26, R30, R25 ;  /* 0x000000191e1a7220 */ /* 0x000fe40000410000 */
[----:B--2---:R-:W-:Y:S02]  /*3490*/  FFMA.FTZ R27, R16, R27, R18 ;  /* 0x0000001b101b7223 */ /* 0x004fe40000010012 */
        /* <DEDUP_REMOVED lines=12> */
.L_x_3169:
[----:B------:R-:W-:Y:S01]  /*3560*/  LOP3.LUT P5, RZ, R10, 0x100, RZ, 0xc0, !PT ;  /* 0x000001000aff7812 */ /* 0x000fe200078ac0ff */
[----:B------:R-:W-:-:S12]  /*3570*/  BSSY B0, `(.L_x_3170) ;  /* 0x000000d000007945 */ /* 0x000fd80003800000 */
[----:B------:R-:W-:Y:S05]  /*3580*/  @!P5 BRA `(.L_x_3171) ;  /* 0x000000b00000d947 */ /* 0x000fea0003800000 */
[----:B------:R-:W-:Y:S02]  /*3590*/  SHF.R.S32.HI R20, RZ, 0x1f, R2 ;  /* 0x0000001fff147819 */ /* 0x000fe40000011402 */
[----:B------:R-:W-:Y:S02]  /*35a0*/  MOV R21, R41 ;  /* 0x0000002900157202 */ /* 0x000fe40000000f00 */
[----:B------:R-:W-:Y:S01]  /*35b0*/  F2FP.BF16.PACK_AB R27, R30, R27 ;  /* 0x0000001b1e1b723e */ /* 0x000fe200000010ff */
[----:B------:R-:W-:Y:S01]  /*35c0*/  IMAD R23, R20, c[0x0][0x1c0], RZ ;  /* 0x0000700014177a24 */ /* 0x000fe200078e02ff */
[----:B------:R-:W-:-:S03]  /*35d0*/  MOV R20, R42 ;  /* 0x0000002a00147202 */ /* 0x000fc60000000f00 */
[C---:B------:R-:W-:Y:S02]  /*35e0*/  IMAD R23, R2.reuse, c[0x0][0x1c4], R23 ;  /* 0x0000710002177a24 */ /* 0x040fe400078e0217 */
[----:B------:R-:W-:-:S05]  /*35f0*/  IMAD.WIDE.U32 R20, R2, c[0x0][0x1c0], R20 ;  /* 0x0000700002147a25 */ /* 0x000fca00078e0014 */
[----:B------:R-:W-:Y:S02]  /*3600*/  IADD3 R23, R21, R23, RZ ;  /* 0x0000001715177210 */ /* 0x000fe40007ffe0ff */
[----:B------:R-:W-:-:S04]  /*3610*/  LEA R22, P5, R20, c[0x0][0x160], 0x1 ;  /* 0x0000580014167a11 */ /* 0x000fc800078a08ff */
[----:B------:R-:W-:-:S05]  /*3620*/  LEA.HI.X R23, R20, c[0x0][0x164], R23, 0x1, P5 ;  /* 0x0000590014177a11 */ /* 0x000fca00028f0c17 */
[----:B------:R0:W-:Y:S04]  /*3630*/  STG.E [R22.64], R27 ;  /* 0x0000001b16007986 */ /* 0x0001e8000c101906 */
.L_x_3171:
[----:B------:R-:W-:Y:S05]  /*3640*/  BSYNC B0 ;  /* 0x0000000000007941 */ /* 0x000fea0003800000 */
.L_x_3170:
[--C-:B0-----:R-:W-:Y:S01]  /*3650*/  PRMT R27, RZ, 0x5410, R31.reuse ;  /* 0x00005410ff1b7816 */ /* 0x101fe2000000001f */
[----:B------:R-:W-:Y:S01]  /*3660*/  FFMA.FTZ R11, R16, R11, R18 ;  /* 0x0000000b100b7223 */ /* 0x000fe20000010012 */
[----:B------:R-:W-:Y:S01]  /*3670*/  PRMT R31, RZ, 0x7610, R31 ;  /* 0x00007610ff1f7816 */ /* 0x000fe2000000001f */
        /* <DEDUP_REMOVED lines=12> */
.L_x_3172:
        /* <DEDUP_REMOVED lines=14> */
.L_x_3174:
[----:B------:R-:W-:Y:S05]  /*3820*/  BSYNC B0 ;  /* 0x0000000000007941 */ /* 0x000fea0003800000 */
.L_x_3173:
[--C-:B0-----:R-:W-:Y:S01]  /*3830*/  PRMT R11, RZ, 0x5410, R33.reuse ;  /* 0x00005410ff0b7816 */ /* 0x101fe20000000021 */
[--C-:B------:R-:W-:Y:S01]  /*3840*/  FADD.FTZ R20, R27, -R24.reuse ;  /* 0x800000181b147221 */ /* 0x100fe20000010000 */
[----:B------:R-:W-:Y:S01]  /*3850*/  PRMT R33, RZ, 0x7610, R33 ;  /* 0x00007610ff217816 */ /* 0x000fe20000000021 */
[--C-:B------:R-:W-:Y:S02]  /*3860*/  FADD.FTZ R22, R31, -R24.reuse ;  /* 0x800000181f167221 */ /* 0x100fe40000010000 */
[--C-:B------:R-:W-:Y:S02]  /*3870*/  FADD.FTZ R26, R11, -R24.reuse ;  /* 0x800000180b1a7221 */ /* 0x100fe40000010000 */
[----:B------:R-:W-:Y:S02]  /*3880*/  FADD.FTZ R30, R33, -R24 ;  /* 0x80000018211e7221 */ /* 0x000fe40000010000 */
[-C--:B------:R-:W-:Y:S02]  /*3890*/  FMUL.FTZ R27, R20, R25.reuse ;  /* 0x00000019141b7220 */ /* 0x080fe40000410000 */
[----:B------:R-:W-:-:S02]  /*38a0*/  FMUL.FTZ R22, R22, R25 ;  /* 0x0000001916167220 */ /* 0x000fc40000410000 */
[-C--:B------:R-:W-:Y:S02]  /*38b0*/  FMUL.FTZ R11, R26, R25.reuse ;  /* 0x000000191a0b7220 */ /* 0x080fe40000410000 */
[----:B------:R-:W-:Y:S02]  /*38c0*/  FMUL.FTZ R26, R30, R25 ;  /* 0x000000191e1a7220 */ /* 0x000fe40000410000 */
[----:B------:R-:W-:Y:S02]  /*38d0*/  FFMA.FTZ R27, R16, R27, R18 ;  /* 0x0000001b101b7223 */ /* 0x000fe40000010012 */
        /* <DEDUP_REMOVED lines=12> */
.L_x_3175:
        /* <DEDUP_REMOVED lines=14> */
.L_x_3177:
[----:B------:R-:W-:Y:S05]  /*3a80*/  BSYNC B0 ;  /* 0x0000000000007941 */ /* 0x000fea0003800000 */
.L_x_3176:
[----:B0-----:R-:W-:Y:S01]  /*3a90*/  PRMT R27, RZ, 0x5410, R34 ;  /* 0x00005410ff1b7816 */ /* 0x001fe20000000022 */
        /* <DEDUP_REMOVED lines=14> */
.L_x_3178:
        /* <DEDUP_REMOVED lines=14> */
.L_x_3180:
[----:B------:R-:W-:Y:S05]  /*3c60*/  BSYNC B0 ;  /* 0x0000000000007941 */ /* 0x000fea0003800000 */
.L_x_3179:
        /* <DEDUP_REMOVED lines=23> */
.L_x_3181:
        /* <DEDUP_REMOVED lines=14> */
.L_x_3183:
[----:B------:R-:W-:Y:S05]  /*3ec0*/  BSYNC B0 ;  /* 0x0000000000007941 */ /* 0x000fea0003800000 */
.L_x_3182:
        /* <DEDUP_REMOVED lines=15> */
.L_x_3184:
[----:B------:R-:W-:Y:S01]  /*3fc0*/  LOP3.LUT P5, RZ, R10, 0x8, RZ, 0xc0, !PT ;  /* 0x000000080aff7812 */ /* 0x000fe200078ac0ff */
[----:B------:R-:W-:-:S12]  /*3fd0*/  BSSY B0, `(.L_x_3185) ;  /* 0x000000c000007945 */ /* 0x000fd80003800000 */
        /* <DEDUP_REMOVED lines=11> */
.L_x_3186:
[----:B------:R-:W-:Y:S05]  /*4090*/  BSYNC B0 ;  /* 0x0000000000007941 */ /* 0x000fea0003800000 */
.L_x_3185:
        /* <DEDUP_REMOVED lines=23> */
.L_x_3187:
        /* <DEDUP_REMOVED lines=13> */
.L_x_3189:
[----:B------:R-:W-:Y:S05]  /*42e0*/  BSYNC B0 ;  /* 0x0000000000007941 */ /* 0x000fea0003800000 */
.L_x_3188:
        /* <DEDUP_REMOVED lines=15> */
.L_x_3190:
        /* <DEDUP_REMOVED lines=13> */
.L_x_3192:
[----:B------:R-:W-:Y:S05]  /*44b0*/  BSYNC B0 ;  /* 0x0000000000007941 */ /* 0x000fea0003800000 */
.L_x_3191:
        /* <DEDUP_REMOVED lines=23> */
.L_x_3193:
        /* <DEDUP_REMOVED lines=12> */
.L_x_3195:
[----:B------:R-:W-:Y:S05]  /*46f0*/  BSYNC B0 ;  /* 0x0000000000007941 */ /* 0x000fea0003800000 */
.L_x_3194:
        /* <DEDUP_REMOVED lines=15> */
.L_x_3196:
        /* <DEDUP_REMOVED lines=12> */
.L_x_3198:
[----:B------:R-:W-:Y:S05]  /*48b0*/  BSYNC B0 ;  /* 0x0000000000007941 */ /* 0x000fea0003800000 */
.L_x_3197:
        /* <DEDUP_REMOVED lines=23> */
.L_x_3199:
        /* <DEDUP_REMOVED lines=12> */
.L_x_3201:
[----:B------:R-:W-:Y:S05]  /*4af0*/  BSYNC B0 ;  /* 0x0000000000007941 */ /* 0x000fea0003800000 */
.L_x_3200:
[----:B------:R-:W-:Y:S01]  /*4b00*/  PRMT R31, RZ, 0x5410, R46 ;  /* 0x00005410ff1f7816 */ /* 0x000fe2000000002e */
[----:B------:R-:W-:Y:S01]  /*4b10*/  FFMA.FTZ R11, R16, R11, R18 ;  /* 0x0000000b100b7223 */ /* 0x000fe20000010012 */
[----:B0-----:R-:W-:Y:S01]  /*4b20*/  PRMT R27, RZ, 0x7610, R46 ;  /* 0x00007610ff1b7816 */ /* 0x001fe2000000002e */
        /* <DEDUP_REMOVED lines=12> */
.L_x_3202:
        /* <DEDUP_REMOVED lines=12> */
.L_x_3204:
[----:B------:R-:W-:Y:S05]  /*4cb0*/  BSYNC B0 ;  /* 0x0000000000007941 */ /* 0x000fea0003800000 */
.L_x_3203:
        /* <DEDUP_REMOVED lines=10> */
[C-C-:B------:R-:W-:Y:S02]  /*4d60*/  FFMA.FTZ R13, R16.reuse, R11, R18.reuse ;  /* 0x0000000b100d7223 */ /* 0x140fe40000010012 */
[C-C-:B------:R-:W-:Y:S02]  /*4d70*/  FFMA.FTZ R26, R17.reuse, R30, R19.reuse ;  /* 0x0000001e111a7223 */ /* 0x140fe40000010013 */
        /* <DEDUP_REMOVED lines=13> */
.L_x_3205:
        /* <DEDUP_REMOVED lines=12> */
.L_x_3207:
[----:B------:R-:W-:Y:S05]  /*4f10*/  BSYNC B0 ;  /* 0x0000000000007941 */ /* 0x000fea0003800000 */
.L_x_3206:
[----:B------:R-:W-:Y:S05]  /*4f20*/  @!P6 BRA `(.L_x_3208) ;  /* 0x000000a00000e947 */ /* 0x000fea0003800000 */
        /* <DEDUP_REMOVED lines=10> */
.L_x_3208:
[----:B------:R-:W-:Y:S01]  /*4fd0*/  ISETP.GE.U32.AND P5, PT, R7, c[0x0][0x1c8], PT ;  /* 0x0000720007007a0c */ /* 0x000fe20003fa6070 */
[----:B------:R-:W-:Y:S01]  /*4fe0*/  BSSY B0, `(.L_x_3209) ;  /* 0x0000014000007945 */ /* 0x000fe20003800000 */
[--C-:B0-----:R-:W-:Y:S02]  /*4ff0*/  PRMT R13, RZ, 0x5410, R15.reuse ;  /* 0x00005410ff0d7816 */ /* 0x101fe4000000000f */
[----:B------:R-:W-:Y:S02]  /*5000*/  ISETP.GE.AND.EX P5, PT, R12, c[0x0][0x1cc], PT, P5 ;  /* 0x000073000c007a0c */ /* 0x000fe40003fa6350 */
[----:B------:R-:W-:Y:S01]  /*5010*/  PRMT R15, RZ, 0x7610, R15 ;  /* 0x00007610ff0f7816 */ /* 0x000fe2000000000f */
[----:B------:R-:W-:Y:S01]  /*5020*/  FADD.FTZ R20, R13, -R24 ;  /* 0x800000180d147221 */ /* 0x000fe20000010000 */
[----:B------:R-:W-:-:S03]  /*5030*/  ISETP.GT.U32.OR P5, PT, R52, 0x17f, P5 ;  /* 0x0000017f3400780c */ /* 0x000fc60002fa4470 */
[----:B------:R-:W-:Y:S02]  /*5040*/  FADD.FTZ R22, R15, -R24 ;  /* 0x800000180f167221 */ /* 0x000fe40000010000 */
[-C--:B------:R-:W-:Y:S02]  /*5050*/  FMUL.FTZ R15, R20, R25.reuse ;  /* 0x00000019140f7220 */ /* 0x080fe40000410000 */
[----:B------:R-:W-:-:S06]  /*5060*/  FMUL.FTZ R22, R22, R25 ;  /* 0x0000001916167220 */ /* 0x000fcc0000410000 */
        /* <DEDUP_REMOVED lines=11> */
.L_x_3210:
[----:B------:R-:W-:Y:S05]  /*5120*/  BSYNC B0 ;  /* 0x0000000000007941 */ /* 0x000fea0003800000 */
.L_x_3209:
[----:B------:R-:W-:Y:S01]  /*5130*/  PRMT R23, RZ, 0x5410, R29 ;  /* 0x00005410ff177816 */ /* 0x000fe2000000001d */
[----:B0-----:R-:W-:Y:S02]  /*5140*/  FFMA.FTZ R11, R16, R15, R18 ;  /* 0x0000000f100b7223 */ /* 0x001fe40000010012 */
        /* <DEDUP_REMOVED lines=12> */
.L_x_3211:
[----:B------:R-:W-:Y:S01]  /*5210*/  ISETP.GE.U32.AND P5, PT, R8, c[0x0][0x1c8], PT ;  /* 0x0000720008007a0c */ /* 0x000fe20003fa6070 */
[--C-:B------:R-:W-:Y:S01]  /*5220*/  FADD.FTZ R12, R23, -R24.reuse ;  /* 0x80000018170c7221 */ /* 0x100fe20000010000 */
[----:B------:R-:W-:Y:S01]  /*5230*/  PRMT R29, RZ, 0x7610, R29 ;  /* 0x00007610ff1d7816 */ /* 0x000fe2000000001d */
[----:B------:R-:W-:Y:S01]  /*5240*/  BSSY B0, `(.L_x_3212) ;  /* 0x0000013000007945 */ /* 0x000fe20003800000 */
[----:B------:R-:W-:Y:S01]  /*5250*/  ISETP.GE.AND.EX P5, PT, R14, c[0x0][0x1cc], PT, P5 ;  /* 0x000073000e007a0c */ /* 0x000fe20003fa6350 */
[----:B------:R-:W-:Y:S02]  /*5260*/  FMUL.FTZ R13, R12, R25 ;  /* 0x000000190c0d7220 */ /* 0x000fe40000410000 */
[----:B------:R-:W-:Y:S01]  /*5270*/  FADD.FTZ R24, R29, -R24 ;  /* 0x800000181d187221 */ /* 0x000fe20000010000 */
[----:B------:R-:W-:Y:S01]  /*5280*/  ISETP.GT.U32.OR P5, PT, R52, 0x17f, P5 ;  /* 0x0000017f3400780c */ /* 0x000fe20002fa4470 */
[----:B------:R-:W-:-:S02]  /*5290*/  FFMA.FTZ R16, R16, R13, R18 ;  /* 0x0000000d10107223 */ /* 0x000fc40000010012 */
[----:B------:R-:W-:-:S04]  /*52a0*/  FMUL.FTZ R24, R24, R25 ;  /* 0x0000001918187220 */ /* 0x000fc80000410000 */
[----:B------:R-:W-:-:S06]  /*52b0*/  FFMA.FTZ R17, R17, R24, R19 ;  /* 0x0000001811117223 */ /* 0x000fcc0000010013 */
        /* <DEDUP_REMOVED lines=11> */
.L_x_3213:
[----:B------:R-:W-:Y:S05]  /*5370*/  BSYNC B0 ;  /* 0x0000000000007941 */ /* 0x000fea0003800000 */
.L_x_3212:
        /* <DEDUP_REMOVED lines=11> */
.L_x_3214:
[----:B------:R-:W-:Y:S01]  /*5430*/  ISETP.GE.U32.AND P5, PT, R9, c[0x0][0x1c8], PT ;  /* 0x0000720009007a0c */ /* 0x000fe20003fa6070 */
[----:B------:R-:W-:Y:S03]  /*5440*/  BSSY B0, `(.L_x_3215) ;  /* 0x000000e000007945 */ /* 0x000fe60003800000 */
[----:B------:R-:W-:-:S04]  /*5450*/  ISETP.GE.AND.EX P5, PT, R28, c[0x0][0x1cc], PT, P5 ;  /* 0x000073001c007a0c */ /* 0x000fc80003fa6350 */
[----:B------:R-:W-:-:S13]  /*5460*/  ISETP.GT.U32.OR P5, PT, R52, 0x17f, P5 ;  /* 0x0000017f3400780c */ /* 0x000fda0002fa4470 */
        /* <DEDUP_REMOVED lines=11> */
.L_x_3216:
[----:B------:R-:W-:Y:S05]  /*5520*/  BSYNC B0 ;  /* 0x0000000000007941 */ /* 0x000fea0003800000 */
.L_x_3215:
[----:B------:R-:W-:Y:S02]  /*5530*/  IADD3 R3, R3, c[0x0][0x10], RZ ;  /* 0x0000040003037a10 */ /* 0x000fe40007ffe0ff */
[----:B------:R-:W-:Y:S02]  /*5540*/  IADD3 R4, R4, 0x1, RZ ;  /* 0x0000000104047810 */ /* 0x000fe40007ffe0ff */
[----:B------:R-:W-:-:S13]  /*5550*/  ISETP.GE.AND P5, PT, R3, UR4, PT ;  /* 0x0000000403007c0c */ /* 0x000fda000bfa6270 */
[----:B------:R-:W-:Y:S01]  /*5560*/  @P5 CALL.REL.NOINC `(.L_x_3217) ;  /* 0x0000001000005944 */ /* 0x000fe20003c00000 */
[----:B------:R-:W-:Y:S05]  /*5570*/  BRA `(.L_x_3218) ;  /* 0xffffb04000007947 */ /* 0x000fea000383ffff */
.L_x_3217:
[----:B------:R-:W-:Y:S05]  /*5580*/  EXIT ;  /* 0x000000000000794d */ /* 0x000fea0003800000 */
.L_x_3219:
        /* <DEDUP_REMOVED lines=15> */
.L_x_5206:


//--------------------- .text._Z35group_norm_nhwc_fwd_one_pass_kernelI11Bf16IOFp32WLi512ELi48ELi384EEv26Group_norm_nhwc_fwd_params --------------------------
	.section	.text._Z35group_norm_nhwc_fwd_one_pass_kernelI11Bf16IOFp32WLi512ELi48ELi384EEv26Group_norm_nhwc_fwd_params,"ax",@progbits
	.sectioninfo	@"SHI_REGISTERS=168"
	.align	128
        .global         _Z35group_norm_nhwc_fwd_one_pass_kernelI11Bf16IOFp32WLi512ELi48ELi384EEv26Group_norm_nhwc_fwd_params
        .type           _Z35group_norm_nhwc_fwd_one_pass_kernelI11Bf16IOFp32WLi512ELi48ELi384EEv26Group_norm_nhwc_fwd_params,@function
        .size           _Z35group_norm_nhwc_fwd_one_pass_kernelI11Bf16IOFp32WLi512ELi48ELi384EEv26Group_norm_nhwc_fwd_params,(.L_x_5207 - _Z35group_norm_nhwc_fwd_one_pass_kernelI11Bf16IOFp32WLi512ELi48ELi384EEv26Group_norm_nhwc_fwd_params)
        .other          _Z35group_norm_nhwc_fwd_one_pass_kernelI11Bf16IOFp32WLi512ELi48ELi384EEv26Group_norm_nhwc_fwd_params,@"STO_CUDA_ENTRY STV_DEFAULT"
_Z35group_norm_nhwc_fwd_one_pass_kernelI11Bf16IOFp32WLi512ELi48ELi384EEv26Group_norm_nhwc_fwd_params:
.text._Z35group_norm_nhwc_fwd_one_pass_kernelI11Bf16IOFp32WLi512ELi48ELi384EEv26Group_norm_nhwc_fwd_params:
        /* <DEDUP_REMOVED lines=9> */
[----:B------:R-:W-:Y:S01]  /*0090*/  HFMA2.MMA R79, -RZ, RZ, 0, 0 ;  /* 0x00000000ff4f7435 */ /* 0x000fe200000001ff */
[----:B------:R-:W-:Y:S01]  /*00a0*/  ULDC.U8 UR5, c[0x0][0x1dc] ;  /* 0x0000770000057ab9 */ /* 0x000fe20000000000 */
[----:B------:R-:W1:Y:S01]  /*00b0*/  S2R R3, SR_CTAID.X ;  /* 0x0000000000037919 */ /* 0x000e620000002500 */
[----:B------:R-:W-:-:S03]  /*00c0*/  ULDC.64 UR6, c[0x0][0x118] ;  /* 0x0000460000067ab9 */ /* 0x000fc60000000a00 */
[----:B------:R-:W2:Y:S01]  /*00d0*/  S2R R77, SR_LANEID ;  /* 0x00000000004d7919 */ /* 0x000ea20000000000 */
[C---:B0-----:R-:W-:Y:S01]  /*00e0*/  IMAD.WIDE.U32 R4, R0.reuse, -0x55555555, RZ ;  /* 0xaaaaaaab00047825 */ /* 0x041fe200078e00ff */
[----:B------:R-:W-:Y:S02]  /*00f0*/  ISETP.GE.U32.AND P5, PT, R0, 0x180, PT ;  /* 0x000001800000780c */ /* 0x000fe40003fa6070 */
[----:B------:R-:W-:Y:S02]  /*0100*/  SHF.R.S32.HI R41, RZ, 0x1f, R0 ;  /* 0x0000001fff297819 */ /* 0x000fe40000011400 */
[----:B------:R-:W-:Y:S02]  /*0110*/  SHF.R.U32.HI R81, RZ, 0x4, R5 ;  /* 0x00000004ff517819 */ /* 0x000fe40000011605 */
[----:B------:R-:W-:-:S03]  /*0120*/  LEA.HI R41, R41, R0, RZ, 0x5 ;  /* 0x0000000029297211 */ /* 0x000fc600078f28ff */
[----:B-1----:R-:W-:Y:S01]  /*0130*/  IMAD R2, R3, c[0x0][0x1e4], R81 ;  /* 0x0000790003027a24 */ /* 0x002fe200078e0251 */
[----:B------:R-:W-:Y:S01]  /*0140*/  SHF.R.S32.HI R80, RZ, 0x5, R41 ;  /* 0x00000005ff507819 */ /* 0x000fe20000011429 */
[----:B------:R-:W-:-:S03]  /*0150*/  IMAD R81, R81, -0x18, R0 ;  /* 0xffffffe851517824 */ /* 0x000fc600078e0200 */
        /* <DEDUP_REMOVED lines=154> */
[----:B------:R-:W-:Y:S02]  /*0b00*/  LOP3.LUT R83, R83, 0xfffffffe, RZ, 0xc0, !PT ;  /* 0xfffffffe53537812 */ /* 0x000fe400078ec0ff */
[----:B------:R-:W-:-:S02]  /*0b10*/  IADD3 R32, R2, 0x1c0, RZ ;  /* 0x000001c002207810 */ /* 0x000fc40007ffe0ff */
[C---:B------:R-:W-:Y:S02]  /*0b20*/  IADD3 R33, R2.reuse, 0x1d0, RZ ;  /* 0x000001d002217810 */ /* 0x040fe40007ffe0ff */
[----:B------:R-:W-:Y:S02]  /*0b30*/  IADD3 R34, R2, 0x1e0, RZ ;  /* 0x000001e002227810 */ /* 0x000fe40007ffe0ff */
[----:B------:R-:W-:Y:S02]  /*0b40*/  @P0 LOP3.LUT R83, R83, 0x1, RZ, 0xfc, !PT ;  /* 0x0000000153530812 */ /* 0x000fe400078efcff */
[----:B------:R-:W-:Y:S02]  /*0b50*/  SHF.R.S32.HI R72, RZ, 0x1f, R30 ;  /* 0x0000001fff487819 */ /* 0x000fe4000001141e */
[----:B------:R-:W-:Y:S02]  /*0b60*/  SHF.R.S32.HI R73, RZ, 0x1f, R31 ;  /* 0x0000001fff497819 */ /* 0x000fe4000001141f */
[----:B------:R-:W-:-:S02]  /*0b70*/  SHF.R.S32.HI R74, RZ, 0x1f, R32 ;  /* 0x0000001fff4a7819 */ /* 0x000fc40000011420 */
[----:B------:R-:W-:Y:S02]  /*0b80*/  SHF.R.S32.HI R75, RZ, 0x1f, R33 ;  /* 0x0000001fff4b7819 */ /* 0x000fe40000011421 */
[----:B------:R-:W-:Y:S02]  /*0b90*/  SHF.R.S32.HI R76, RZ, 0x1f, R34 ;  /* 0x0000001fff4c7819 */ /* 0x000fe40000011422 */
[----:B------:R-:W-:Y:S02]  /*0ba0*/  ISETP.LT.U32.AND P4, PT, R30, c[0x0][0x1c8], PT ;  /* 0x000072001e007a0c */ /* 0x000fe40003f81070 */
[----:B------:R-:W-:Y:S02]  /*0bb0*/  ISETP.LT.U32.AND P3, PT, R31, c[0x0][0x1c8], PT ;  /* 0x000072001f007a0c */ /* 0x000fe40003f61070 */
[----:B------:R-:W-:Y:S02]  /*0bc0*/  ISETP.LT.U32.AND P2, PT, R32, c[0x0][0x1c8], PT ;  /* 0x0000720020007a0c */ /* 0x000fe40003f41070 */
[----:B------:R-:W-:-:S02]  /*0bd0*/  ISETP.LT.U32.AND P1, PT, R33, c[0x0][0x1c8], PT ;  /* 0x0000720021007a0c */ /* 0x000fc40003f21070 */
[----:B------:R-:W-:Y:S02]  /*0be0*/  ISETP.LT.U32.AND P0, PT, R34, c[0x0][0x1c8], PT ;  /* 0x0000720022007a0c */ /* 0x000fe40003f01070 */
[----:B------:R-:W-:Y:S02]  /*0bf0*/  ISETP.LT.AND.EX P4, PT, R72, c[0x0][0x1cc], !P5, P4 ;  /* 0x0000730048007a0c */ /* 0x000fe40006f81340 */
[----:B------:R-:W-:Y:S02]  /*0c00*/  ISETP.LT.AND.EX P3, PT, R73, c[0x0][0x1cc], !P5, P3 ;  /* 0x0000730049007a0c */ /* 0x000fe40006f61330 */
[----:B------:R-:W-:Y:S02]  /*0c10*/  ISETP.LT.AND.EX P2, PT, R74, c[0x0][0x1cc], !P5, P2 ;  /* 0x000073004a007a0c */ /* 0x000fe40006f41320 */
[----:B------:R-:W-:Y:S02]  /*0c20*/  ISETP.LT.AND.EX P1, PT, R75, c[0x0][0x1cc], !P5, P1 ;  /* 0x000073004b007a0c */ /* 0x000fe40006f21310 */
[----:B------:R-:W-:-:S02]  /*0c30*/  ISETP.LT.AND.EX P0, PT, R76, c[0x0][0x1cc], !P5, P0 ;  /* 0x000073004c007a0c */ /* 0x000fc40006f01300 */
[----:B------:R-:W-:Y:S02]  /*0c40*/  SHF.L.U32 R81, R81, 0x1, RZ ;  /* 0x0000000151517819 */ /* 0x000fe400000006ff */
[----:B--2---:R-:W-:Y:S02]  /*0c50*/  IADD3 R82, R2, 0x1f0, RZ ;  /* 0x000001f002527810 */ /* 0x004fe40007ffe0ff */
.L_x_3326:
[----:B0-----:R-:W-:Y:S02]  /*0c60*/  IABS R43, c[0x0][0x1d8] ;  /* 0x00007600002b7a13 */ /* 0x001fe40000000000 */
[----:B------:R-:W-:Y:S02]  /*0c70*/  P2R R135, PR, RZ, 0x10 ;  /* 0x00000010ff877803 */ /* 0x000fe40000000000 */
[----:B------:R-:W0:Y:S01]  /*0c80*/  I2F.RP R42, R43 ;  /* 0x0000002b002a7306 */ /* 0x000e220000209400 */
[C---:B------:R-:W-:Y:S02]  /*0c90*/  LOP3.LUT P4, RZ, R83.reuse, 0x1000000, RZ, 0xc0, !PT ;  /* 0x0100000053ff7812 */ /* 0x040fe4000788c0ff */
[----:B------:R-:W-:Y:S02]  /*0ca0*/  P2R R132, PR, RZ, 0x4 ;  /* 0x00000004ff847803 */ /* 0x000fe40000000000 */
[----:B------:R-:W-:-:S02]  /*0cb0*/  LOP3.LUT P2, RZ, R83, 0x20000, RZ, 0xc0, !PT ;  /* 0x0002000053ff7812 */ /* 0x000fc4000784c0ff */
[----:B------:R-:W-:Y:S02]  /*0cc0*/  P2R R123, PR, RZ, 0x8 ;  /* 0x00000008ff7b7803 */ /* 0x000fe40000000000 */
[----:B------:R-:W-:Y:S02]  /*0cd0*/  P2R R47, PR, RZ, 0x4 ;  /* 0x00000004ff2f7803 */ /* 0x000fe40000000000 */
[C---:B------:R-:W-:Y:S02]  /*0ce0*/  LOP3.LUT P2, RZ, R83.reuse, 0x400000, RZ, 0xc0, !PT ;  /* 0x0040000053ff7812 */ /* 0x040fe4000784c0ff */
[C---:B------:R-:W-:Y:S02]  /*0cf0*/  LOP3.LUT P3, RZ, R83.reuse, 0x80000, RZ, 0xc0, !PT ;  /* 0x0008000053ff7812 */ /* 0x040fe4000786c0ff */
[----:B------:R-:W-:Y:S01]  /*0d00*/  P2R R46, PR, RZ, 0x4 ;  /* 0x00000004ff2e7803 */ /* 0x000fe20000000000 */
[----:B0-----:R-:W0:Y:S01]  /*0d10*/  MUFU.RCP R42, R42 ;  /* 0x0000002a002a7308 */ /* 0x001e220000001000 */
[----:B------:R-:W-:-:S02]  /*0d20*/  LOP3.LUT P2, RZ, R83, 0x800000, RZ, 0xc0, !PT ;  /* 0x0080000053ff7812 */ /* 0x000fc4000784c0ff */
[----:B------:R-:W-:Y:S02]  /*0d30*/  P2R R88, PR, RZ, 0x8 ;  /* 0x00000008ff587803 */ /* 0x000fe40000000000 */
[C---:B------:R-:W-:Y:S02]  /*0d40*/  LOP3.LUT P3, RZ, R83.reuse, 0x200000, RZ, 0xc0, !PT ;  /* 0x0020000053ff7812 */ /* 0x040fe4000786c0ff */
[----:B------:R-:W-:Y:S02]  /*0d50*/  P2R R134, PR, RZ, 0x2 ;  /* 0x00000002ff867803 */ /* 0x000fe40000000000 */
[C---:B------:R-:W-:Y:S02]  /*0d60*/  LOP3.LUT P1, RZ, R83.reuse, 0x8000, RZ, 0xc0, !PT ;  /* 0x0000800053ff7812 */ /* 0x040fe4000782c0ff */
[----:B------:R-:W-:Y:S02]  /*0d70*/  P2R R133, PR, RZ, 0x1 ;  /* 0x00000001ff857803 */ /* 0x000fe40000000000 */
[----:B------:R-:W-:-:S02]  /*0d80*/  LOP3.LUT P0, RZ, R83, 0x2000, RZ, 0xc0, !PT ;  /* 0x0000200053ff7812 */ /* 0x000fc4000780c0ff */
[----:B------:R-:W-:Y:S02]  /*0d90*/  P2R R89, PR, RZ, 0x2 ;  /* 0x00000002ff597803 */ /* 0x000fe40000000000 */
[----:B0-----:R-:W-:Y:S02]  /*0da0*/  IADD3 R40, R42, 0xffffffe, RZ ;  /* 0x0ffffffe2a287810 */ /* 0x001fe40007ffe0ff */
[----:B------:R-:W-:Y:S02]  /*0db0*/  LOP3.LUT P6, RZ, R83, 0x80, RZ, 0xc0, !PT ;  /* 0x0000008053ff7812 */ /* 0x000fe400078cc0ff */
        /* <DEDUP_REMOVED lines=13> */
[----:B------:R-:W-:-:S13]  /*0e90*/  ISETP.GE.U32.AND P5, PT, R42, R43, PT ;  /* 0x0000002b2a00720c */ /* 0x000fda0003fa6070 */
[----:B------:R-:W-:Y:S02]  /*0ea0*/  @P5 IADD3 R41, R41, 0x1, RZ ;  /* 0x0000000129295810 */ /* 0x000fe40007ffe0ff */
[----:B------:R-:W-:-:S13]  /*0eb0*/  ISETP.GE.AND P5, PT, R40, RZ, PT ;  /* 0x000000ff2800720c */ /* 0x000fda0003fa6270 */
[----:B------:R-:W-:Y:S02]  /*0ec0*/  @!P5 IADD3 R41, -R41, RZ, RZ ;  /* 0x000000ff2929d210 */ /* 0x000fe40007ffe1ff */
[----:B------:R-:W-:-:S13]  /*0ed0*/  ISETP.NE.AND P5, PT, RZ, c[0x0][0x1d8], PT ;  /* 0x00007600ff007a0c */ /* 0x000fda0003fa5270 */
[----:B------:R-:W-:-:S04]  /*0ee0*/  @!P5 LOP3.LUT R41, RZ, c[0x0][0x1d8], RZ, 0x33, !PT ;  /* 0x00007600ff29da12 */ /* 0x000fc800078e33ff */
[----:B------:R-:W-:Y:S02]  /*0ef0*/  IADD3 R43, -R41, RZ, RZ ;  /* 0x000000ff292b7210 */ /* 0x000fe40007ffe1ff */
[----:B------:R-:W-:-:S03]  /*0f00*/  SHF.R.S32.HI R40, RZ, 0x1f, R41 ;  /* 0x0000001fff287819 */ /* 0x000fc60000011429 */
[----:B------:R-:W-:Y:S01]  /*0f10*/  IMAD R122, R43, c[0x0][0x1d8], R78 ;  /* 0x000076002b7a7a24 */ /* 0x000fe200078e024e */
[----:B------:R-:W-:Y:S01]  /*0f20*/  SHF.R.S32.HI R43, RZ, 0x1f, R81 ;  /* 0x0000001fff2b7819 */ /* 0x000fe20000011451 */
[----:B------:R-:W-:Y:S02]  /*0f30*/  IMAD R40, R40, c[0x0][0x1d0], RZ ;  /* 0x0000740028287a24 */ /* 0x000fe400078e02ff */
[----:B------:R-:W-:Y:S02]  /*0f40*/  IMAD R122, R122, 0x30, RZ ;  /* 0x000000307a7a7824 */ /* 0x000fe400078e02ff */
[----:B------:R-:W-:Y:S02]  /*0f50*/  IMAD R87, R41, c[0x0][0x1d4], R40 ;  /* 0x0000750029577a24 */ /* 0x000fe400078e0228 */
[----:B------:R-:W-:Y:S01]  /*0f60*/  @P4 IMAD R40, R35, c[0x0][0x1c0], RZ ;  /* 0x0000700023284a24 */ /* 0x000fe200078e02ff */
[----:B------:R-:W-:-:S04]  /*0f70*/  IADD3 R84, P5, R81, R122, RZ ;  /* 0x0000007a51547210 */ /* 0x000fc80007fbe0ff */
[----:B------:R-:W-:Y:S01]  /*0f80*/  LEA.HI.X.SX32 R85, R122, R43, 0x1, P5 ;  /* 0x0000002b7a557211 */ /* 0x000fe200028f0eff */
[----:B------:R-:W-:-:S04]  /*0f90*/  @P4 IMAD R43, R5, c[0x0][0x1c4], R40 ;  /* 0x00007100052b4a24 */ /* 0x000fc800078e0228 */
[----:B------:R-:W-:-:S04]  /*0fa0*/  IMAD.WIDE.U32 R84, R41, c[0x0][0x1d0], R84 ;  /* 0x0000740029547a25 */ /* 0x000fc800078e0054 */
[----:B------:R-:W-:Y:S01]  /*0fb0*/  IMAD.IADD R87, R85, 0x1, R87 ;  /* 0x0000000155577824 */ /* 0x000fe200078e0257 */
        /* <DEDUP_REMOVED lines=13> */
[----:B------:R-:W-:Y:S02]  /*1090*/  @P2 LEA.HI.X R51, R40, c[0x0][0x174], R41, 0x1, P5 ;  /* 0x00005d0028332a11 */ /* 0x000fe400028f0c29 */
[----:B------:R-:W-:-:S13]  /*10a0*/  ISETP.NE.AND P2, PT, R46, RZ, PT ;  /* 0x000000ff2e00720c */ /* 0x000fda0003f45270 */
        /* <DEDUP_REMOVED lines=11> */
[----:B------:R-:W-:Y:S02]  /*1160*/  @P3 IMAD R43, R8, c[0x0][0x1c4], R41 ;  /* 0x00007100082b3a24 */ /* 0x000fe400078e0229 */
[----:B------:R-:W-:Y:S01]  /*1170*/  @P3 IMAD.MOV.U32 R41, RZ, RZ, R87 ;  /* 0x000000ffff293224 */ /* 0x000fe200078e0057 */
[----:B------:R-:W-:-:S03]  /*1180*/  P2R R90, PR, RZ, 0x4 ;  /* 0x00000004ff5a7803 */ /* 0x000fc60000000000 */
[----:B------:R-:W-:-:S05]  /*1190*/  @P3 IMAD.WIDE.U32 R40, R8, c[0x0][0x1c0], R40 ;  /* 0x0000700008283a25 */ /* 0x000fca00078e0028 */
[----:B------:R-:W-:Y:S02]  /*11a0*/  @P3 IADD3 R41, R41, R43, RZ ;  /* 0x0000002b29293210 */ /* 0x000fe40007ffe0ff */
[----:B------:R-:W-:-:S04]  /*11b0*/  @P3 LEA R48, P5, R40, c[0x0][0x170], 0x1 ;  /* 0x00005c0028303a11 */ /* 0x000fc800078a08ff */
[----:B------:R-:W-:Y:S01]  /*11c0*/  @P3 LEA.HI.X R49, R40, c[0x0][0x174], R41, 0x1, P5 ;  /* 0x00005d0028313a11 */ /* 0x000fe200028f0c29 */
[----:B------:R-:W-:Y:S01]  /*11d0*/  @P4 IMAD R40, R39, c[0x0][0x1c0], RZ ;  /* 0x0000700027284a24 */ /* 0x000fe200078e02ff */
[----:B------:R-:W-:Y:S02]  /*11e0*/  @P4 MOV R41, R87 ;  /* 0x0000005700294202 */ /* 0x000fe40000000f00 */
[----:B------:R-:W-:Y:S01]  /*11f0*/  ISETP.NE.AND P3, PT, R88, RZ, PT ;  /* 0x000000ff5800720c */ /* 0x000fe20003f65270 */
[C---:B------:R-:W-:Y:S01]  /*1200*/  @P4 IMAD R43, R9.reuse, c[0x0][0x1c4], R40 ;  /* 0x00007100092b4a24 */ /* 0x040fe200078e0228 */
[----:B------:R-:W-:Y:S02]  /*1210*/  @P4 MOV R40, R84 ;  /* 0x0000005400284202 */ /* 0x000fe40000000f00 */
[----:B------:R-:W-:Y:S02]  /*1220*/  P2R R91, PR, RZ, 0x8 ;  /* 0x00000008ff5b7803 */ /* 0x000fe40000000000 */
[----:B------:R-:W-:Y:S01]  /*1230*/  P2R R88, PR, RZ, 0x1 ;  /* 0x00000001ff587803 */ /* 0x000fe20000000000 */
        /* <DEDUP_REMOVED lines=13> */
[----:B------:R-:W-:-:S13]  /*1310*/  LOP3.LUT P3, RZ, R83, 0x40000, RZ, 0xc0, !PT ;  /* 0x0004000053ff7812 */ /* 0x000fda000786c0ff */
[----:B------:R-:W-:Y:S01]  /*1320*/  @P3 IMAD R40, R53, c[0x0][0x1c0], RZ ;  /* 0x0000700035283a24 */ /* 0x000fe200078e02ff */
[----:B------:R-:W-:-:S03]  /*1330*/  @P3 MOV R41, R87 ;  /* 0x0000005700293202 */ /* 0x000fc60000000f00 */
[----:B------:R-:W-:Y:S01]  /*1340*/  @P3 IMAD R43, R11, c[0x0][0x1c4], R40 ;  /* 0x000071000b2b3a24 */ /* 0x000fe200078e0228 */
[----:B------:R-:W-:-:S05]  /*1350*/  @P3 MOV R40, R84 ;  /* 0x0000005400283202 */ /* 0x000fca0000000f00 */
[----:B------:R-:W-:-:S04]  /*1360*/  @P3 IMAD.WIDE.U32 R40, R11, c[0x0][0x1c0], R40 ;  /* 0x000070000b283a25 */ /* 0x000fc800078e0028 */
[----:B------:R-:W-:Y:S01]  /*1370*/  @P3 IMAD.IADD R41, R41, 0x1, R43 ;  /* 0x0000000129293824 */ /* 0x000fe200078e022b */
        /* <DEDUP_REMOVED lines=32> */
[----:B------:R-:W-:Y:S02]  /*1580*/  @P3 IMAD R103, R15, c[0x0][0x1c4], R40 ;  /* 0x000071000f673a24 */ /* 0x000fe400078e0228 */
[----:B------:R-:W-:-:S04]  /*1590*/  @P3 IMAD.MOV.U32 R40, RZ, RZ, R84 ;  /* 0x000000ffff283224 */ /* 0x000fc800078e0054 */
        /* <DEDUP_REMOVED lines=106> */
[----:B------:R-:W-:Y:S02]  /*1c40*/  @P4 MOV R40, R84 ;  /* 0x0000005400284202 */ /* 0x000fe40000000f00 */
[----:B------:R-:W-:-:S03]  /*1c50*/  MOV R88, RZ ;  /* 0x000000ff00587202 */ /* 0x000fc60000000f00 */
[----:B------:R-:W-:-:S03]  /*1c60*/  @P4 IMAD.WIDE.U32 R40, R27, c[0x0][0x1c0], R40 ;  /* 0x000070001b284a25 */ /* 0x000fc600078e0028 */
[----:B------:R0:W2:Y:S02]  /*1c70*/  @P1 LDG.E R88, [R92.64] ;  /* 0x000000065c581981 */ /* 0x0000a4000c1e1900 */
[----:B------:R-:W-:Y:S02]  /*1c80*/  @P4 IADD3 R41, R41, R121, RZ ;  /* 0x0000007929294210 */ /* 0x000fe40007ffe0ff */
[----:B------:R-:W-:-:S04]  /*1c90*/  @P4 LEA R124, P5, R40, c[0x0][0x170], 0x1 ;  /* 0x00005c00287c4a11 */ /* 0x000fc800078a08ff */
[----:B------:R-:W-:Y:S01]  /*1ca0*/  @P4 LEA.HI.X R125, R40, c[0x0][0x174], R41, 0x1, P5 ;  /* 0x00005d00287d4a11 */ /* 0x000fe200028f0c29 */
[----:B------:R-:W-:Y:S01]  /*1cb0*/  @P2 IMAD R41, R70, c[0x0][0x1c0], RZ ;  /* 0x0000700046292a24 */ /* 0x000fe200078e02ff */
[----:B------:R-:W-:Y:S02]  /*1cc0*/  LOP3.LUT P5, RZ, R83, 0x800000, RZ, 0xc0, !PT ;  /* 0x0080000053ff7812 */ /* 0x000fe400078ac0ff */
[----:B------:R-:W-:Y:S01]  /*1cd0*/  @P2 MOV R40, R84 ;  /* 0x0000005400282202 */ /* 0x000fe20000000f00 */
[C---:B------:R-:W-:Y:S01]  /*1ce0*/  @P2 IMAD R121, R28.reuse, c[0x0][0x1c4], R41 ;  /* 0x000071001c792a24 */ /* 0x040fe200078e0229 */
[----:B------:R-:W-:Y:S02]  /*1cf0*/  @P2 MOV R41, R87 ;  /* 0x0000005700292202 */ /* 0x000fe40000000f00 */
[----:B------:R-:W-:Y:S01]  /*1d00*/  ISETP.NE.AND P1, PT, R89, RZ, PT ;  /* 0x000000ff5900720c */ /* 0x000fe20003f25270 */
[----:B------:R-:W-:Y:S01]  /*1d10*/  IMAD.MOV.U32 R89, RZ, RZ, RZ ;  /* 0x000000ffff597224 */ /* 0x000fe200078e00ff */
[----:B------:R-:W-:Y:S01]  /*1d20*/  LOP3.LUT P4, RZ, R83, 0x1, RZ, 0xc0, !PT ;  /* 0x0000000153ff7812 */ /* 0x000fe2000788c0ff */
[----:B------:R-:W-:-:S04]  /*1d30*/  @P2 IMAD.WIDE.U32 R40, R28, c[0x0][0x1c0], R40 ;  /* 0x000070001c282a25 */ /* 0x000fc800078e0028 */
[----:B------:R1:W3:Y:S01]  /*1d40*/  @P5 LDG.E R89, [R50.64] ;  /* 0x0000000632595981 */ /* 0x0002e2000c1e1900 */
[----:B------:R-:W-:Y:S02]  /*1d50*/  @P2 IADD3 R41, R41, R121, RZ ;  /* 0x0000007929292210 */ /* 0x000fe40007ffe0ff */
[----:B------:R-:W-:-:S04]  /*1d60*/  @P2 LEA R120, P5, R40, c[0x0][0x170], 0x1 ;  /* 0x00005c0028782a11 */ /* 0x000fc800078a08ff */
[----:B------:R-:W-:Y:S01]  /*1d70*/  @P2 LEA.HI.X R121, R40, c[0x0][0x174], R41, 0x1, P5 ;  /* 0x00005d0028792a11 */ /* 0x000fe200028f0c29 */
[----:B------:R-:W-:Y:S01]  /*1d80*/  @P4 IMAD R40, R71, c[0x0][0x1c0], RZ ;  /* 0x0000700047284a24 */ /* 0x000fe200078e02ff */
[----:B------:R-:W-:Y:S02]  /*1d90*/  ISETP.NE.AND P2, PT, R90, RZ, PT ;  /* 0x000000ff5a00720c */ /* 0x000fe40003f45270 */
[----:B------:R-:W-:Y:S02]  /*1da0*/  MOV R90, RZ ;  /* 0x000000ff005a7202 */ /* 0x000fe40000000f00 */
[----:B------:R-:W-:Y:S01]  /*1db0*/  LOP3.LUT P5, RZ, R83, 0x200000, RZ, 0xc0, !PT ;  /* 0x0020000053ff7812 */ /* 0x000fe200078ac0ff */
[----:B-1----:R-:W-:Y:S01]  /*1dc0*/  @P4 IMAD R51, R29, c[0x0][0x1c4], R40 ;  /* 0x000071001d334a24 */ /* 0x002fe200078e0228 */
[----:B------:R-:W-:Y:S02]  /*1dd0*/  @P4 MOV R40, R84 ;  /* 0x0000005400284202 */ /* 0x000fe40000000f00 */
[----:B------:R-:W-:Y:S01]  /*1de0*/  @P4 MOV R41, R87 ;  /* 0x0000005700294202 */ /* 0x000fe20000000f00 */
[----:B------:R1:W4:Y:S01]  /*1df0*/  @P3 LDG.E R90, [R94.64] ;  /* 0x000000065e5a3981 */ /* 0x000322000c1e1900 */
[----:B------:R-:W-:-:S02]  /*1e00*/  ISETP.NE.AND P3, PT, R91, RZ, PT ;  /* 0x000000ff5b00720c */ /* 0x000fc40003f65270 */
[----:B------:R-:W-:Y:S01]  /*1e10*/  MOV R91, RZ ;  /* 0x000000ff005b7202 */ /* 0x000fe20000000f00 */
[----:B------:R-:W-:-:S05]  /*1e20*/  @P4 IMAD.WIDE.U32 R40, R29, c[0x0][0x1c0], R40 ;  /* 0x000070001d284a25 */ /* 0x000fca00078e0028 */
[----:B------:R5:W2:Y:S01]  /*1e30*/  @P5 LDG.E R91, [R48.64] ;  /* 0x00000006305b5981 */ /* 0x000aa2000c1e1900 */
[----:B------:R-:W-:Y:S02]  /*1e40*/  @P4 IADD3 R41, R41, R51, RZ ;  /* 0x0000003329294210 */ /* 0x000fe40007ffe0ff */
[----:B------:R-:W-:-:S04]  /*1e50*/  @P4 LEA R50, P5, R40, c[0x0][0x170], 0x1 ;  /* 0x00005c0028324a11 */ /* 0x000fc800078a08ff */
[----:B------:R-:W-:Y:S02]  /*1e60*/  @P4 LEA.HI.X R51, R40, c[0x0][0x174], R41, 0x1, P5 ;  /* 0x00005d0028334a11 */ /* 0x000fe400028f0c29 */
[----:B------:R-:W-:Y:S01]  /*1e70*/  ISETP.NE.AND P4, PT, R135, RZ, PT ;  /* 0x000000ff8700720c */ /* 0x000fe20003f85270 */
[----:B0-----:R-:W-:Y:S01]  /*1e80*/  CS2R R92, SRZ ;  /* 0x00000000005c7805 */ /* 0x001fe2000001ff00 */
[----:B------:R-:W-:-:S05]  /*1e90*/  LOP3.LUT P5, RZ, R83, 0x100000, RZ, 0xc0, !PT ;  /* 0x0010000053ff7812 */ /* 0x000fca00078ac0ff */
[----:B------:R0:W2:Y:S06]  /*1ea0*/  @P3 LDG.E R93, [R46.64] ;  /* 0x000000062e5d3981 */ /* 0x0000ac000c1e1900 */
[----:B------:R-:W-:Y:S01]  /*1eb0*/  @P4 IMAD R41, R72, c[0x0][0x1c0], RZ ;  /* 0x0000700048294a24 */ /* 0x000fe200078e02ff */
[----:B------:R-:W-:Y:S01]  /*1ec0*/  @P4 MOV R40, R84 ;  /* 0x0000005400284202 */ /* 0x000fe20000000f00 */
[----:B------:R0:W2:Y:S02]  /*1ed0*/  @P5 LDG.E R92, [R96.64] ;  /* 0x00000006605c5981 */ /* 0x0000a4000c1e1900 */
[----:B-----5:R-:W-:Y:S01]  /*1ee0*/  @P4 IMAD R49, R30, c[0x0][0x1c4], R41 ;  /* 0x000071001e314a24 */ /* 0x020fe200078e0229 */
[----:B------:R-:W-:Y:S01]  /*1ef0*/  ISETP.NE.AND P3, PT, R123, RZ, PT ;  /* 0x000000ff7b00720c */ /* 0x000fe20003f65270 */
[----:B------:R-:W-:-:S04]  /*1f00*/  @P4 IMAD.MOV.U32 R41, RZ, RZ, R87 ;  /* 0x000000ffff294224 */ /* 0x000fc800078e0057 */
[----:B------:R-:W-:-:S05]  /*1f10*/  @P4 IMAD.WIDE.U32 R40, R30, c[0x0][0x1c0], R40 ;  /* 0x000070001e284a25 */ /* 0x000fca00078e0028 */
[----:B------:R-:W-:Y:S02]  /*1f20*/  @P4 IADD3 R41, R41, R49, RZ ;  /* 0x0000003129294210 */ /* 0x000fe40007ffe0ff */
[----:B------:R-:W-:Y:S01]  /*1f30*/  @P4 LEA R48, P5, R40, c[0x0][0x170], 0x1 ;  /* 0x00005c0028304a11 */ /* 0x000fe200078a08ff */
[----:B-1----:R-:W-:-:S03]  /*1f40*/  CS2R R94, SRZ ;  /* 0x00000000005e7805 */ /* 0x002fc6000001ff00 */
[----:B------:R-:W-:Y:S01]  /*1f50*/  @P4 LEA.HI.X R49, R40, c[0x0][0x174], R41, 0x1, P5 ;  /* 0x00005d0028314a11 */ /* 0x000fe200028f0c29 */
[----:B------:R-:W-:Y:S01]  /*1f60*/  @P3 IMAD R40, R73, c[0x0][0x1c0], RZ ;  /* 0x0000700049283a24 */ /* 0x000fe200078e02ff */
[----:B------:R-:W-:Y:S01]  /*1f70*/  LOP3.LUT P5, RZ, R83, 0x40000, RZ, 0xc0, !PT ;  /* 0x0004000053ff7812 */ /* 0x000fe200078ac0ff */
[----:B------:R1:W5:Y:S01]  /*1f80*/  @P2 LDG.E R95, [R44.64] ;  /* 0x000000062c5f2981 */ /* 0x000362000c1e1900 */
[----:B------:R-:W-:Y:S01]  /*1f90*/  @P3 MOV R41, R87 ;  /* 0x0000005700293202 */ /* 0x000fe20000000f00 */
[----:B0-----:R-:W-:Y:S01]  /*1fa0*/  @P3 IMAD R47, R31, c[0x0][0x1c4], R40 ;  /* 0x000071001f2f3a24 */ /* 0x001fe200078e0228 */
[----:B------:R-:W-:Y:S02]  /*1fb0*/  @P3 MOV R40, R84 ;  /* 0x0000005400283202 */ /* 0x000fe40000000f00 */
[----:B------:R-:W-:-:S03]  /*1fc0*/  ISETP.NE.AND P2, PT, R132, RZ, PT ;  /* 0x000000ff8400720c */ /* 0x000fc60003f45270 */
[----:B------:R-:W-:-:S04]  /*1fd0*/  @P3 IMAD.WIDE.U32 R40, R31, c[0x0][0x1c0], R40 ;  /* 0x000070001f283a25 */ /* 0x000fc800078e0028 */
[----:B------:R0:W3:Y:S01]  /*1fe0*/  @P5 LDG.E R94, [R98.64] ;  /* 0x00000006625e5981 */ /* 0x0000e2000c1e1900 */
[----:B------:R-:W-:Y:S02]  /*1ff0*/  @P3 IADD3 R41, R41, R47, RZ ;  /* 0x0000002f29293210 */ /* 0x000fe40007ffe0ff */
[----:B------:R-:W-:Y:S01]  /*2000*/  @P3 LEA R46, P5, R40, c[0x0][0x170], 0x1 ;  /* 0x00005c00282e3a11 */ /* 0x000fe200078a08ff */
[----:B------:R-:W-:-:S03]  /*2010*/  CS2R R96, SRZ ;  /* 0x0000000000607805 */ /* 0x000fc6000001ff00 */
[----:B------:R-:W-:Y:S01]  /*2020*/  @P3 LEA.HI.X R47, R40, c[0x0][0x174], R41, 0x1, P5 ;  /* 0x00005d00282f3a11 */ /* 0x000fe200028f0c29 */
[----:B------:R-:W-:Y:S01]  /*2030*/  @P2 IMAD R41, R74, c[0x0][0x1c0], RZ ;  /* 0x000070004a292a24 */ /* 0x000fe200078e02ff */
[----:B------:R-:W-:Y:S01]  /*2040*/  @P2 MOV R40, R84 ;  /* 0x0000005400282202 */ /* 0x000fe20000000f00 */
[----:B------:R0:W3:Y:S02]  /*2050*/  @P1 LDG.E R97, [R42.64] ;  /* 0x000000062a611981 */ /* 0x0000e4000c1e1900 */
[----:B-1----:R-:W-:Y:S01]  /*2060*/  @P2 IMAD R45, R32, c[0x0][0x1c4], R41 ;  /* 0x00007100202d2a24 */ /* 0x002fe200078e0229 */
[----:B------:R-:W-:Y:S02]  /*2070*/  @P2 MOV R41, R87 ;  /* 0x0000005700292202 */ /* 0x000fe40000000f00 */
[----:B------:R-:W-:-:S03]  /*2080*/  ISETP.NE.AND P1, PT, R134, RZ, PT ;  /* 0x000000ff8600720c */ /* 0x000fc60003f25270 */
[----:B------:R-:W-:-:S05]  /*2090*/  @P2 IMAD.WIDE.U32 R40, R32, c[0x0][0x1c0], R40 ;  /* 0x0000700020282a25 */ /* 0x000fca00078e0028 */
[----:B------:R-:W-:Y:S02]  /*20a0*/  @P2 IADD3 R41, R41, R45, RZ ;  /* 0x0000002d29292210 */ /* 0x000fe40007ffe0ff */
[----:B------:R-:W-:-:S04]  /*20b0*/  @P2 LEA R44, P5, R40, c[0x0][0x170], 0x1 ;  /* 0x00005c00282c2a11 */ /* 0x000fc800078a08ff */
[----:B------:R-:W-:Y:S01]  /*20c0*/  @P2 LEA.HI.X R45, R40, c[0x0][0x174], R41, 0x1, P5 ;  /* 0x00005d00282d2a11 */ /* 0x000fe200028f0c29 */
[----:B------:R-:W-:Y:S01]  /*20d0*/  @P1 IMAD R40, R75, c[0x0][0x1c0], RZ ;  /* 0x000070004b281a24 */ /* 0x000fe200078e02ff */
[----:B------:R-:W-:Y:S02]  /*20e0*/  LOP3.LUT P5, RZ, R83, 0x4000, RZ, 0xc0, !PT ;  /* 0x0000400053ff7812 */ /* 0x000fe400078ac0ff */
[----:B------:R-:W-:Y:S01]  /*20f0*/  @P1 MOV R41, R87 ;  /* 0x0000005700291202 */ /* 0x000fe20000000f00 */
[----:B0-----:R-:W-:Y:S01]  /*2100*/  @P1 IMAD R43, R33, c[0x0][0x1c4], R40 ;  /* 0x00007100212b1a24 */ /* 0x001fe200078e0228 */
[----:B------:R-:W-:Y:S01]  /*2110*/  @P1 MOV R40, R84 ;  /* 0x0000005400281202 */ /* 0x000fe20000000f00 */
[----:B------:R-:W-:Y:S01]  /*2120*/  CS2R R98, SRZ ;  /* 0x0000000000627805 */ /* 0x000fe2000001ff00 */
[----:B------:R-:W-:-:S03]  /*2130*/  P2R R123, PR, RZ, 0x10 ;  /* 0x00000010ff7b7803 */ /* 0x000fc60000000000 */
[----:B------:R-:W-:Y:S01]  /*2140*/  @P1 IMAD.WIDE.U32 R40, R33, c[0x0][0x1c0], R40 ;  /* 0x0000700021281a25 */ /* 0x000fe200078e0028 */
[----:B------:R-:W-:Y:S01]  /*2150*/  LOP3.LUT P4, RZ, R83, 0x10000, RZ, 0xc0, !PT ;  /* 0x0001000053ff7812 */ /* 0x000fe2000788c0ff */
[----:B------:R0:W3:Y:S02]  /*2160*/  @P0 LDG.E R99, [R102.64] ;  /* 0x0000000666630981 */ /* 0x0000e4000c1e1900 */
[----:B------:R-:W-:Y:S02]  /*2170*/  @P1 IMAD.IADD R41, R41, 0x1, R43 ;  /* 0x0000000129291824 */ /* 0x000fe400078e022b */
[----:B------:R1:W3:Y:S01]  /*2180*/  @P5 LDG.E R98, [R130.64] ;  /* 0x0000000682625981 */ /* 0x0002e2000c1e1900 */
[----:B------:R-:W-:Y:S02]  /*2190*/  @P1 LEA R42, P5, R40, c[0x0][0x170], 0x1 ;  /* 0x00005c00282a1a11 */ /* 0x000fe400078a08ff */
[----:B------:R-:W-:Y:S02]  /*21a0*/  P2R R134, PR, RZ, 0x4 ;  /* 0x00000004ff867803 */ /* 0x000fe40000000000 */
[----:B------:R-:W-:-:S02]  /*21b0*/  ISETP.NE.AND P0, PT, R133, RZ, PT ;  /* 0x000000ff8500720c */ /* 0x000fc40003f05270 */
[C---:B------:R-:W-:Y:S01]  /*21c0*/  LOP3.LUT P2, RZ, R83.reuse, 0x800, RZ, 0xc0, !PT ;  /* 0x0000080053ff7812 */ /* 0x040fe2000784c0ff */
[----:B------:R0:W3:Y:S01]  /*21d0*/  @P4 LDG.E R96, [R100.64] ;  /* 0x0000000664604981 */ /* 0x0000e2000c1e1900 */
[----:B------:R-:W-:Y:S02]  /*21e0*/  @P1 LEA.HI.X R43, R40, c[0x0][0x174], R41, 0x1, P5 ;  /* 0x00005d00282b1a11 */ /* 0x000fe400028f0c29 */
[----:B------:R-:W-:Y:S02]  /*21f0*/  P2R R133, PR, RZ, 0x2 ;  /* 0x00000002ff857803 */ /* 0x000fe40000000000 */
[C---:B------:R-:W-:Y:S02]  /*2200*/  LOP3.LUT P1, RZ, R83.reuse, 0x2000000, RZ, 0xc0, !PT ;  /* 0x0200000053ff7812 */ /* 0x040fe4000782c0ff */
[----:B------:R-:W-:Y:S01]  /*2210*/  LOP3.LUT P5, RZ, R83, 0x1000, RZ, 0xc0, !PT ;  /* 0x0000100053ff7812 */ /* 0x000fe200078ac0ff */
[----:B0-----:R-:W-:Y:S02]  /*2220*/  CS2R R100, SRZ ;  /* 0x0000000000647805 */ /* 0x001fe4000001ff00 */
[----:B------:R-:W-:Y:S01]  /*2230*/  @P0 MOV R102, R84 ;  /* 0x0000005400660202 */ /* 0x000fe20000000f00 */
[----:B------:R-:W-:Y:S01]  /*2240*/  @P0 IMAD R41, R76, c[0x0][0x1c0], RZ ;  /* 0x000070004c290a24 */ /* 0x000fe200078e02ff */
[----:B------:R-:W-:-:S02]  /*2250*/  @P0 MOV R103, R87 ;  /* 0x0000005700670202 */ /* 0x000fc40000000f00 */
[----:B------:R0:W3:Y:S01]  /*2260*/  @P2 LDG.E R101, [R104.64] ;  /* 0x0000000668652981 */ /* 0x0000e2000c1e1900 */
[----:B------:R-:W-:-:S05]  /*2270*/  @P0 IMAD R41, R34, c[0x0][0x1c4], R41 ;  /* 0x0000710022290a24 */ /* 0x000fca00078e0229 */
[----:B------:R1:W3:Y:S01]  /*2280*/  @P5 LDG.E R100, [R116.64] ;  /* 0x0000000674645981 */ /* 0x0002e2000c1e1900 */
[----:B------:R-:W-:-:S04]  /*2290*/  @P0 IMAD.WIDE.U32 R102, R34, c[0x0][0x1c0], R102 ;  /* 0x0000700022660a25 */ /* 0x000fc800078e0066 */
[----:B0-----:R-:W-:Y:S01]  /*22a0*/  @P1 IMAD R105, R4, c[0x0][0x1c0], RZ ;  /* 0x0000700004691a24 */ /* 0x001fe200078e02ff */
[----:B------:R-:W-:-:S03]  /*22b0*/  @P1 MOV R104, R84 ;  /* 0x0000005400681202 */ /* 0x000fc60000000f00 */
[----:B-1----:R-:W-:Y:S01]  /*22c0*/  @P1 IMAD R117, R2, c[0x0][0x1c4], R105 ;  /* 0x0000710002751a24 */ /* 0x002fe200078e0269 */
[----:B------:R-:W-:Y:S02]  /*22d0*/  @P1 MOV R105, R87 ;  /* 0x0000005700691202 */ /* 0x000fe40000000f00 */
[----:B------:R-:W-:Y:S02]  /*22e0*/  @P0 IADD3 R41, R103, R41, RZ ;  /* 0x0000002967290210 */ /* 0x000fe40007ffe0ff */
[----:B------:R-:W-:Y:S01]  /*22f0*/  @P0 LEA R40, P5, R102, c[0x0][0x170], 0x1 ;  /* 0x00005c0066280a11 */ /* 0x000fe200078a08ff */
[----:B------:R-:W-:-:S03]  /*2300*/  @P1 IMAD.WIDE.U32 R104, R2, c[0x0][0x1c0], R104 ;  /* 0x0000700002681a25 */ /* 0x000fc600078e0068 */
[----:B------:R-:W-:Y:S02]  /*2310*/  @P0 LEA.HI.X R41, R102, c[0x0][0x174], R41, 0x1, P5 ;  /* 0x00005d0066290a11 */ /* 0x000fe400028f0c29 */
[----:B------:R-:W-:Y:S02]  /*2320*/  @P1 IADD3 R105, R105, R117, RZ ;  /* 0x0000007569691210 */ /* 0x000fe40007ffe0ff */
[----:B------:R-:W-:-:S04]  /*2330*/  @P1 LEA R116, P5, R104, c[0x0][0x170], 0x1 ;  /* 0x00005c0068741a11 */ /* 0x000fc800078a08ff */
[----:B------:R-:W-:Y:S02]  /*2340*/  @P1 LEA.HI.X R117, R104, c[0x0][0x174], R105, 0x1, P5 ;  /* 0x00005d0068751a11 */ /* 0x000fe400028f0c69 */
[----:B------:R-:W-:-:S06]  /*2350*/  CS2R R104, SRZ ;  /* 0x0000000000687805 */ /* 0x000fcc000001ff00 */
[----:B------:R0:W3:Y:S02]  /*2360*/  @P6 LDG.E R105, [R110.64] ;  /* 0x000000066e696981 */ /* 0x0000e4000c1e1900 */
[----:B0-----:R-:W-:-:S06]  /*2370*/  CS2R R110, SRZ ;  /* 0x00000000006e7805 */ /* 0x001fcc000001ff00 */
[----:B------:R0:W3:Y:S01]  /*2380*/  @P1 LDG.E R110, [R116.64] ;  /* 0x00000006746e1981 */ /* 0x0000e2000c1e1900 */
[C---:B------:R-:W-:Y:S02]  /*2390*/  LOP3.LUT P4, RZ, R83.reuse, 0x200, RZ, 0xc0, !PT ;  /* 0x0000020053ff7812 */ /* 0x040fe4000788c0ff */
[C---:B------:R-:W-:Y:S01]  /*23a0*/  LOP3.LUT P5, RZ, R83.reuse, 0x100, RZ, 0xc0, !PT ;  /* 0x0000010053ff7812 */ /* 0x040fe200078ac0ff */
[----:B------:R-:W-:Y:S01]  /*23b0*/  CS2R R102, SRZ ;  /* 0x0000000000667805 */ /* 0x000fe2000001ff00 */
[----:B------:R-:W-:Y:S02]  /*23c0*/  P2R R132, PR, RZ, 0x8 ;  /* 0x00000008ff847803 */ /* 0x000fe40000000000 */
[----:B------:R-:W-:-:S07]  /*23d0*/  LOP3.LUT P3, RZ, R83, 0x400, RZ, 0xc0, !PT ;  /* 0x0000040053ff7812 */ /* 0x000fce000786c0ff */
[----:B------:R1:W4:Y:S04]  /*23e0*/  @P4 LDG.E R103, [R106.64] ;  /* 0x000000066a674981 */ /* 0x000328000c1e1900 */
[----:B------:R0:W4:Y:S01]  /*23f0*/  @P5 LDG.E R104, [R112.64] ;  /* 0x0000000670685981 */ /* 0x000122000c1e1900 */
[----:B------:R-:W-:-:S03]  /*2400*/  ISETP.GE.U32.AND P5, PT, R82, c[0x0][0x1c8], PT ;  /* 0x0000720052007a0c */ /* 0x000fc60003fa6070 */
[----:B------:R0:W5:Y:S01]  /*2410*/  @P3 LDG.E R102, [R108.64] ;  /* 0x000000066c663981 */ /* 0x000162000c1e1900 */
[----:B-1----:R-:W-:-:S04]  /*2420*/  SHF.R.S32.HI R106, RZ, 0x1f, R82 ;  /* 0x0000001fff6a7819 */ /* 0x002fc80000011452 */
[----:B------:R-:W-:-:S04]  /*2430*/  ISETP.GE.AND.EX P5, PT, R106, c[0x0][0x1cc], PT, P5 ;  /* 0x000073006a007a0c */ /* 0x000fc80003fa6350 */
[----:B------:R-:W-:Y:S02]  /*2440*/  ISETP.GT.U32.OR P5, PT, R0, 0x17f, P5 ;  /* 0x0000017f0000780c */ /* 0x000fe40002fa4470 */
[----:B------:R-:W-:Y:S02]  /*2450*/  P2R R136, PR, RZ, 0x1 ;  /* 0x00000001ff887803 */ /* 0x000fe40000000000 */
[----:B------:R-:W-:-:S09]  /*2460*/  LOP3.LUT P0, RZ, R83, 0x20, RZ, 0xc0, !PT ;  /* 0x0000002053ff7812 */ /* 0x000fd2000780c0ff */
[----:B0-----:R-:W-:Y:S01]  /*2470*/  @!P5 MOV R108, R84 ;  /* 0x00000054006cd202 */ /* 0x001fe20000000f00 */
[----:B------:R-:W-:Y:S01]  /*2480*/  @!P5 IMAD R107, R106, c[0x0][0x1c0], RZ ;  /* 0x000070006a6bda24 */ /* 0x000fe200078e02ff */
[----:B------:R-:W-:-:S03]  /*2490*/  @!P5 MOV R109, R87 ;  /* 0x00000057006dd202 */ /* 0x000fc60000000f00 */
[C---:B------:R-:W-:Y:S02]  /*24a0*/  @!P5 IMAD R107, R82.reuse, c[0x0][0x1c4], R107 ;  /* 0x00007100526bda24 */ /* 0x040fe400078e026b */
[----:B------:R-:W-:Y:S01]  /*24b0*/  @!P5 IMAD.WIDE.U32 R108, R82, c[0x0][0x1c0], R108 ;  /* 0x00007000526cda25 */ /* 0x000fe200078e006c */
[----:B------:R-:W-:Y:S02]  /*24c0*/  P2R R135, PR, RZ, 0x1 ;  /* 0x00000001ff877803 */ /* 0x000fe40000000000 */
[----:B------:R-:W-:Y:S02]  /*24d0*/  LOP3.LUT P0, RZ, R83, 0x40, RZ, 0xc0, !PT ;  /* 0x0000004053ff7812 */ /* 0x000fe4000780c0ff */
[----:B------:R-:W-:Y:S02]  /*24e0*/  @!P5 IADD3 R107, R109, R107, RZ ;  /* 0x0000006b6d6bd210 */ /* 0x000fe40007ffe0ff */
[----:B------:R-:W-:-:S04]  /*24f0*/  @!P5 LEA R130, P6, R108, c[0x0][0x170], 0x1 ;  /* 0x00005c006c82da11 */ /* 0x000fc800078c08ff */
[----:B------:R-:W-:Y:S02]  /*2500*/  @!P5 LEA.HI.X R131, R108, c[0x0][0x174], R107, 0x1, P6 ;  /* 0x00005d006c83da11 */ /* 0x000fe400030f0c6b */
[----:B------:R-:W-:-:S06]  /*2510*/  CS2R R108, SRZ ;  /* 0x00000000006c7805 */ /* 0x000fcc000001ff00 */
[----:B------:R0:W5:Y:S01]  /*2520*/  @P0 LDG.E R108, [R114.64] ;  /* 0x00000006726c0981 */ /* 0x000162000c1e1900 */
[----:B------:R-:W-:Y:S02]  /*2530*/  ISETP.NE.AND P0, PT, R135, RZ, PT ;  /* 0x000000ff8700720c */ /* 0x000fe40003f05270 */
[C---:B------:R-:W-:Y:S02]  /*2540*/  LOP3.LUT P2, RZ, R83.reuse, 0x10, RZ, 0xc0, !PT ;  /* 0x0000001053ff7812 */ /* 0x040fe4000784c0ff */
[----:B------:R-:W-:-:S09]  /*2550*/  LOP3.LUT P3, RZ, R83, 0x8, RZ, 0xc0, !PT ;  /* 0x0000000853ff7812 */ /* 0x000fd2000786c0ff */
[----:B------:R-:W5:Y:S01]  /*2560*/  @P0 LDG.E R109, [R128.64] ;  /* 0x00000006806d0981 */ /* 0x000f62000c1e1900 */
[----:B------:R-:W-:-:S03]  /*2570*/  LOP3.LUT P4, RZ, R83, 0x4, RZ, 0xc0, !PT ;  /* 0x0000000453ff7812 */ /* 0x000fc6000788c0ff */
[----:B------:R-:W5:Y:S01]  /*2580*/  @P2 LDG.E R111, [R126.64] ;  /* 0x000000067e6f2981 */ /* 0x000f62000c1e1900 */
[----:B------:R-:W-:Y:S01]  /*2590*/  CS2R R112, SRZ ;  /* 0x0000000000707805 */ /* 0x000fe2000001ff00 */
[----:B------:R-:W-:-:S05]  /*25a0*/  IMAD.MOV.U32 R107, RZ, RZ, RZ ;  /* 0x000000ffff6b7224 */ /* 0x000fca00078e00ff */
[----:B------:R1:W5:Y:S04]  /*25b0*/  @P3 LDG.E R112, [R118.64] ;  /* 0x0000000676703981 */ /* 0x000368000c1e1900 */
[----:B------:R-:W5:Y:S01]  /*25c0*/  @!P5 LDG.E R107, [R130.64] ;  /* 0x00000006826bd981 */ /* 0x000f62000c1e1900 */
[----:B------:R-:W-:-:S03]  /*25d0*/  LOP3.LUT P5, RZ, R83, 0x2, RZ, 0xc0, !PT ;  /* 0x0000000253ff7812 */ /* 0x000fc600078ac0ff */
[----:B------:R-:W5:Y:S01]  /*25e0*/  @P4 LDG.E R113, [R124.64] ;  /* 0x000000067c714981 */ /* 0x000f62000c1e1900 */
[----:B------:R-:W-:Y:S01]  /*25f0*/  LOP3.LUT P6, RZ, R83, 0x1, RZ, 0xc0, !PT ;  /* 0x0000000153ff7812 */ /* 0x000fe200078cc0ff */
[----:B0-----:R-:W-:Y:S01]  /*2600*/  CS2R R114, SRZ ;  /* 0x0000000000727805 */ /* 0x001fe2000001ff00 */
[----:B------:R-:W-:-:S07]  /*2610*/  ISETP.NE.AND P4, PT, R123, RZ, PT ;  /* 0x000000ff7b00720c */ /* 0x000fce0003f85270 */
[----:B------:R0:W5:Y:S01]  /*2620*/  @P5 LDG.E R114, [R120.64] ;  /* 0x0000000678725981 */ /* 0x000162000c1e1900 */
[----:B------:R-:W-:-:S03]  /*2630*/  ISETP.NE.AND P3, PT, R132, RZ, PT ;  /* 0x000000ff8400720c */ /* 0x000fc60003f65270 */
[----:B------:R-:W5:Y:S01]  /*2640*/  @P6 LDG.E R115, [R50.64] ;  /* 0x0000000632736981 */ /* 0x000f62000c1e1900 */
[----:B------:R-:W-:Y:S01]  /*2650*/  CS2R R116, SRZ ;  /* 0x0000000000747805 */ /* 0x000fe2000001ff00 */
[----:B------:R-:W-:-:S05]  /*2660*/  ISETP.NE.AND P2, PT, R134, RZ, PT ;  /* 0x000000ff8600720c */ /* 0x000fca0003f45270 */
[----:B------:R0:W5:Y:S01]  /*2670*/  @P4 LDG.E R116, [R48.64] ;  /* 0x0000000630744981 */ /* 0x000162000c1e1900 */
[----:B------:R-:W-:-:S03]  /*2680*/  ISETP.NE.AND P1, PT, R133, RZ, PT ;  /* 0x000000ff8500720c */ /* 0x000fc60003f25270 */
[----:B------:R0:W5:Y:S01]  /*2690*/  @P3 LDG.E R117, [R46.64] ;  /* 0x000000062e753981 */ /* 0x000162000c1e1900 */
[----:B-1----:R-:W-:Y:S01]  /*26a0*/  CS2R R118, SRZ ;  /* 0x0000000000767805 */ /* 0x002fe2000001ff00 */
[----:B------:R-:W-:-:S05]  /*26b0*/  ISETP.NE.AND P0, PT, R136, RZ, PT ;  /* 0x000000ff8800720c */ /* 0x000fca0003f05270 */
[----:B------:R1:W5:Y:S04]  /*26c0*/  @P2 LDG.E R118, [R44.64] ;  /* 0x000000062c762981 */ /* 0x000368000c1e1900 */
[----:B------:R2:W5:Y:S01]  /*26d0*/  @P1 LDG.E R119, [R42.64] ;  /* 0x000000062a771981 */ /* 0x000562000c1e1900 */
[----:B0-----:R-:W-:-:S06]  /*26e0*/  MOV R120, RZ ;  /* 0x000000ff00787202 */ /* 0x001fcc0000000f00 */
[----:B------:R3:W5:Y:S01]  /*26f0*/  @P0 LDG.E R120, [R40.64] ;  /* 0x0000000628780981 */ /* 0x000762000c1e1900 */
[--C-:B--2---:R-:W-:Y:S02]  /*2700*/  PRMT R43, RZ, 0x7610, R88.reuse ;  /* 0x00007610ff2b7816 */ /* 0x104fe40000000058 */
[----:B------:R-:W-:-:S03]  /*2710*/  PRMT R42, RZ, 0x5410, R88 ;  /* 0x00005410ff2a7816 */ /* 0x000fc60000000058 */
[----:B------:R-:W-:Y:S02]  /*2720*/  FMUL.FTZ R49, R43, R43 ;  /* 0x0000002b2b317220 */ /* 0x000fe40000410000 */
[C---:B------:R-:W-:Y:S02]  /*2730*/  FADD.FTZ R47, R42.reuse, R43 ;  /* 0x0000002b2a2f7221 */ /* 0x040fe40000010000 */
[----:B------:R-:W-:Y:S01]  /*2740*/  FFMA.FTZ R42, R42, R42, R49 ;  /* 0x0000002a2a2a7223 */ /* 0x000fe20000010031 */
[--C-:B---3--:R-:W-:Y:S02]  /*2750*/  PRMT R41, RZ, 0x7610, R110.reuse ;  /* 0x00007610ff297816 */ /* 0x108fe4000000006e */
[----:B------:R-:W-:-:S03]  /*2760*/  PRMT R40, RZ, 0x5410, R110 ;  /* 0x00005410ff287816 */ /* 0x000fc6000000006e */
[----:B-1----:R-:W-:Y:S02]  /*2770*/  FMUL.FTZ R45, R41, R41 ;  /* 0x00000029292d7220 */ /* 0x002fe40000410000 */
[C---:B------:R-:W-:Y:S02]  /*2780*/  FADD.FTZ R46, R40.reuse, R41 ;  /* 0x00000029282e7221 */ /* 0x040fe40000010000 */
[----:B------:R-:W-:Y:S01]  /*2790*/  FFMA.FTZ R45, R40, R40, R45 ;  /* 0x00000028282d7223 */ /* 0x000fe2000001002d */
[----:B------:R-:W-:-:S03]  /*27a0*/  PRMT R41, RZ, 0x7610, R89 ;  /* 0x00007610ff297816 */ /* 0x000fc60000000059 */
[----:B------:R-:W-:Y:S01]  /*27b0*/  FADD.FTZ R45, RZ, R45 ;  /* 0x0000002dff2d7221 */ /* 0x000fe20000010000 */
[----:B------:R-:W-:Y:S01]  /*27c0*/  PRMT R40, RZ, 0x5410, R89 ;  /* 0x00005410ff287816 */ /* 0x000fe20000000059 */
[----:B------:R-:W-:Y:S02]  /*27d0*/  FMUL.FTZ R43, R41, R41 ;  /* 0x00000029292b7220 */ /* 0x000fe40000410000 */
[----:B------:R-:W-:Y:S01]  /*27e0*/  FADD.FTZ R42, R45, R42 ;  /* 0x0000002a2d2a7221 */ /* 0x000fe20000010000 */
[----:B----4-:R-:W-:Y:S01]  /*27f0*/  PRMT R45, RZ, 0x7610, R90 ;  /* 0x00007610ff2d7816 */ /* 0x010fe2000000005a */
[----:B------:R-:W-:Y:S02]  /*2800*/  FADD.FTZ R46, RZ, R46 ;  /* 0x0000002eff2e7221 */ /* 0x000fe40000010000 */
[C---:B------:R-:W-:Y:S02]  /*2810*/  FADD.FTZ R41, R40.reuse, R41 ;  /* 0x0000002928297221 */ /* 0x040fe40000010000 */
[----:B------:R-:W-:Y:S01]  /*2820*/  FFMA.FTZ R43, R40, R40, R43 ;  /* 0x00000028282b7223 */ /* 0x000fe2000001002b */
[----:B------:R-:W-:Y:S01]  /*2830*/  PRMT R40, RZ, 0x5410, R90 ;  /* 0x00005410ff287816 */ /* 0x000fe2000000005a */
[----:B------:R-:W-:-:S02]  /*2840*/  FADD.FTZ R46, R46, R47 ;  /* 0x0000002f2e2e7221 */ /* 0x000fc40000010000 */
[----:B------:R-:W-:Y:S02]  /*2850*/  FMUL.FTZ R47, R45, R45 ;  /* 0x0000002d2d2f7220 */ /* 0x000fe40000410000 */
[C---:B------:R-:W-:Y:S02]  /*2860*/  FADD.FTZ R44, R40.reuse, R45 ;  /* 0x0000002d282c7221 */ /* 0x040fe40000010000 */
[----:B------:R-:W-:Y:S01]  /*2870*/  FFMA.FTZ R47, R40, R40, R47 ;  /* 0x00000028282f7223 */ /* 0x000fe2000001002f */
[----:B------:R-:W-:Y:S01]  /*2880*/  PRMT R40, RZ, 0x5410, R91 ;  /* 0x00005410ff287816 */ /* 0x000fe2000000005b */
[----:B------:R-:W-:Y:S01]  /*2890*/  FADD.FTZ R42, R42, R43 ;  /* 0x0000002b2a2a7221 */ /* 0x000fe20000010000 */
[----:B------:R-:W-:Y:S01]  /*28a0*/  PRMT R43, RZ, 0x7610, R91 ;  /* 0x00007610ff2b7816 */ /* 0x000fe2000000005b */
[----:B------:R-:W-:-:S04]  /*28b0*/  FADD.FTZ R41, R46, R41 ;  /* 0x000000292e297221 */ /* 0x000fc80000010000 */
[----:B------:R-:W-:Y:S02]  /*28c0*/  FADD.FTZ R41, R41, R44 ;  /* 0x0000002c29297221 */ /* 0x000fe40000010000 */
[----:B------:R-:W-:Y:S02]  /*28d0*/  FMUL.FTZ R45, R43, R43 ;  /* 0x0000002b2b2d7220 */ /* 0x000fe40000410000 */
[C---:B------:R-:W-:Y:S01]  /*28e0*/  FADD.FTZ R44, R40.reuse, R43 ;  /* 0x0000002b282c7221 */ /* 0x040fe20000010000 */
[--C-:B------:R-:W-:Y:S01]  /*28f0*/  PRMT R43, RZ, 0x7610, R92.reuse ;  /* 0x00007610ff2b7816 */ /* 0x100fe2000000005c */
        /* <DEDUP_REMOVED lines=13> */
[--C-:B------:R-:W-:Y:S01]  /*29d0*/  PRMT R43, RZ, 0x7610, R94.reuse ;  /* 0x00007610ff2b7816 */ /* 0x100fe2000000005e */
[----:B------:R-:W-:Y:S01]  /*29e0*/  FFMA.FTZ R45, R40, R40, R45 ;  /* 0x00000028282d7223 */ /* 0x000fe2000001002d */
[----:B------:R-:W-:Y:S01]  /*29f0*/  PRMT R40, RZ, 0x5410, R94 ;  /* 0x00005410ff287816 */ /* 0x000fe2000000005e */
[----:B------:R-:W-:Y:S02]  /*2a00*/  FADD.FTZ R42, R42, R47 ;  /* 0x0000002f2a2a7221 */ /* 0x000fe40000010000 */
[----:B------:R-:W-:Y:S02]  /*2a10*/  FMUL.FTZ R47, R43, R43 ;  /* 0x0000002b2b2f7220 */ /* 0x000fe40000410000 */
[----:B------:R-:W-:Y:S02]  /*2a20*/  FADD.FTZ R41, R41, R44 ;  /* 0x0000002c29297221 */ /* 0x000fe40000010000 */
[C---:B------:R-:W-:Y:S01]  /*2a30*/  FADD.FTZ R44, R40.reuse, R43 ;  /* 0x0000002b282c7221 */ /* 0x040fe20000010000 */
[----:B-----5:R-:W-:Y:S01]  /*2a40*/  PRMT R43, RZ, 0x7610, R95 ;  /* 0x00007610ff2b7816 */ /* 0x020fe2000000005f */
[----:B------:R-:W-:Y:S01]  /*2a50*/  FFMA.FTZ R47, R40, R40, R47 ;  /* 0x00000028282f7223 */ /* 0x000fe2000001002f */
[----:B------:R-:W-:Y:S01]  /*2a60*/  PRMT R40, RZ, 0x5410, R95 ;  /* 0x00005410ff287816 */ /* 0x000fe2000000005f */
[----:B------:R-:W-:-:S02]  /*2a70*/  FADD.FTZ R42, R42, R45 ;  /* 0x0000002d2a2a7221 */ /* 0x000fc40000010000 */
        /* <DEDUP_REMOVED lines=24> */
[----:B------:R-:W-:Y:S01]  /*2c00*/  PRMT R43, RZ, 0x7610, R99 ;  /* 0x00007610ff2b7816 */ /* 0x000fe20000000063 */
        /* <DEDUP_REMOVED lines=167> */
[----:B-1----:R-:W-:Y:S01]  /*3680*/  @!P5 FADD.FTZ R42, R42, R43 ;  /* 0x0000002b2a2ad221 */ /* 0x002fe20000010000 */
[----:B------:R-:W-:Y:S02]  /*3690*/  ISETP.NE.AND P5, PT, R77, RZ, PT ;  /* 0x000000ff4d00720c */ /* 0x000fe40003fa5270 */
[----:B------:R-:W-:Y:S02]  /*36a0*/  MOV R50, R41 ;  /* 0x0000002900327202 */ /* 0x000fe40000000f00 */
[----:B------:R-:W-:-:S09]  /*36b0*/  MOV R51, R42 ;  /* 0x0000002a00337202 */ /* 0x000fd20000000f00 */
[----:B------:R0:W-:Y:S04]  /*36c0*/  @!P5 STS.64 [R80.X8+0x10], R50 ;  /* 0x000010325000d388 */ /* 0x0001e80000008a00 */
[----:B------:R-:W-:Y:S01]  /*36d0*/  BAR.SYNC.DEFER_BLOCKING 0x0 ;  /* 0x0000000000007b1d */ /* 0x000fe20000010000 */
[----:B------:R-:W-:-:S05]  /*36e0*/  ISETP.NE.AND P5, PT, R0, RZ, PT ;  /* 0x000000ff0000720c */ /* 0x000fca0003fa5270 */
[----:B------:R-:W-:Y:S08]  /*36f0*/  BSSY B0, `(.L_x_3220) ;  /* 0x000001e000007945 */ /* 0x000ff00003800000 */
[----:B------:R-:W-:Y:S05]  /*3700*/  @P5 BRA `(.L_x_3221) ;  /* 0x000001c000005947 */ /* 0x000fea0003800000 */
[----:B0-----:R-:W0:Y:S04]  /*3710*/  LDS.64 R48, [0x18] ;  /* 0x00001800ff307984 */ /* 0x001e280000000a00 */
[----:B------:R-:W1:Y:S04]  /*3720*/  LDS.128 R40, [0x20] ;  /* 0x00002000ff287984 */ /* 0x000e680000000c00 */
[----:B------:R-:W2:Y:S01]  /*3730*/  LDS.128 R44, [0x30] ;  /* 0x00003000ff2c7984 */ /* 0x000ea20000000c00 */
[----:B0-----:R-:W-:-:S02]  /*3740*/  FADD.FTZ R121, R50, R48 ;  /* 0x0000003032797221 */ /* 0x001fc40000010000 */
[----:B------:R-:W-:Y:S02]  /*3750*/  FADD.FTZ R48, R51, R49 ;  /* 0x0000003133307221 */ /* 0x000fe40000010000 */
[----:B-1----:R-:W-:Y:S02]  /*3760*/  FADD.FTZ R121, R121, R40 ;  /* 0x0000002879797221 */ /* 0x002fe40000010000 */
[----:B------:R-:W-:Y:S02]  /*3770*/  FADD.FTZ R48, R48, R41 ;  /* 0x0000002930307221 */ /* 0x000fe40000010000 */
[----:B------:R-:W-:Y:S02]  /*3780*/  FADD.FTZ R121, R121, R42 ;  /* 0x0000002a79797221 */ /* 0x000fe40000010000 */
[----:B------:R-:W-:Y:S02]  /*3790*/  FADD.FTZ R48, R48, R43 ;  /* 0x0000002b30307221 */ /* 0x000fe40000010000 */
[----:B------:R-:W0:Y:S01]  /*37a0*/  LDS.128 R40, [0x40] ;  /* 0x00004000ff287984 */ /* 0x000e220000000c00 */
[----:B--2---:R-:W-:-:S02]  /*37b0*/  FADD.FTZ R121, R121, R44 ;  /* 0x0000002c79797221 */ /* 0x004fc40000010000 */
[----:B------:R-:W-:Y:S02]  /*37c0*/  FADD.FTZ R48, R48, R45 ;  /* 0x0000002d30307221 */ /* 0x000fe40000010000 */
[----:B------:R-:W-:Y:S02]  /*37d0*/  FADD.FTZ R121, R121, R46 ;  /* 0x0000002e79797221 */ /* 0x000fe40000010000 */
[----:B------:R-:W-:Y:S02]  /*37e0*/  FADD.FTZ R124, R48, R47 ;  /* 0x0000002f307c7221 */ /* 0x000fe40000010000 */
[----:B------:R-:W1:Y:S04]  /*37f0*/  LDS.128 R44, [0x50] ;  /* 0x00005000ff2c7984 */ /* 0x000e680000000c00 */
[----:B------:R-:W2:Y:S01]  /*3800*/  LDS.128 R48, [0x60] ;  /* 0x00006000ff307984 */ /* 0x000ea20000000c00 */
[----:B0-----:R-:W-:-:S02]  /*3810*/  FADD.FTZ R121, R121, R40 ;  /* 0x0000002879797221 */ /* 0x001fc40000010000 */
[----:B------:R-:W-:Y:S02]  /*3820*/  FADD.FTZ R124, R124, R41 ;  /* 0x000000297c7c7221 */ /* 0x000fe40000010000 */
[----:B------:R-:W-:Y:S02]  /*3830*/  FADD.FTZ R121, R121, R42 ;  /* 0x0000002a79797221 */ /* 0x000fe40000010000 */
        /* <DEDUP_REMOVED lines=9> */
.L_x_3221:
[----:B0-----:R-:W-:Y:S05]  /*38d0*/  BSYNC B0 ;  /* 0x0000000000007941 */ /* 0x001fea0003800000 */
.L_x_3220:
[----:B------:R-:W-:-:S04]  /*38e0*/  MOV R44, c[0x0][0xc] ;  /* 0x00000300002c7a02 */ /* 0x000fc80000000f00 */
[----:B------:R-:W-:-:S13]  /*38f0*/  ISETP.GE.U32.AND P6, PT, R44, 0x2, PT ;  /* 0x000000022c00780c */ /* 0x000fda0003fc6070 */
[----:B------:R-:W-:Y:S05]  /*3900*/  @!P6 BRA `(.L_x_3222) ;  /* 0x000009300000e947 */ /* 0x000fea0003800000 */
[----:B------:R-:W-:Y:S05]  /*3910*/  @P5 BRA `(.L_x_3223) ;  /* 0x000001a000005947 */ /* 0x000fea0003800000 */
[----:B------:R-:W-:Y:S01]  /*3920*/  HFMA2.MMA R40, -RZ, RZ, 0, 5.9604644775390625e-08 ;  /* 0x00000001ff287435 */ /* 0x000fe200000001ff */
[----:B------:R-:W-:Y:S01]  /*3930*/  LOP3.LUT P6, RZ, R79, 0x2, RZ, 0xc0, !PT ;  /* 0x000000024fff7812 */ /* 0x000fe200078cc0ff */
[----:B------:R-:W0:Y:S01]  /*3940*/  S2R R46, SR_CTAID.Y ;  /* 0x00000000002e7919 */ /* 0x000e220000002600 */
[----:B------:R-:W-:Y:S02]  /*3950*/  MOV R45, 0x4 ;  /* 0x00000004002d7802 */ /* 0x000fe40000000f00 */
[----:B------:R-:W-:-:S05]  /*3960*/  SEL R49, RZ, c[0x0][0xc], P6 ;  /* 0x00000300ff317a07 */ /* 0x000fca0003000000 */
[----:B------:R-:W-:Y:S02]  /*3970*/  SEL R47, R40, 0xffffffff, !P6 ;  /* 0xffffffff282f7807 */ /* 0x000fe40007000000 */
[----:B------:R-:W-:-:S05]  /*3980*/  LOP3.LUT R40, R79, 0x1, RZ, 0xc0, !PT ;  /* 0x000000014f287812 */ /* 0x000fca00078ec0ff */
[----:B------:R-:W-:-:S04]  /*3990*/  IMAD R40, R40, c[0x0][0x10], RZ ;  /* 0x0000040028287a24 */ /* 0x000fc800078e02ff */
[----:B------:R-:W-:-:S05]  /*39a0*/  IMAD R41, R40, c[0x0][0xc], RZ ;  /* 0x0000030028297a24 */ /* 0x000fca00078e02ff */
[----:B------:R-:W-:Y:S02]  /*39b0*/  SHF.L.U32 R41, R41, 0x1, RZ ;  /* 0x0000000129297819 */ /* 0x000fe400000006ff */
[----:B0-----:R-:W-:-:S03]  /*39c0*/  IADD3 R40, R40, R46, RZ ;  /* 0x0000002e28287210 */ /* 0x001fc60007ffe0ff */
[----:B------:R-:W-:-:S04]  /*39d0*/  IMAD.WIDE R42, R41, R45, c[0x0][0x198] ;  /* 0x00006600292a7625 */ /* 0x000fc800078e022d */
[----:B------:R-:W-:-:S04]  /*39e0*/  IMAD R41, R3, c[0x0][0x10], R46 ;  /* 0x0000040003297a24 */ /* 0x000fc800078e022e */
[----:B------:R-:W-:-:S04]  /*39f0*/  IMAD.WIDE.U32 R42, R41, 0x8, R42 ;  /* 0x00000008292a7825 */ /* 0x000fc800078e002a */
[----:B------:R-:W-:Y:S01]  /*3a00*/  IMAD.WIDE.U32 R40, R40, R45, c[0x0][0x190] ;  /* 0x0000640028287625 */ /* 0x000fe200078e002d */
[----:B------:R0:W-:Y:S01]  /*3a10*/  STG.E.64 [R42.64], R50 ;  /* 0x000000322a007986 */ /* 0x0001e2000c101b06 */
[----:B------:R-:W-:Y:S06]  /*3a20*/  MEMBAR.ALL.GPU ;  /* 0x0000000000007992 */ /* 0x000fec000000a000 */
[----:B------:R-:W-:Y:S01]  /*3a30*/  ISETP.NE.AND P6, PT, R49, -0x1, PT ;  /* 0xffffffff3100780c */ /* 0x000fe20003fc5270 */
[----:B------:R-:W-:-:S00]  /*3a40*/  ERRBAR ;  /* 0x00000000000079ab */ /* 0x000fc00000000000 */
[----:B------:R1:W-:Y:S11]  /*3a50*/  RED.E.ADD.S32.STRONG.GPU [R40.64], R47 ;  /* 0x0000002f2800798e */ /* 0x0003f6000c10e386 */
[----:B------:R-:W-:Y:S05]  /*3a60*/  @!P6 BRA `(.L_x_3223) ;  /* 0x000000500000e947 */ /* 0x000fea0003800000 */
.L_x_3224:
[----:B0-----:R-:W2:Y:S01]  /*3a70*/  LDG.E.STRONG.GPU R42, [R40.64] ;  /* 0x00000006282a7981 */ /* 0x001ea2000c1ef900 */
[----:B------:R-:W-:Y:S01]  /*3a80*/  YIELD ;  /* 0x0000000000007946 */ /* 0x000fe20003800000 */
[----:B--2---:R-:W-:Y:S01]  /*3a90*/  ISETP.NE.AND P6, PT, R42, R49, PT ;  /* 0x000000312a00720c */ /* 0x004fe20003fc5270 */
[----:B------:R-:W-:-:S12]  /*3aa0*/  CCTL.IVALL ;  /* 0x00000000ff00798f */ /* 0x000fd80002000000 */
[----:B------:R-:W-:Y:S05]  /*3ab0*/  @P6 BRA `(.L_x_3224) ;  /* 0xffffffb000006947 */ /* 0x000fea000383ffff */
.L_x_3223:
[----:B------:R-:W-:Y:S01]  /*3ac0*/  ISETP.NE.AND P6, PT, RZ, c[0x0][0xc], PT ;  /* 0x00000300ff007a0c */ /* 0x000fe20003fc5270 */
[----:B------:R-:W-:Y:S01]  /*3ad0*/  WARPSYNC 0xffffffff ;  /* 0xffffffff00007948 */ /* 0x000fe20003800000 */
[----:B------:R-:W-:Y:S11]  /*3ae0*/  BAR.SYNC.DEFER_BLOCKING 0x0 ;  /* 0x0000000000007b1d */ /* 0x000ff60000010000 */
[----:B------:R-:W-:Y:S05]  /*3af0*/  @!P6 BRA `(.L_x_3222) ;  /* 0x000007400000e947 */ /* 0x000fea0003800000 */
[----:B-1----:R-:W-:Y:S01]  /*3b00*/  IADD3 R40, R44, -0x1, RZ ;  /* 0xffffffff2c287810 */ /* 0x002fe20007ffe0ff */
[----:B0-----:R-:W-:-:S03]  /*3b10*/  HFMA2.MMA R42, -RZ, RZ, 0, 0 ;  /* 0x00000000ff2a7435 */ /* 0x001fc600000001ff */
[----:B------:R-:W-:-:S13]  /*3b20*/  ISETP.GE.U32.AND P6, PT, R40, 0x3, PT ;  /* 0x000000032800780c */ /* 0x000fda0003fc6070 */
[----:B------:R-:W-:Y:S05]  /*3b30*/  @!P6 BRA `(.L_x_3225) ;  /* 0x000003e00000e947 */ /* 0x000fea0003800000 */
[----:B------:R-:W-:Y:S01]  /*3b40*/  LOP3.LUT R43, R44, 0x3, RZ, 0xc0, !PT ;  /* 0x000000032c2b7812 */ /* 0x000fe200078ec0ff */
[----:B------:R-:W-:-:S03]  /*3b50*/  IMAD.MOV.U32 R42, RZ, RZ, RZ ;  /* 0x000000ffff2a7224 */ /* 0x000fc600078e00ff */
[----:B------:R-:W-:Y:S02]  /*3b60*/  IADD3 R43, -R43, c[0x0][0xc], RZ ;  /* 0x000003002b2b7a10 */ /* 0x000fe40007ffe1ff */
.L_x_3226:
[----:B------:R-:W-:-:S13]  /*3b70*/  ISETP.EQ.OR P6, PT, R42, R3, P5 ;  /* 0x000000032a00720c */ /* 0x000fda0002fc2670 */
[----:B------:R-:W0:Y:S01]  /*3b80*/  @!P6 S2R R45, SR_CTAID.Y ;  /* 0x00000000002de919 */ /* 0x000e220000002600 */
[----:B------:R-:W-:Y:S02]  /*3b90*/  @!P6 LOP3.LUT R40, R79, 0x1, RZ, 0xc0, !PT ;  /* 0x000000014f28e812 */ /* 0x000fe400078ec0ff */
[----:B------:R-:W-:-:S03]  /*3ba0*/  @!P6 MOV R41, 0x4 ;  /* 0x000000040029e802 */ /* 0x000fc60000000f00 */
[----:B------:R-:W-:-:S04]  /*3bb0*/  @!P6 IMAD R40, R40, c[0x0][0x10], RZ ;  /* 0x000004002828ea24 */ /* 0x000fc800078e02ff */
[----:B------:R-:W-:-:S05]  /*3bc0*/  @!P6 IMAD R40, R40, c[0x0][0xc], RZ ;  /* 0x000003002828ea24 */ /* 0x000fca00078e02ff */
[----:B------:R-:W-:-:S05]  /*3bd0*/  @!P6 SHF.L.U32 R40, R40, 0x1, RZ ;  /* 0x000000012828e819 */ /* 0x000fca00000006ff */
[----:B------:R-:W-:-:S04]  /*3be0*/  @!P6 IMAD.WIDE R40, R40, R41, c[0x0][0x198] ;  /* 0x000066002828e625 */ /* 0x000fc800078e0229 */
[----:B0-----:R-:W-:-:S04]  /*3bf0*/  @!P6 IMAD R45, R42, c[0x0][0x10], R45 ;  /* 0x000004002a2dea24 */ /* 0x001fc800078e022d */
[----:B------:R-:W-:-:S06]  /*3c00*/  @!P6 IMAD.WIDE.U32 R40, R45, 0x8, R40 ;  /* 0x000000082d28e825 */ /* 0x000fcc00078e0028 */
[----:B------:R-:W2:Y:S01]  /*3c10*/  @!P6 LDG.E.64 R40, [R40.64] ;  /* 0x000000062828e981 */ /* 0x000ea2000c1e1b00 */
[----:B------:R-:W-:Y:S01]  /*3c20*/  IADD3 R44, R42, 0x1, RZ ;  /* 0x000000012a2c7810 */ /* 0x000fe20007ffe0ff */
[----:B--2---:R-:W-:Y:S02]  /*3c30*/  @!P6 FADD.FTZ R50, R50, R40 ;  /* 0x000000283232e221 */ /* 0x004fe40000010000 */
[----:B------:R-:W-:Y:S01]  /*3c40*/  @!P6 FADD.FTZ R51, R51, R41 ;  /* 0x000000293333e221 */ /* 0x000fe20000010000 */
        /* <DEDUP_REMOVED lines=45> */
.L_x_3225:
[----:B------:R-:W-:-:S04]  /*3f20*/  MOV R43, c[0x0][0xc] ;  /* 0x00000300002b7a02 */ /* 0x000fc80000000f00 */
[----:B------:R-:W-:-:S13]  /*3f30*/  LOP3.LUT P6, R43, R43, 0x3, RZ, 0xc0, !PT ;  /* 0x000000032b2b7812 */ /* 0x000fda00078cc0ff */
[----:B------:R-:W-:Y:S05]  /*3f40*/  @!P6 BRA `(.L_x_3222) ;  /* 0x000002f00000e947 */ /* 0x000fea0003800000 */
[----:B------:R-:W-:Y:S01]  /*3f50*/  ISETP.EQ.OR P6, PT, R42, R3, P5 ;  /* 0x000000032a00720c */ /* 0x000fe20002fc2670 */
[----:B------:R-:W-:-:S12]  /*3f60*/  BSSY B0, `(.L_x_3227) ;  /* 0x000000e000007945 */ /* 0x000fd80003800000 */
[----:B------:R-:W-:Y:S05]  /*3f70*/  @P6 BRA `(.L_x_3228) ;  /* 0x000000c000006947 */ /* 0x000fea0003800000 */
[----:B------:R-:W0:Y:S01]  /*3f80*/  S2R R45, SR_CTAID.Y ;  /* 0x00000000002d7919 */ /* 0x000e220000002600 */
[----:B------:R-:W-:Y:S01]  /*3f90*/  LOP3.LUT R40, R79, 0x1, RZ, 0xc0, !PT ;  /* 0x000000014f287812 */ /* 0x000fe200078ec0ff */
[----:B------:R-:W-:-:S04]  /*3fa0*/  HFMA2.MMA R41, -RZ, RZ, 0, 2.384185791015625e-07 ;  /* 0x00000004ff297435 */ /* 0x000fc800000001ff */
[----:B------:R-:W-:-:S04]  /*3fb0*/  IMAD R40, R40, c[0x0][0x10], RZ ;  /* 0x0000040028287a24 */ /* 0x000fc800078e02ff */
[----:B------:R-:W-:-:S04]  /*3fc0*/  IMAD R40, R40, c[0x0][0xc], RZ ;  /* 0x0000030028287a24 */ /* 0x000fc800078e02ff */
[----:B------:R-:W-:-:S04]  /*3fd0*/  IMAD.SHL.U32 R40, R40, 0x2, RZ ;  /* 0x0000000228287824 */ /* 0x000fc800078e00ff */
[----:B------:R-:W-:-:S04]  /*3fe0*/  IMAD.WIDE R40, R40, R41, c[0x0][0x198] ;  /* 0x0000660028287625 */ /* 0x000fc800078e0229 */
[----:B0-----:R-:W-:-:S04]  /*3ff0*/  IMAD R45, R42, c[0x0][0x10], R45 ;  /* 0x000004002a2d7a24 */ /* 0x001fc800078e022d */
[----:B------:R-:W-:-:S06]  /*4000*/  IMAD.WIDE.U32 R40, R45, 0x8, R40 ;  /* 0x000000082d287825 */ /* 0x000fcc00078e0028 */
[----:B------:R-:W2:Y:S02]  /*4010*/  LDG.E.64 R40, [R40.64] ;  /* 0x0000000628287981 */ /* 0x000ea4000c1e1b00 */
[----:B--2---:R-:W-:Y:S02]  /*4020*/  FADD.FTZ R50, R50, R40 ;  /* 0x0000002832327221 */ /* 0x004fe40000010000 */
[----:B------:R-:W-:Y:S02]  /*4030*/  FADD.FTZ R51, R51, R41 ;  /* 0x0000002933337221 */ /* 0x000fe40000010000 */
.L_x_3228:
[----:B------:R-:W-:Y:S05]  /*4040*/  BSYNC B0 ;  /* 0x0000000000007941 */ /* 0x000fea0003800000 */
.L_x_3227:
[----:B------:R-:W-:-:S13]  /*4050*/  ISETP.NE.AND P6, PT, R43, 0x1, PT ;  /* 0x000000012b00780c */ /* 0x000fda0003fc5270 */
[----:B------:R-:W-:Y:S05]  /*4060*/  @!P6 BRA `(.L_x_3222) ;  /* 0x000001d00000e947 */ /* 0x000fea0003800000 */
[----:B------:R-:W-:-:S04]  /*4070*/  IADD3 R44, R42, 0x1, RZ ;  /* 0x000000012a2c7810 */ /* 0x000fc80007ffe0ff */
        /* <DEDUP_REMOVED lines=14> */
[----:B------:R-:W-:-:S04]  /*4160*/  ISETP.EQ.OR P6, PT, R42, R3, P5 ;  /* 0x000000032a00720c */ /* 0x000fc80002fc2670 */
[----:B------:R-:W-:-:S13]  /*4170*/  ISETP.EQ.OR P6, PT, R43, 0x2, P6 ;  /* 0x000000022b00780c */ /* 0x000fda00037c2670 */
        /* <DEDUP_REMOVED lines=9> */
[----:B------:R-:W2:Y:S02]  /*4210*/  @!P6 LDG.E.64 R40, [R40.64] ;  /* 0x000000062828e981 */ /* 0x000ea4000c1e1b00 */
[----:B--2---:R-:W-:Y:S02]  /*4220*/  @!P6 FADD.FTZ R50, R50, R40 ;  /* 0x000000283232e221 */ /* 0x004fe40000010000 */
[----:B------:R-:W-:-:S04]  /*4230*/  @!P6 FADD.FTZ R51, R51, R41 ;  /* 0x000000293333e221 */ /* 0x000fc80000010000 */
.L_x_3222:
[----:B-1----:R-:W-:Y:S01]  /*4240*/  P2R R40, PR, RZ, 0x1 ;  /* 0x00000001ff287803 */ /* 0x002fe20000000000 */
[----:B------:R-:W-:Y:S01]  /*4250*/  @!P5 STS.64 [0x78], R50 ;  /* 0x00007832ff00d388 */ /* 0x000fe20000000a00 */
[----:B------:R-:W-:Y:S01]  /*4260*/  LOP3.LUT P6, RZ, R3, R0, RZ, 0xfc, !PT ;  /* 0x0000000003ff7212 */ /* 0x000fe200078cfcff */
[----:B------:R-:W-:Y:S01]  /*4270*/  HFMA2.MMA R49, -RZ, RZ, 1.875, 0 ;  /* 0x3f800000ff317435 */ /* 0x000fe200000001ff */
[----:B------:R-:W-:-:S04]  /*4280*/  ISETP.EQ.U32.AND P0, PT, RZ, c[0x0][0x168], PT ;  /* 0x00005a00ff007a0c */ /* 0x000fc80003f02070 */
[----:B------:R-:W-:Y:S02]  /*4290*/  ISETP.EQ.OR.EX P6, PT, RZ, c[0x0][0x16c], P6, P0 ;  /* 0x00005b00ff007a0c */ /* 0x000fe400037c2700 */
[----:B------:R-:W-:-:S11]  /*42a0*/  ISETP.NE.AND P0, PT, R40, RZ, PT ;  /* 0x000000ff2800720c */ /* 0x000fd60003f05270 */
[----:B------:R-:W-:Y:S01]  /*42b0*/  @!P6 MOV R45, 0x8 ;  /* 0x00000008002de802 */ /* 0x000fe20000000f00 */
[----:B------:R-:W-:Y:S02]  /*42c0*/  @!P6 FMUL.FTZ R41, R51, c[0x0][0x1f4] ;  /* 0x00007d003329ea20 */ /* 0x000fe40000410000 */
[----:B------:R-:W-:Y:S02]  /*42d0*/  @!P6 FMUL.FTZ R40, R50, c[0x0][0x1f4] ;  /* 0x00007d003228ea20 */ /* 0x000fe40000410000 */
[----:B------:R-:W-:-:S05]  /*42e0*/  @!P6 IMAD.WIDE R44, R78, R45, c[0x0][0x168] ;  /* 0x00005a004e2ce625 */ /* 0x000fca00078e022d */
[----:B------:R-:W-:Y:S04]  /*42f0*/  @!P6 STG.E.64 [R44.64], R40 ;  /* 0x000000282c00e986 */ /* 0x000fe8000c101b06 */
[----:B------:R-:W-:Y:S06]  /*4300*/  BAR.SYNC.DEFER_BLOCKING 0x0 ;  /* 0x0000000000007b1d */ /* 0x000fec0000010000 */
[----:B0-----:R-:W0:Y:S02]  /*4310*/  LDS.64 R42, [0x78] ;  /* 0x00007800ff2a7984 */ /* 0x001e240000000a00 */
[----:B0-----:R-:W-:-:S04]  /*4320*/  FMUL.FTZ R48, R42, c[0x0][0x1f4] ;  /* 0x00007d002a307a20 */ /* 0x001fc80000410000 */
[----:B------:R-:W-:-:S04]  /*4330*/  FMUL.FTZ R42, R48, R48 ;  /* 0x00000030302a7220 */ /* 0x000fc80000410000 */
[----:B------:R-:W-:Y:S01]  /*4340*/  FFMA.FTZ R42, R43, c[0x0][0x1f4], -R42 ;  /* 0x00007d002b2a7a23 */ /* 0x000fe2000001082a */
[----:B------:R-:W-:-:S04]  /*4350*/  MOV R43, 0x4 ;  /* 0x00000004002b7802 */ /* 0x000fc80000000f00 */
[----:B------:R-:W-:-:S13]  /*4360*/  FSETP.GTU.FTZ.AND P5, PT, R42, RZ, PT ;  /* 0x000000ff2a00720b */ /* 0x000fda0003fbc000 */
[----:B------:R-:W-:Y:S01]  /*4370*/  @P5 FADD.FTZ R46, R42, c[0x0][0x188] ;  /* 0x000062002a2e5621 */ /* 0x000fe20000010000 */
[----:B------:R-:W-:-:S03]  /*4380*/  IADD3 R42, R81, R122, RZ ;  /* 0x0000007a512a7210 */ /* 0x000fc60007ffe0ff */
[----:B------:R-:W0:Y:S02]  /*4390*/  @P5 MUFU.RSQ R49, R46 ;  /* 0x0000002e00315308 */ /* 0x000e240000001400 */
        /* <DEDUP_REMOVED lines=8> */
[--C-:B------:R-:W-:Y:S02]  /*4420*/  FADD.FTZ R44, R45, -R48.reuse ;  /* 0x800000302d2c7221 */ /* 0x100fe40000010000 */
[----:B------:R-:W-:Y:S01]  /*4430*/  FADD.FTZ R50, R47, -R48 ;  /* 0x800000302f327221 */ /* 0x000fe20000010000 */
[----:B------:R-:W-:Y:S01]  /*4440*/  PRMT R47, RZ, 0x5410, R88 ;  /* 0x00005410ff2f7816 */ /* 0x000fe20000000058 */
[-C--:B0-----:R-:W-:Y:S02]  /*4450*/  FMUL.FTZ R45, R44, R49.reuse ;  /* 0x000000312c2d7220 */ /* 0x081fe40000410000 */
[----:B------:R-:W-:Y:S02]  /*4460*/  FMUL.FTZ R50, R50, R49 ;  /* 0x0000003132327220 */ /* 0x000fe40000410000 */
[--C-:B------:R-:W-:Y:S02]  /*4470*/  FADD.FTZ R122, R51, -R48.reuse ;  /* 0x80000030337a7221 */ /* 0x100fe40000010000 */
[----:B------:R-:W-:-:S02]  /*4480*/  FADD.FTZ R110, R47, -R48 ;  /* 0x800000302f6e7221 */ /* 0x000fc40000010000 */
        /* <DEDUP_REMOVED lines=13> */
.L_x_3229:
[----:B------:R-:W-:Y:S01]  /*4560*/  LOP3.LUT P5, RZ, R83, 0x2000000, RZ, 0xc0, !PT ;  /* 0x0200000053ff7812 */ /* 0x000fe200078ac0ff */
[----:B------:R-:W-:-:S12]  /*4570*/  BSSY B0, `(.L_x_3230) ;  /* 0x000000c000007945 */ /* 0x000fd80003800000 */
[----:B------:R-:W-:Y:S05]  /*4580*/  @!P5 BRA `(.L_x_3231) ;  /* 0x000000a00000d947 */ /* 0x000fea0003800000 */
[----:B------:R-:W-:Y:S01]  /*4590*/  MOV R45, R87 ;  /* 0x00000057002d7202 */ /* 0x000fe20000000f00 */
[----:B------:R-:W-:Y:S01]  /*45a0*/  IMAD R47, R4, c[0x0][0x1c0], RZ ;  /* 0x00007000042f7a24 */ /* 0x000fe200078e02ff */
[----:B------:R-:W-:Y:S01]  /*45b0*/  F2FP.BF16.PACK_AB R51, R50, R51 ;  /* 0x000000333233723e */ /* 0x000fe200000010ff */
[----:B------:R-:W-:Y:S02]  /*45c0*/  IMAD.MOV.U32 R44, RZ, RZ, R84 ;  /* 0x000000ffff2c7224 */ /* 0x000fe400078e0054 */
[C---:B------:R-:W-:Y:S02]  /*45d0*/  IMAD R47, R2.reuse, c[0x0][0x1c4], R47 ;  /* 0x00007100022f7a24 */ /* 0x040fe400078e022f */
[----:B------:R-:W-:-:S05]  /*45e0*/  IMAD.WIDE.U32 R44, R2, c[0x0][0x1c0], R44 ;  /* 0x00007000022c7a25 */ /* 0x000fca00078e002c */
[----:B------:R-:W-:Y:S02]  /*45f0*/  IADD3 R47, R45, R47, RZ ;  /* 0x0000002f2d2f7210 */ /* 0x000fe40007ffe0ff */
[----:B------:R-:W-:-:S04]  /*4600*/  LEA R46, P5, R44, c[0x0][0x160], 0x1 ;  /* 0x000058002c2e7a11 */ /* 0x000fc800078a08ff */
[----:B------:R-:W-:-:S05]  /*4610*/  LEA.HI.X R47, R44, c[0x0][0x164], R47, 0x1, P5 ;  /* 0x000059002c2f7a11 */ /* 0x000fca00028f0c2f */
[----:B------:R0:W-:Y:S04]  /*4620*/  STG.E [R46.64], R51 ;  /* 0x000000332e007986 */ /* 0x0001e8000c101906 */
.L_x_3231:
[----:B------:R-:W-:Y:S05]  /*4630*/  BSYNC B0 ;  /* 0x0000000000007941 */ /* 0x000fea0003800000 */
.L_x_3230:
[-C--:B------:R-:W-:Y:S01]  /*4640*/  FMUL.FTZ R45, R110, R49.reuse ;  /* 0x000000316e2d7220 */ /* 0x080fe20000410000 */
[--C-:B------:R-:W-:Y:S01]  /*4650*/  PRMT R121, RZ, 0x5410, R89.reuse ;  /* 0x00005410ff797816 */ /* 0x100fe20000000059 */
[----:B------:R-:W-:Y:S01]  /*4660*/  FMUL.FTZ R122, R122, R49 ;  /* 0x000000317a7a7220 */ /* 0x000fe20000410000 */
[----:B------:R-:W-:Y:S01]  /*4670*/  PRMT R89, RZ, 0x7610, R89 ;  /* 0x00007610ff597816 */ /* 0x000fe20000000059 */
[----:B------:R-:W-:Y:S02]  /*4680*/  FFMA.FTZ R50, R40, R45, R42 ;  /* 0x0000002d28327223 */ /* 0x000fe4000001002a */
[----:B0-----:R-:W-:Y:S01]  /*4690*/  FFMA.FTZ R51, R41, R122, R43 ;  /* 0x0000007a29337223 */ /* 0x001fe2000001002b */
        /* <DEDUP_REMOVED lines=11> */
.L_x_3232:
        /* <DEDUP_REMOVED lines=13> */
.L_x_3234:
[----:B------:R-:W-:Y:S05]  /*4820*/  BSYNC B0 ;  /* 0x0000000000007941 */ /* 0x000fea0003800000 */
.L_x_3233:
[----:B------:R-:W-:Y:S01]  /*4830*/  PRMT R45, RZ, 0x5410, R90 ;  /* 0x00005410ff2d7816 */ /* 0x000fe2000000005a */
[----:B------:R-:W-:Y:S01]  /*4840*/  FADD.FTZ R44, R121, -R48 ;  /* 0x80000030792c7221 */ /* 0x000fe20000010000 */
[----:B0-----:R-:W-:Y:S01]  /*4850*/  PRMT R47, RZ, 0x7610, R90 ;  /* 0x00007610ff2f7816 */ /* 0x001fe2000000005a */
        /* <DEDUP_REMOVED lines=20> */
.L_x_3235:
        /* <DEDUP_REMOVED lines=13> */
.L_x_3237:
[----:B------:R-:W-:Y:S05]  /*4a70*/  BSYNC B0 ;  /* 0x0000000000007941 */ /* 0x000fea0003800000 */
.L_x_3236:
[--C-:B------:R-:W-:Y:S01]  /*4a80*/  PRMT R121, RZ, 0x5410, R91.reuse ;  /* 0x00005410ff797816 */ /* 0x100fe2000000005b */
[----:B------:R-:W-:Y:S01]  /*4a90*/  FFMA.FTZ R89, R40, R89, R42 ;  /* 0x0000005928597223 */ /* 0x000fe2000001002a */
[----:B------:R-:W-:Y:S01]  /*4aa0*/  PRMT R91, RZ, 0x7610, R91 ;  /* 0x00007610ff5b7816 */ /* 0x000fe2000000005b */
        /* <DEDUP_REMOVED lines=12> */
.L_x_3238:
[----:B------:R-:W-:Y:S01]  /*4b70*/  LOP3.LUT P5, RZ, R83, 0x400000, RZ, 0xc0, !PT ;  /* 0x0040000053ff7812 */ /* 0x000fe200078ac0ff */
[----:B------:R-:W-:-:S12]  /*4b80*/  BSSY B0, `(.L_x_3239) ;  /* 0x000000c000007945 */ /* 0x000fd80003800000 */
[----:B------:R-:W-:Y:S05]  /*4b90*/  @!P5 BRA `(.L_x_3240) ;  /* 0x000000a00000d947 */ /* 0x000fea0003800000 */
[----:B------:R-:W-:Y:S01]  /*4ba0*/  MOV R44, R84 ;  /* 0x00000054002c7202 */ /* 0x000fe20000000f00 */
[----:B0-----:R-:W-:Y:S01]  /*4bb0*/  IMAD R46, R37, c[0x0][0x1c0], RZ ;  /* 0x00007000252e7a24 */ /* 0x001fe200078e02ff */
        /* <DEDUP_REMOVED lines=8> */
.L_x_3240:
[----:B------:R-:W-:Y:S05]  /*4c40*/  BSYNC B0 ;  /* 0x0000000000007941 */ /* 0x000fea0003800000 */
.L_x_3239:
        /* <DEDUP_REMOVED lines=23> */
.L_x_3241:
        /* <DEDUP_REMOVED lines=13> */
.L_x_3243:
[----:B------:R-:W-:Y:S05]  /*4e90*/  BSYNC B0 ;  /* 0x0000000000007941 */ /* 0x000fea0003800000 */
.L_x_3242:
        /* <DEDUP_REMOVED lines=15> */
.L_x_3244:
[----:B------:R-:W-:Y:S01]  /*4f90*/  LOP3.LUT P5, RZ, R83, 0x100000, RZ, 0xc0, !PT ;  /* 0x0010000053ff7812 */ /* 0x000fe200078ac0ff */
[----:B------:R-:W-:-:S12]  /*4fa0*/  BSSY B0, `(.L_x_3245) ;  /* 0x000000c000007945 */ /* 0x000fd80003800000 */
[----:B------:R-:W-:Y:S05]  /*4fb0*/  @!P5 BRA `(.L_x_3246) ;  /* 0x000000a00000d947 */ /* 0x000fea0003800000 */
        /* <DEDUP_REMOVED lines=10> */
.L_x_3246:
[----:B------:R-:W-:Y:S05]  /*5060*/  BSYNC B0 ;  /* 0x0000000000007941 */ /* 0x000fea0003800000 */
.L_x_3245:
        /* <DEDUP_REMOVED lines=23> */
.L_x_3247:
        /* <DEDUP_REMOVED lines=8> */
[----:B------:R-:W-:-:S04]  /*5260*/  IMAD.WIDE.U32 R44, R10, c[0x0][0x1c0], R44 ;  /* 0x000070000a2c7a25 */ /* 0x000fc800078e002c */
[----:B------:R-:W-:Y:S01]  /*5270*/  IMAD.IADD R47, R45, 0x1, R47 ;  /* 0x000000012d2f7824 */ /* 0x000fe200078e022f */
[----:B------:R-:W-:-:S04]  /*5280*/  LEA R46, P5, R44, c[0x0][0x160], 0x1 ;  /* 0x000058002c2e7a11 */ /* 0x000fc800078a08ff */
[----:B------:R-:W-:-:S05]  /*5290*/  LEA.HI.X R47, R44, c[0x0][0x164], R47, 0x1, P5 ;  /* 0x000059002c2f7a11 */ /* 0x000fca00028f0c2f */
[----:B------:R0:W-:Y:S04]  /*52a0*/  STG.E [R46.64], R51 ;  /* 0x000000332e007986 */ /* 0x0001e8000c101906 */
.L_x_3249:
[----:B------:R-:W-:Y:S05]  /*52b0*/  BSYNC B0 ;  /* 0x0000000000007941 */ /* 0x000fea0003800000 */
.L_x_3248:
        /* <DEDUP_REMOVED lines=15> */
.L_x_3250:
        /* <DEDUP_REMOVED lines=13> */
.L_x_3252:
[----:B------:R-:W-:Y:S05]  /*5480*/  BSYNC B0 ;  /* 0x0000000000007941 */ /* 0x000fea0003800000 */
.L_x_3251:
        /* <DEDUP_REMOVED lines=23> */
.L_x_3253:
        /* <DEDUP_REMOVED lines=13> */
.L_x_3255:
[----:B------:R-:W-:Y:S05]  /*56d0*/  BSYNC B0 ;  /* 0x0000000000007941 */ /* 0x000fea0003800000 */
.L_x_3254:
        /* <DEDUP_REMOVED lines=15> */
.L_x_3256:
        /* <DEDUP_REMOVED lines=13> */
.L_x_3258:
[----:B------:R-:W-:Y:S05]  /*58a0*/  BSYNC B0 ;  /* 0x0000000000007941 */ /* 0x000fea0003800000 */
.L_x_3257:
[----:B------:R-:W-:Y:S01]  /*58b0*/  PRMT R121, RZ, 0x5410, R98 ;  /* 0x00005410ff797816 */ /* 0x000fe20000000062 */
[----:B------:R-:W-:Y:S01]  /*58c0*/  FADD.FTZ R44, R51, -R48 ;  /* 0x80000030332c7221 */ /* 0x000fe20000010000 */
[----:B------:R-:W-:Y:S01]  /*58d0*/  PRMT R123, RZ, 0x7610, R98 ;  /* 0x00007610ff7b7816 */ /* 0x000fe20000000062 */
[--C-:B------:R-:W-:Y:S01]  /*58e0*/  FADD.FTZ R144, R97, -R48.reuse ;  /* 0x8000003061907221 */ /* 0x100fe20000010000 */
[----:B------:R-:W-:Y:S01]  /*58f0*/  PRMT R125, RZ, 0x5410, R99 ;  /* 0x00005410ff7d7816 */ /* 0x000fe20000000063 */
[----:B0-----:R-:W-:Y:S01]  /*5900*/  FADD.FTZ R46, R121, -R48 ;  /* 0x80000030792e7221 */ /* 0x001fe20000010000 */
[----:B------:R-:W-:Y:S01]  /*5910*/  PRMT R127, RZ, 0x5410, R100 ;  /* 0x00005410ff7f7816 */ /* 0x000fe20000000064 */
[----:B------:R-:W-:Y:S01]  /*5920*/  FADD.FTZ R142, R123, -R48 ;  /* 0x800000307b8e7221 */ /* 0x000fe20000010000 */
[----:B------:R-:W-:Y:S01]  /*5930*/  PRMT R133, RZ, 0x5410, R102 ;  /* 0x00005410ff857816 */ /* 0x000fe20000000066 */
[--C-:B------:R-:W-:Y:S01]  /*5940*/  FADD.FTZ R50, R125, -R48.reuse ;  /* 0x800000307d327221 */ /* 0x100fe20000010000 */
[----:B------:R-:W-:Y:S01]  /*5950*/  PRMT R151, RZ, 0x5410, R111 ;  /* 0x00005410ff977816 */ /* 0x000fe2000000006f */
[--C-:B------:R-:W-:Y:S01]  /*5960*/  FADD.FTZ R88, R127, -R48.reuse ;  /* 0x800000307f587221 */ /* 0x100fe20000010000 */
[----:B------:R-:W-:Y:S01]  /*5970*/  PRMT R131, RZ, 0x5410, R101 ;  /* 0x00005410ff837816 */ /* 0x000fe20000000065 */
[--C-:B------:R-:W-:Y:S01]  /*5980*/  FADD.FTZ R92, R133, -R48.reuse ;  /* 0x80000030855c7221 */ /* 0x100fe20000010000 */
[----:B------:R-:W-:Y:S01]  /*5990*/  PRMT R137, RZ, 0x5410, R103 ;  /* 0x00005410ff897816 */ /* 0x000fe20000000067 */
[----:B------:R-:W-:Y:S01]  /*59a0*/  FADD.FTZ R150, R151, -R48 ;  /* 0x8000003097967221 */ /* 0x000fe20000010000 */
[----:B------:R-:W-:Y:S01]  /*59b0*/  PRMT R139, RZ, 0x5410, R104 ;  /* 0x00005410ff8b7816 */ /* 0x000fe20000000068 */
[----:B------:R-:W-:Y:S01]  /*59c0*/  FADD.FTZ R90, R131, -R48 ;  /* 0x80000030835a7221 */ /* 0x000fe20000010000 */
[----:B------:R-:W-:Y:S01]  /*59d0*/  PRMT R143, RZ, 0x5410, R105 ;  /* 0x00005410ff8f7816 */ /* 0x000fe20000000069 */
[-C--:B------:R-:W-:Y:S01]  /*59e0*/  FMUL.FTZ R51, R92, R49.reuse ;  /* 0x000000315c337220 */ /* 0x080fe20000410000 */
[----:B------:R-:W-:Y:S01]  /*59f0*/  PRMT R145, RZ, 0x5410, R108 ;  /* 0x00005410ff917816 */ /* 0x000fe2000000006c */
[-C--:B------:R-:W-:Y:S01]  /*5a00*/  FMUL.FTZ R144, R144, R49.reuse ;  /* 0x0000003190907220 */ /* 0x080fe20000410000 */
[----:B------:R-:W-:Y:S01]  /*5a10*/  PRMT R149, RZ, 0x5410, R109 ;  /* 0x00005410ff957816 */ /* 0x000fe2000000006d */
[-C--:B------:R-:W-:Y:S01]  /*5a20*/  FMUL.FTZ R142, R142, R49.reuse ;  /* 0x000000318e8e7220 */ /* 0x080fe20000410000 */
[----:B------:R-:W-:Y:S01]  /*5a30*/  PRMT R153, RZ, 0x5410, R112 ;  /* 0x00005410ff997816 */ /* 0x000fe20000000070 */
[--C-:B------:R-:W-:Y:S01]  /*5a40*/  FADD.FTZ R146, R145, -R48.reuse ;  /* 0x8000003091927221 */ /* 0x100fe20000010000 */
[----:B------:R-:W-:Y:S01]  /*5a50*/  PRMT R157, RZ, 0x5410, R113 ;  /* 0x00005410ff9d7816 */ /* 0x000fe20000000071 */
[----:B------:R-:W-:Y:S01]  /*5a60*/  FADD.FTZ R148, R149, -R48 ;  /* 0x8000003095947221 */ /* 0x000fe20000010000 */
        /* <DEDUP_REMOVED lines=37> */
[-C--:B------:R-:W-:Y:S01]  /*5cc0*/  FMUL.FTZ R45, R44, R49.reuse ;  /* 0x000000312c2d7220 */ /* 0x080fe20000410000 */
[----:B------:R-:W-:Y:S01]  /*5cd0*/  PRMT R119, RZ, 0x7610, R119 ;  /* 0x00007610ff777816 */ /* 0x000fe20000000077 */
[--C-:B------:R-:W-:Y:S01]  /*5ce0*/  FADD.FTZ R110, R117, -R48.reuse ;  /* 0x80000030756e7221 */ /* 0x100fe20000010000 */
[----:B------:R-:W-:Y:S01]  /*5cf0*/  PRMT R107, RZ, 0x7610, R107 ;  /* 0x00007610ff6b7816 */ /* 0x000fe2000000006b */
[----:B------:R-:W-:Y:S01]  /*5d00*/  FADD.FTZ R118, R95, -R48 ;  /* 0x800000305f767221 */ /* 0x000fe20000010000 */
        /* <DEDUP_REMOVED lines=13> */
[----:B------:R-:W-:-:S02]  /*5de0*/  FMUL.FTZ R47, R88, R49 ;  /* 0x00000031582f7220 */ /* 0x000fc40000410000 */
[-C--:B------:R-:W-:Y:S02]  /*5df0*/  FMUL.FTZ R89, R150, R49.reuse ;  /* 0x0000003196597220 */ /* 0x080fe40000410000 */
[----:B------:R-:W-:Y:S02]  /*5e00*/  FADD.FTZ R98, R155, -R48 ;  /* 0x800000309b627221 */ /* 0x000fe40000010000 */
        /* <DEDUP_REMOVED lines=17> */
[----:B------:R-:W-:Y:S02]  /*5f20*/  FMUL.FTZ R125, R125, R49 ;  /* 0x000000317d7d7220 */ /* 0x000fe40000410000 */
[--C-:B------:R-:W-:Y:S02]  /*5f30*/  FADD.FTZ R138, R129, -R48.reuse ;  /* 0x80000030818a7221 */ /* 0x100fe40000010000 */
[--C-:B------:R-:W-:Y:S02]  /*5f40*/  FADD.FTZ R132, R135, -R48.reuse ;  /* 0x8000003087847221 */ /* 0x100fe40000010000 */
[--C-:B------:R-:W-:Y:S02]  /*5f50*/  FADD.FTZ R126, R141, -R48.reuse ;  /* 0x800000308d7e7221 */ /* 0x100fe40000010000 */
[----:B------:R-:W-:-:S02]  /*5f60*/  FADD.FTZ R116, R147, -R48 ;  /* 0x8000003093747221 */ /* 0x000fc40000010000 */
[--C-:B------:R-:W-:Y:S02]  /*5f70*/  FADD.FTZ R102, R161, -R48.reuse ;  /* 0x80000030a1667221 */ /* 0x100fe40000010000 */
[----:B------:R-:W-:Y:S02]  /*5f80*/  FADD.FTZ R108, R108, -R48 ;  /* 0x800000306c6c7221 */ /* 0x000fe40000010000 */
[C-C-:B------:R-:W-:Y:S02]  /*5f90*/  FFMA.FTZ R120, R40.reuse, R45, R42.reuse ;  /* 0x0000002d28787223 */ /* 0x140fe4000001002a */
[C-C-:B------:R-:W-:Y:S02]  /*5fa0*/  FFMA.FTZ R114, R40.reuse, R47, R42.reuse ;  /* 0x0000002f28727223 */ /* 0x140fe4000001002a */
[C-C-:B------:R-:W-:Y:S02]  /*5fb0*/  FFMA.FTZ R112, R40.reuse, R51, R42.reuse ;  /* 0x0000003328707223 */ /* 0x140fe4000001002a */
[----:B------:R-:W-:-:S02]  /*5fc0*/  FFMA.FTZ R90, R40, R89, R42 ;  /* 0x00000059285a7223 */ /* 0x000fc4000001002a */
[----:B------:R-:W-:Y:S02]  /*5fd0*/  FMUL.FTZ R94, R94, R49 ;  /* 0x000000315e5e7220 */ /* 0x000fe40000410000 */
[C-C-:B------:R-:W-:Y:S02]  /*5fe0*/  FFMA.FTZ R117, R40.reuse, R117, R42.reuse ;  /* 0x0000007528757223 */ /* 0x140fe4000001002a */
[C-C-:B------:R-:W-:Y:S02]  /*5ff0*/  FFMA.FTZ R115, R40.reuse, R115, R42.reuse ;  /* 0x0000007328737223 */ /* 0x140fe4000001002a */
[C-C-:B------:R-:W-:Y:S02]  /*6000*/  FFMA.FTZ R113, R40.reuse, R113, R42.reuse ;  /* 0x0000007128717223 */ /* 0x140fe4000001002a */
[C-C-:B------:R-:W-:Y:S02]  /*6010*/  FFMA.FTZ R111, R40.reuse, R111, R42.reuse ;  /* 0x0000006f286f7223 */ /* 0x140fe4000001002a */
[----:B------:R-:W-:-:S02]  /*6020*/  FFMA.FTZ R109, R40, R109, R42 ;  /* 0x0000006d286d7223 */ /* 0x000fc4000001002a */
[C-C-:B------:R-:W-:Y:S02]  /*6030*/  FFMA.FTZ R107, R40.reuse, R107, R42.reuse ;  /* 0x0000006b286b7223 */ /* 0x140fe4000001002a */
        /* <DEDUP_REMOVED lines=11> */
[----:B------:R-:W-:Y:S02]  /*60f0*/  FFMA.FTZ R92, R40, R125, R42 ;  /* 0x0000007d285c7223 */ /* 0x000fe4000001002a */
        /* <DEDUP_REMOVED lines=52> */
.L_x_3259:
        /* <DEDUP_REMOVED lines=13> */
.L_x_3261:
[----:B------:R-:W-:Y:S05]  /*6510*/  BSYNC B0 ;  /* 0x0000000000007941 */ /* 0x000fea0003800000 */
.L_x_3260:
        /* <DEDUP_REMOVED lines=11> */
.L_x_3262:
        /* <DEDUP_REMOVED lines=13> */
.L_x_3264:
[----:B------:R-:W-:Y:S05]  /*66a0*/  BSYNC B0 ;  /* 0x0000000000007941 */ /* 0x000fea0003800000 */
.L_x_3263:
        /* <DEDUP_REMOVED lines=11> */
.L_x_3265:
        /* <DEDUP_REMOVED lines=13> */
.L_x_3267:
[----:B------:R-:W-:Y:S05]  /*6830*/  BSYNC B0 ;  /* 0x0000000000007941 */ /* 0x000fea0003800000 */
.L_x_3266:
        /* <DEDUP_REMOVED lines=11> */
.L_x_3268:
        /* <DEDUP_REMOVED lines=13> */
.L_x_3270:
[----:B------:R-:W-:Y:S05]  /*69c0*/  BSYNC B0 ;  /* 0x0000000000007941 */ /* 0x000fea0003800000 */
.L_x_3269:
        /* <DEDUP_REMOVED lines=11> */
.L_x_3271:
        /* <DEDUP_REMOVED lines=13> */
.L_x_3273:
[----:B------:R-:W-:Y:S05]  /*6b50*/  BSYNC B0 ;  /* 0x0000000000007941 */ /* 0x000fea0003800000 */
.L_x_3272:
        /* <DEDUP_REMOVED lines=11> */
.L_x_3274:
        /* <DEDUP_REMOVED lines=13> */
.L_x_3276:
[----:B------:R-:W-:Y:S05]  /*6ce0*/  BSYNC B0 ;  /* 0x0000000000007941 */ /* 0x000fea0003800000 */
.L_x_3275:
        /* <DEDUP_REMOVED lines=11> */
.L_x_3277:
        /* <DEDUP_REMOVED lines=13> */
.L_x_3279:
[----:B------:R-:W-:Y:S05]  /*6e70*/  BSYNC B0 ;  /* 0x0000000000007941 */ /* 0x000fea0003800000 */
.L_x_3278:
        /* <DEDUP_REMOVED lines=11> */
.L_x_3280:
        /* <DEDUP_REMOVED lines=13> */
.L_x_3282:
[----:B------:R-:W-:Y:S05]  /*7000*/  BSYNC B0 ;  /* 0x0000000000007941 */ /* 0x000fea0003800000 */
.L_x_3281:
        /* <DEDUP_REMOVED lines=11> */
.L_x_3283:
        /* <DEDUP_REMOVED lines=13> */
.L_x_3285:
[----:B------:R-:W-:Y:S05]  /*7190*/  BSYNC B0 ;  /* 0x0000000000007941 */ /* 0x000fea0003800000 */
.L_x_3284:
        /* <DEDUP_REMOVED lines=11> */
.L_x_3286:
        /* <DEDUP_REMOVED lines=13> */
.L_x_3288:
[----:B------:R-:W-:Y:S05]  /*7320*/  BSYNC B0 ;  /* 0x0000000000007941 */ /* 0x000fea0003800000 */
.L_x_3287:
        /* <DEDUP_REMOVED lines=11> */
.L_x_3289:
        /* <DEDUP_REMOVED lines=13> */
.L_x_3291:
[----:B------:R-:W-:Y:S05]  /*74b0*/  BSYNC B0 ;  /* 0x0000000000007941 */ /* 0x000fea0003800000 */
.L_x_3290:
        /* <DEDUP_REMOVED lines=11> */
.L_x_3292:
        /* <DEDUP_REMOVED lines=13> */
.L_x_3294:
[----:B------:R-:W-:Y:S05]  /*7640*/  BSYNC B0 ;  /* 0x0000000000007941 */ /* 0x000fea0003800000 */
.L_x_3293:
        /* <DEDUP_REMOVED lines=11> */
.L_x_3295:
        /* <DEDUP_REMOVED lines=13> */
.L_x_3297:
[----:B------:R-:W-:Y:S05]  /*77d0*/  BSYNC B0 ;  /* 0x0000000000007941 */ /* 0x000fea0003800000 */
.L_x_3296:
        /* <DEDUP_REMOVED lines=11> */
.L_x_3298:
        /* <DEDUP_REMOVED lines=13> */
.L_x_3300:
[----:B------:R-:W-:Y:S05]  /*7960*/  BSYNC B0 ;  /* 0x0000000000007941 */ /* 0x000fea0003800000 */
.L_x_3299:
        /* <DEDUP_REMOVED lines=11> */
.L_x_3301:
        /* <DEDUP_REMOVED lines=13> */
.L_x_3303:
[----:B------:R-:W-:Y:S05]  /*7af0*/  BSYNC B0 ;  /* 0x0000000000007941 */ /* 0x000fea0003800000 */
.L_x_3302:
        /* <DEDUP_REMOVED lines=11> */
.L_x_3304:
        /* <DEDUP_REMOVED lines=13> */
.L_x_3306:
[----:B------:R-:W-:Y:S05]  /*7c80*/  BSYNC B0 ;  /* 0x0000000000007941 */ /* 0x000fea0003800000 */
.L_x_3305:
        /* <DEDUP_REMOVED lines=11> */
.L_x_3307:
[----:B------:R-:W-:Y:S01]  /*7d40*/  BSSY B0, `(.L_x_3308) ;  /* 0x000000c000007945 */ /* 0x000fe20003800000 */
        /* <DEDUP_REMOVED lines=11> */
.L_x_3309:
[----:B------:R-:W-:Y:S05]  /*7e00*/  BSYNC B0 ;  /* 0x0000000000007941 */ /* 0x000fea0003800000 */
.L_x_3308:
        /* <DEDUP_REMOVED lines=11> */
.L_x_3310:
        /* <DEDUP_REMOVED lines=12> */
.L_x_3312:
[----:B------:R-:W-:Y:S05]  /*7f80*/  BSYNC B0 ;  /* 0x0000000000007941 */ /* 0x000fea0003800000 */
.L_x_3311:
        /* <DEDUP_REMOVED lines=11> */
.L_x_3313:
[----:B------:R-:W-:Y:S01]  /*8040*/  BSSY B0, `(.L_x_3314) ;  /* 0x000000c000007945 */ /* 0x000fe20003800000 */
        /* <DEDUP_REMOVED lines=11> */
.L_x_3315:
[----:B------:R-:W-:Y:S05]  /*8100*/  BSYNC B0 ;  /* 0x0000000000007941 */ /* 0x000fea0003800000 */
.L_x_3314:
        /* <DEDUP_REMOVED lines=11> */
.L_x_3316:
[----:B------:R-:W-:Y:S01]  /*81c0*/  BSSY B0, `(.L_x_3317) ;  /* 0x000000c000007945 */ /* 0x000fe20003800000 */
[----:B------:R-:W-:Y:S05]  /*81d0*/  @!P1 BRA `(.L_x_3318) ;  /* 0x000000a000009947 */ /* 0x000fea0003800000 */
[----:B0-----:R-:W-:Y:S01]  /*81e0*/  MOV R42, R84 ;  /* 0x00000054002a7202 */ /* 0x001fe20000000f00 */
        /* <DEDUP_REMOVED lines=9> */
.L_x_3318:
[----:B------:R-:W-:Y:S05]  /*8280*/  BSYNC B0 ;  /* 0x0000000000007941 */ /* 0x000fea0003800000 */
.L_x_3317:
        /* <DEDUP_REMOVED lines=11> */
.L_x_3319:
        /* <DEDUP_REMOVED lines=12> */
.L_x_3321:
[----:B------:R-:W-:Y:S05]  /*8400*/  BSYNC B0 ;  /* 0x0000000000007941 */ /* 0x000fea0003800000 */
.L_x_3320:
        /* <DEDUP_REMOVED lines=11> */
.L_x_3322:
[----:B------:R-:W-:Y:S01]  /*84c0*/  ISETP.GE.U32.AND P5, PT, R82, c[0x0][0x1c8], PT ;  /* 0x0000720052007a0c */ /* 0x000fe20003fa6070 */
[----:B------:R-:W-:Y:S03]  /*84d0*/  BSSY B0, `(.L_x_3323) ;  /* 0x000000d000007945 */ /* 0x000fe60003800000 */
[----:B------:R-:W-:-:S04]  /*84e0*/  ISETP.GE.AND.EX P5, PT, R106, c[0x0][0x1cc], PT, P5 ;  /* 0x000073006a007a0c */ /* 0x000fc80003fa6350 */
[----:B------:R-:W-:-:S13]  /*84f0*/  ISETP.GT.U32.OR P5, PT, R0, 0x17f, P5 ;  /* 0x0000017f0000780c */ /* 0x000fda0002fa4470 */
[----:B------:R-:W-:Y:S05]  /*8500*/  @P5 BRA `(.L_x_3324) ;  /* 0x0000009000005947 */ /* 0x000fea0003800000 */
[----:B------:R-:W-:Y:S01]  /*8510*/  MOV R85, R87 ;  /* 0x0000005700557202 */ /* 0x000fe20000000f00 */
[----:B0-----:R-:W-:Y:S01]  /*8520*/  IMAD R41, R106, c[0x0][0x1c0], RZ ;  /* 0x000070006a297a24 */ /* 0x001fe200078e02ff */
[----:B------:R-:W-:-:S03]  /*8530*/  F2FP.BF16.PACK_AB R105, R105, R92 ;  /* 0x0000005c6969723e */ /* 0x000fc600000010ff */
[----:B------:R-:W-:-:S04]  /*8540*/  IMAD.WIDE.U32 R84, R82, c[0x0][0x1c0], R84 ;  /* 0x0000700052547a25 */ /* 0x000fc800078e0054 */
[----:B------:R-:W-:Y:S01]  /*8550*/  IMAD R41, R82, c[0x0][0x1c4], R41 ;  /* 0x0000710052297a24 */ /* 0x000fe200078e0229 */
[----:B------:R-:W-:-:S04]  /*8560*/  LEA R40, P5, R84, c[0x0][0x160], 0x1 ;  /* 0x0000580054287a11 */ /* 0x000fc800078a08ff */
[----:B------:R-:W-:-:S04]  /*8570*/  IADD3 R41, R85, R41, RZ ;  /* 0x0000002955297210 */ /* 0x000fc80007ffe0ff */
[----:B------:R-:W-:-:S05]  /*8580*/  LEA.HI.X R41, R84, c[0x0][0x164], R41, 0x1, P5 ;  /* 0x0000590054297a11 */ /* 0x000fca00028f0c29 */
[----:B------:R0:W-:Y:S02]  /*8590*/  STG.E [R40.64], R105 ;  /* 0x0000006928007986 */ /* 0x0001e4000c101906 */
.L_x_3324:
[----:B------:R-:W-:Y:S05]  /*85a0*/  BSYNC B0 ;  /* 0x0000000000007941 */ /* 0x000fea0003800000 */
.L_x_3323:
[----:B------:R-:W-:Y:S02]  /*85b0*/  IADD3 R78, R78, c[0x0][0x10], RZ ;  /* 0x000004004e4e7a10 */ /* 0x000fe40007ffe0ff */
[----:B------:R-:W-:Y:S02]  /*85c0*/  IADD3 R79, R79, 0x1, RZ ;  /* 0x000000014f4f7810 */ /* 0x000fe40007ffe0ff */
[----:B------:R-:W-:-:S13]  /*85d0*/  ISETP.GE.AND P5, PT, R78, UR4, PT ;  /* 0x000000044e007c0c */ /* 0x000fda000bfa6270 */
[----:B------:R-:W-:Y:S01]  /*85e0*/  @P5 CALL.REL.NOINC `(.L_x_3325) ;  /* 0x0000001000005944 */ /* 0x000fe20003c00000 */
[----:B------:R-:W-:Y:S05]  /*85f0*/  BRA `(.L_x_3326) ;  /* 0xffff866000007947 */ /* 0x000fea000383ffff */
.L_x_3325:
[----:B------:R-:W-:Y:S05]  /*8600*/  EXIT ;  /* 0x000000000000794d */ /* 0x000fea0003800000 */
.L_x_3327:
        /* <DEDUP_REMOVED lines=15> */
.L_x_5207:


//--------------------- .text._Z35group_norm_nhwc_fwd_one_pass_kernelI11Bf16IOBf16WLi64ELi48ELi384EEv26Group_norm_nhwc_fwd_params --------------------------
	.section	.text._Z35group_norm_nhwc_fwd_one_pass_kernelI11Bf16IOBf16WLi64ELi48ELi384EEv26Group_norm_nhwc_fwd_params,"ax",@progbits
	.sectioninfo	@"SHI_REGISTERS=40"
	.align	128
        .global         _Z35group_norm_nhwc_fwd_one_pass_kernelI11Bf16IOBf16WLi64ELi48ELi384EEv26Group_norm_nhwc_fwd_params
        .type           _Z35group_norm_nhwc_fwd_one_pass_kernelI11Bf16IOBf16WLi64ELi48ELi384EEv26Group_norm_nhwc_fwd_params,@function
        .size           _Z35group_norm_nhwc_fwd_one_pass_kernelI11Bf16IOBf16WLi64ELi48ELi384EEv26Group_norm_nhwc_fwd_params,(.L_x_5208 - _Z35group_norm_nhwc_fwd_one_pass_kernelI11Bf16IOBf16WLi64ELi48ELi384EEv26Group_norm_nhwc_fwd_params)
        .other          _Z35group_norm_nhwc_fwd_one_pass_kernelI11Bf16IOBf16WLi64ELi48ELi384EEv26Group_norm_nhwc_fwd_params,@"STO_CUDA_ENTRY STV_DEFAULT"
_Z35group_norm_nhwc_fwd_one_pass_kernelI11Bf16IOBf16WLi64ELi48ELi384EEv26Group_norm_nhwc_fwd_params:
.text._Z35group_norm_nhwc_fwd_one_pass_kernelI11Bf16IOBf16WLi64ELi48ELi384EEv26Group_norm_nhwc_fwd_params:
        /* <DEDUP_REMOVED lines=28> */
.L_x_3350:
        /* <DEDUP_REMOVED lines=172> */
.L_x_3329:
[----:B------:R-:W-:Y:S05]  /*0c80*/  BSYNC B0 ;  /* 0x0000000000007941 */ /* 0x000fea0003800000 */
.L_x_3328:
        /* <DEDUP_REMOVED lines=25> */
.L_x_3332:
[----:B------:R-:W2:Y:S01]  /*0e20*/  LDG.E.STRONG.GPU R10, [R8.64] ;  /* 0x00000006080a7981 */ /* 0x000ea2000c1ef900 */
[----:B------:R-:W-:Y:S01]  /*0e30*/  YIELD ;  /* 0x0000000000007946 */ /* 0x000fe20003800000 */
[----:B--2---:R-:W-:Y:S01]  /*0e40*/  ISETP.NE.AND P1, PT, R10, R11, PT ;  /* 0x0000000b0a00720c */ /* 0x004fe20003f25270 */
[----:B------:R-:W-:-:S12]  /*0e50*/  CCTL.IVALL ;  /* 0x00000000ff00798f */ /* 0x000fd80002000000 */
[----:B------:R-:W-:Y:S05]  /*0e60*/  @P1 BRA `(.L_x_3332) ;  /* 0xffffffb000001947 */ /* 0x000fea000383ffff */
.L_x_3331:
        /* <DEDUP_REMOVED lines=11> */
.L_x_3334:
        /* <DEDUP_REMOVED lines=59> */
.L_x_3333:
        /* <DEDUP_REMOVED lines=19> */
.L_x_3336:
[----:B------:R-:W-:Y:S05]  /*1400*/  BSYNC B0 ;  /* 0x0000000000007941 */ /* 0x000fea0003800000 */
.L_x_3335:
        /* <DEDUP_REMOVED lines=30> */
.L_x_3330:
[----:B------:R-:W-:Y:S01]  /*15f0*/  LOP3.LUT P1, RZ, R3, R0, RZ, 0xfc, !PT ;  /* 0x0000000003ff7212 */ /* 0x000fe2000782fcff */
[----:B------:R-:W-:Y:S01]  /*1600*/  @!P2 STS.64 [0x78], R18 ;  /* 0x00007812ff00a388 */ /* 0x000fe20000000a00 */
[----:B------:R-:W-:Y:S01]  /*1610*/  ISETP.EQ.U32.AND P3, PT, RZ, c[0x0][0x168], PT ;  /* 0x00005a00ff007a0c */ /* 0x000fe20003f62070 */
[----:B------:R-:W-:Y:S01]  /*1620*/  HFMA2.MMA R13, -RZ, RZ, 0, 1.1920928955078125e-07 ;  /* 0x00000002ff0d7435 */ /* 0x000fe200000001ff */
        /* <DEDUP_REMOVED lines=10> */
[----:B-1----:R1:W2:Y:S04]  /*16d0*/  LDG.E.U16 R9, [R14.64+0x2] ;  /* 0x000002060e097981 */ /* 0x0022a8000c1e1500 */
[----:B------:R3:W4:Y:S04]  /*16e0*/  LDG.E.U16 R8, [R12.64+0x2] ;  /* 0x000002060c087981 */ /* 0x000728000c1e1500 */
[----:B------:R1:W5:Y:S04]  /*16f0*/  LDG.E.U16 R32, [R14.64] ;  /* 0x000000060e207981 */ /* 0x000368000c1e1500 */
[----:B------:R3:W5:Y:S01]  /*1700*/  LDG.E.U16 R33, [R12.64] ;  /* 0x000000060c217981 */ /* 0x000762000c1e1500 */
[----:B0-----:R-:W-:-:S02]  /*1710*/  PRMT R18, RZ, 0x7610, R23 ;  /* 0x00007610ff127816 */ /* 0x001fc40000000017 */
[----:B------:R-:W-:Y:S01]  /*1720*/  ISETP.NE.AND P4, PT, RZ, UR5, PT ;  /* 0x00000005ff007c0c */ /* 0x000fe2000bf85270 */
[----:B------:R-:W0:Y:S01]  /*1730*/  LDS.64 R10, [0x78] ;  /* 0x00007800ff0a7984 */ /* 0x000e220000000a00 */
[----:B------:R-:W-:Y:S02]  /*1740*/  PRMT R17, RZ, 0x5410, R26 ;  /* 0x00005410ff117816 */ /* 0x000fe4000000001a */
[----:B-1----:R-:W-:Y:S02]  /*1750*/  PRMT R15, RZ, 0x5410, R24 ;  /* 0x00005410ff0f7816 */ /* 0x002fe40000000018 */
[----:B------:R-:W-:Y:S02]  /*1760*/  PRMT R19, RZ, 0x7610, R26 ;  /* 0x00007610ff137816 */ /* 0x000fe4000000001a */
[----:B---3--:R-:W-:Y:S02]  /*1770*/  PRMT R12, RZ, 0x5410, R23 ;  /* 0x00005410ff0c7816 */ /* 0x008fe40000000017 */
[----:B------:R-:W-:-:S02]  /*1780*/  PRMT R13, RZ, 0x7610, R24 ;  /* 0x00007610ff0d7816 */ /* 0x000fc40000000018 */
[--C-:B------:R-:W-:Y:S02]  /*1790*/  PRMT R23, RZ, 0x5410, R25.reuse ;  /* 0x00005410ff177816 */ /* 0x100fe40000000019 */
[----:B------:R-:W-:Y:S02]  /*17a0*/  PRMT R25, RZ, 0x7610, R25 ;  /* 0x00007610ff197816 */ /* 0x000fe40000000019 */
[----:B------:R-:W-:Y:S02]  /*17b0*/  ISETP.GE.U32.AND P2, PT, R28, c[0x0][0x1c8], PT ;  /* 0x000072001c007a0c */ /* 0x000fe40003f46070 */
[----:B------:R-:W-:Y:S02]  /*17c0*/  ISETP.GE.U32.AND P3, PT, R27, c[0x0][0x1c8], PT ;  /* 0x000072001b007a0c */ /* 0x000fe40003f66070 */
[----:B------:R-:W-:Y:S02]  /*17d0*/  ISETP.GE.AND.EX P2, PT, R20, c[0x0][0x1cc], PT, P2 ;  /* 0x0000730014007a0c */ /* 0x000fe40003f46320 */
[----:B------:R-:W-:-:S02]  /*17e0*/  ISETP.GE.AND.EX P3, PT, R21, c[0x0][0x1cc], PT, P3 ;  /* 0x0000730015007a0c */ /* 0x000fc40003f66330 */
[C---:B------:R-:W-:Y:S02]  /*17f0*/  ISETP.GT.U32.OR P2, PT, R0.reuse, 0x17f, P2 ;  /* 0x0000017f0000780c */ /* 0x040fe40001744470 */
        /* <DEDUP_REMOVED lines=12> */
[----:B------:R-:W-:-:S06]  /*18c0*/  FADD.FTZ R24, R19, -R10 ;  /* 0x8000000a13187221 */ /* 0x000fcc0000010000 */
[----:B------:R-:W-:-:S04]  /*18d0*/  @P1 FADD.FTZ R16, R16, c[0x0][0x188] ;  /* 0x0000620010101621 */ /* 0x000fc80000010000 */
[----:B------:R0:W1:Y:S01]  /*18e0*/  @P1 MUFU.RSQ R11, R16 ;  /* 0x00000010000b1308 */ /* 0x0000620000001400 */
[----:B------:R-:W-:-:S04]  /*18f0*/  ISETP.GE.U32.AND P1, PT, R7, c[0x0][0x1c8], PT ;  /* 0x0000720007007a0c */ /* 0x000fc80003f26070 */
[----:B------:R-:W-:Y:S01]  /*1900*/  ISETP.GE.AND.EX P1, PT, R22, c[0x0][0x1cc], PT, P1 ;  /* 0x0000730016007a0c */ /* 0x000fe20003f26310 */
[----:B0-----:R-:W-:-:S03]  /*1910*/  FADD.FTZ R16, R17, -R10 ;  /* 0x8000000a11107221 */ /* 0x001fc60000010000 */
[----:B------:R-:W-:Y:S01]  /*1920*/  ISETP.GT.U32.OR P1, PT, R0, 0x17f, P1 ;  /* 0x0000017f0000780c */ /* 0x000fe20000f24470 */
[-C--:B-1----:R-:W-:Y:S02]  /*1930*/  FMUL.FTZ R10, R15, R11.reuse ;  /* 0x0000000b0f0a7220 */ /* 0x082fe40000410000 */
[-C--:B------:R-:W-:Y:S02]  /*1940*/  FMUL.FTZ R15, R13, R11.reuse ;  /* 0x0000000b0d0f7220 */ /* 0x080fe40000410000 */
[-C--:B------:R-:W-:Y:S02]  /*1950*/  FMUL.FTZ R19, R18, R11.reuse ;  /* 0x0000000b12137220 */ /* 0x080fe40000410000 */
[-C--:B------:R-:W-:Y:S02]  /*1960*/  FMUL.FTZ R12, R12, R11.reuse ;  /* 0x0000000b0c0c7220 */ /* 0x080fe40000410000 */
[-C--:B------:R-:W-:Y:S02]  /*1970*/  FMUL.FTZ R17, R26, R11.reuse ;  /* 0x0000000b1a117220 */ /* 0x080fe40000410000 */
[----:B------:R-:W-:-:S02]  /*1980*/  FMUL.FTZ R14, R14, R11 ;  /* 0x0000000b0e0e7220 */ /* 0x000fc40000410000 */
[-C--:B------:R-:W-:Y:S02]  /*1990*/  FMUL.FTZ R13, R16, R11.reuse ;  /* 0x0000000b100d7220 */ /* 0x080fe40000410000 */
[----:B------:R-:W-:Y:S01]  /*19a0*/  FMUL.FTZ R24, R24, R11 ;  /* 0x0000000b18187220 */ /* 0x000fe20000410000 */
[----:B--2---:R-:W-:Y:S02]  /*19b0*/  PRMT R9, RZ, 0x5410, R9 ;  /* 0x00005410ff097816 */ /* 0x004fe40000000009 */
[----:B----4-:R-:W-:Y:S02]  /*19c0*/  PRMT R8, RZ, 0x5410, R8 ;  /* 0x00005410ff087816 */ /* 0x010fe40000000008 */
[----:B-----5:R-:W-:-:S03]  /*19d0*/  PRMT R32, RZ, 0x5410, R32 ;  /* 0x00005410ff207816 */ /* 0x020fc60000000020 */
[C-C-:B------:R-:W-:Y:S02]  /*19e0*/  FFMA.FTZ R18, R9.reuse, R15, R8.reuse ;  /* 0x0000000f09127223 */ /* 0x140fe40000010008 */
[C-C-:B------:R-:W-:Y:S01]  /*19f0*/  FFMA.FTZ R16, R9.reuse, R19, R8.reuse ;  /* 0x0000001309107223 */ /* 0x140fe20000010008 */
[----:B------:R-:W-:Y:S01]  /*1a00*/  PRMT R33, RZ, 0x5410, R33 ;  /* 0x00005410ff217816 */ /* 0x000fe20000000021 */
[C-C-:B------:R-:W-:Y:S02]  /*1a10*/  FFMA.FTZ R15, R9.reuse, R12, R8.reuse ;  /* 0x0000000c090f7223 */ /* 0x140fe40000010008 */
[----:B------:R-:W-:Y:S02]  /*1a20*/  FFMA.FTZ R12, R9, R24, R8 ;  /* 0x00000018090c7223 */ /* 0x000fe40000010008 */
[C-C-:B------:R-:W-:Y:S02]  /*1a30*/  FFMA.FTZ R17, R32.reuse, R17, R33.reuse ;  /* 0x0000001120117223 */ /* 0x140fe40000010021 */
[----:B------:R-:W-:-:S02]  /*1a40*/  FFMA.FTZ R14, R32, R14, R33 ;  /* 0x0000000e200e7223 */ /* 0x000fc40000010021 */
        /* <DEDUP_REMOVED lines=13> */
.L_x_3337:
        /* <DEDUP_REMOVED lines=12> */
.L_x_3339:
[----:B------:R-:W-:Y:S05]  /*1be0*/  BSYNC B0 ;  /* 0x0000000000007941 */ /* 0x000fea0003800000 */
.L_x_3338:
        /* <DEDUP_REMOVED lines=11> */
.L_x_3340:
        /* <DEDUP_REMOVED lines=12> */
.L_x_3342:
[----:B------:R-:W-:Y:S05]  /*1d60*/  BSYNC B0 ;  /* 0x0000000000007941 */ /* 0x000fea0003800000 */
.L_x_3341:
        /* <DEDUP_REMOVED lines=11> */
.L_x_3343:
        /* <DEDUP_REMOVED lines=12> */
.L_x_3345:
[----:B------:R-:W-:Y:S05]  /*1ee0*/  BSYNC B0 ;  /* 0x0000000000007941 */ /* 0x000fea0003800000 */
.L_x_3344:
        /* <DEDUP_REMOVED lines=11> */
.L_x_3346:
        /* <DEDUP_REMOVED lines=12> */
.L_x_3348:
[----:B------:R-:W-:Y:S05]  /*2060*/  BSYNC B0 ;  /* 0x0000000000007941 */ /* 0x000fea0003800000 */
.L_x_3347:
[----:B------:R-:W-:Y:S02]  /*2070*/  IADD3 R30, R30, c[0x0][0x10], RZ ;  /* 0x000004001e1e7a10 */ /* 0x000fe40007ffe0ff */
[----:B------:R-:W-:Y:S02]  /*2080*/  IADD3 R5, R5, 0x1, RZ ;  /* 0x0000000105057810 */ /* 0x000fe40007ffe0ff */
[----:B------:R-:W-:-:S13]  /*2090*/  ISETP.GE.AND P1, PT, R30, UR4, PT ;  /* 0x000000041e007c0c */ /* 0x000fda000bf26270 */
[----:B------:R-:W-:Y:S01]  /*20a0*/  @P1 CALL.REL.NOINC `(.L_x_3349) ;  /* 0x0000001000001944 */ /* 0x000fe20003c00000 */
[----:B------:R-:W-:Y:S05]  /*20b0*/  BRA `(.L_x_3350) ;  /* 0xffffe10000007947 */ /* 0x000fea000383ffff */
.L_x_3349:
[----:B------:R-:W-:Y:S05]  /*20c0*/  EXIT ;  /* 0x000000000000794d */ /* 0x000fea0003800000 */
.L_x_3351:
        /* <DEDUP_REMOVED lines=11> */
.L_x_5208:


//--------------------- .text._Z35group_norm_nhwc_fwd_one_pass_kernelI11Bf16IOBf16WLi128ELi48ELi384EEv26Group_norm_nhwc_fwd_params --------------------------
	.section	.text._Z35group_norm_nhwc_fwd_one_pass_kernelI11Bf16IOBf16WLi128ELi48ELi384EEv26Group_norm_nhwc_fwd_params,"ax",@progbits
	.sectioninfo	@"SHI_REGISTERS=56"
	.align	128
        .global         _Z35group_norm_nhwc_fwd_one_pass_kernelI11Bf16IOBf16WLi128ELi48ELi384EEv26Group_norm_nhwc_fwd_params
        .type           _Z35group_norm_nhwc_fwd_one_pass_kernelI11Bf16IOBf16WLi128ELi48ELi384EEv26Group_norm_nhwc_fwd_params,@function
        .size           _Z35group_norm_nhwc_fwd_one_pass_kernelI11Bf16IOBf16WLi128ELi48ELi384EEv26Group_norm_nhwc_fwd_params,(.L_x_5209 - _Z35group_norm_nhwc_fwd_one_pass_kernelI11Bf16IOBf16WLi128ELi48ELi384EEv26Group_norm_nhwc_fwd_params)
        .other          _Z35group_norm_nhwc_fwd_one_pass_kernelI11Bf16IOBf16WLi128ELi48ELi384EEv26Group_norm_nhwc_fwd_params,@"STO_CUDA_ENTRY STV_DEFAULT"
_Z35group_norm_nhwc_fwd_one_pass_kernelI11Bf16IOBf16WLi128ELi48ELi384EEv26Group_norm_nhwc_fwd_params:
.text._Z35group_norm_nhwc_fwd_one_pass_kernelI11Bf16IOBf16WLi128ELi48ELi384EEv26Group_norm_nhwc_fwd_params:
        /* <DEDUP_REMOVED lines=32> */
.L_x_3386:
[----:B--2---:R-:W-:Y:S01]  /*0200*/  IABS R10, c[0x0][0x1d8] ;  /* 0x00007600000a7a13 */ /* 0x004fe20000000000 */
[----:B0-----:R-:W-:Y:S01]  /*0210*/  CS2R R28, SRZ ;  /* 0x00000000001c7805 */ /* 0x001fe2000001ff00 */
[----:B-1----:R-:W-:Y:S02]  /*0220*/  IABS R12, R46 ;  /* 0x0000002e000c7213 */ /* 0x002fe40000000000 */
[----:B------:R-:W0:Y:S01]  /*0230*/  I2F.RP R7, R10 ;  /* 0x0000000a00077306 */ /* 0x000e220000209400 */
        /* <DEDUP_REMOVED lines=253> */
.L_x_3353:
[----:B------:R-:W-:Y:S05]  /*1210*/  BSYNC B0 ;  /* 0x0000000000007941 */ /* 0x000fea0003800000 */
.L_x_3352:
[----:B------:R-:W-:-:S04]  /*1220*/  MOV R16, c[0x0][0xc] ;  /* 0x0000030000107a02 */ /* 0x000fc80000000f00 */
[----:B------:R-:W-:-:S13]  /*1230*/  ISETP.GE.U32.AND P1, PT, R16, 0x2, PT ;  /* 0x000000021000780c */ /* 0x000fda0003f26070 */
[----:B------:R-:W-:Y:S05]  /*1240*/  @!P1 BRA `(.L_x_3354) ;  /* 0x0000093000009947 */ /* 0x000fea0003800000 */
[----:B------:R-:W-:Y:S05]  /*1250*/  @P3 BRA `(.L_x_3355) ;  /* 0x000001a000003947 */ /* 0x000fea0003800000 */
[----:B------:R-:W1:Y:S01]  /*1260*/  S2R R18, SR_CTAID.Y ;  /* 0x0000000000127919 */ /* 0x000e620000002600 */
[C---:B------:R-:W-:Y:S01]  /*1270*/  LOP3.LUT R12, R2.reuse, 0x1, RZ, 0xc0, !PT ;  /* 0x00000001020c7812 */ /* 0x040fe200078ec0ff */
[----:B------:R-:W-:Y:S01]  /*1280*/  HFMA2.MMA R17, -RZ, RZ, 0, 2.384185791015625e-07 ;  /* 0x00000004ff117435 */ /* 0x000fe200000001ff */
[----:B------:R-:W-:-:S03]  /*1290*/  LOP3.LUT P1, RZ, R2, 0x2, RZ, 0xc0, !PT ;  /* 0x0000000202ff7812 */ /* 0x000fc6000782c0ff */
[----:B------:R-:W-:-:S04]  /*12a0*/  IMAD R12, R12, c[0x0][0x10], RZ ;  /* 0x000004000c0c7a24 */ /* 0x000fc800078e02ff */
[----:B------:R-:W-:-:S05]  /*12b0*/  IMAD R13, R12, c[0x0][0xc], RZ ;  /* 0x000003000c0d7a24 */ /* 0x000fca00078e02ff */
[----:B------:R-:W-:-:S05]  /*12c0*/  SHF.L.U32 R13, R13, 0x1, RZ ;  /* 0x000000010d0d7819 */ /* 0x000fca00000006ff */
[----:B------:R-:W-:-:S04]  /*12d0*/  IMAD.WIDE R14, R13, R17, c[0x0][0x198] ;  /* 0x000066000d0e7625 */ /* 0x000fc800078e0211 */
[----:B-1----:R-:W-:Y:S01]  /*12e0*/  IMAD R13, R5, c[0x0][0x10], R18 ;  /* 0x00000400050d7a24 */ /* 0x002fe200078e0212 */
[----:B------:R-:W-:Y:S01]  /*12f0*/  IADD3 R12, R12, R18, RZ ;  /* 0x000000120c0c7210 */ /* 0x000fe20007ffe0ff */
[----:B------:R-:W-:Y:S02]  /*1300*/  IMAD.MOV.U32 R18, RZ, RZ, 0x1 ;  /* 0x00000001ff127424 */ /* 0x000fe400078e00ff */
[----:B------:R-:W-:-:S03]  /*1310*/  IMAD.WIDE.U32 R14, R13, 0x8, R14 ;  /* 0x000000080d0e7825 */ /* 0x000fc600078e000e */
[----:B------:R-:W-:Y:S01]  /*1320*/  SEL R19, R18, 0xffffffff, !P1 ;  /* 0xffffffff12137807 */ /* 0x000fe20004800000 */
[----:B------:R-:W-:Y:S01]  /*1330*/  IMAD.WIDE.U32 R12, R12, R17, c[0x0][0x190] ;  /* 0x000064000c0c7625 */ /* 0x000fe200078e0011 */
[----:B------:R1:W-:Y:S01]  /*1340*/  STG.E.64 [R14.64], R26 ;  /* 0x0000001a0e007986 */ /* 0x0003e2000c101b06 */
[----:B------:R-:W-:Y:S06]  /*1350*/  MEMBAR.ALL.GPU ;  /* 0x0000000000007992 */ /* 0x000fec000000a000 */
[----:B-1----:R-:W-:Y:S01]  /*1360*/  SEL R15, RZ, c[0x0][0xc], P1 ;  /* 0x00000300ff0f7a07 */ /* 0x002fe20000800000 */
[----:B------:R-:W-:-:S00]  /*1370*/  ERRBAR ;  /* 0x00000000000079ab */ /* 0x000fc00000000000 */
[----:B------:R1:W-:Y:S02]  /*1380*/  RED.E.ADD.S32.STRONG.GPU [R12.64], R19 ;  /* 0x000000130c00798e */ /* 0x0003e4000c10e386 */
[----:B------:R-:W-:-:S13]  /*1390*/  ISETP.NE.AND P1, PT, R15, -0x1, PT ;  /* 0xffffffff0f00780c */ /* 0x000fda0003f25270 */
[----:B-1----:R-:W-:Y:S05]  /*13a0*/  @!P1 BRA `(.L_x_3355) ;  /* 0x0000005000009947 */ /* 0x002fea0003800000 */
.L_x_3356:
[----:B------:R-:W2:Y:S01]  /*13b0*/  LDG.E.STRONG.GPU R14, [R12.64] ;  /* 0x000000060c0e7981 */ /* 0x000ea2000c1ef900 */
[----:B------:R-:W-:Y:S01]  /*13c0*/  YIELD ;  /* 0x0000000000007946 */ /* 0x000fe20003800000 */
[----:B--2---:R-:W-:Y:S01]  /*13d0*/  ISETP.NE.AND P1, PT, R14, R15, PT ;  /* 0x0000000f0e00720c */ /* 0x004fe20003f25270 */
[----:B------:R-:W-:-:S12]  /*13e0*/  CCTL.IVALL ;  /* 0x00000000ff00798f */ /* 0x000fd80002000000 */
[----:B------:R-:W-:Y:S05]  /*13f0*/  @P1 BRA `(.L_x_3356) ;  /* 0xffffffb000001947 */ /* 0x000fea000383ffff */
.L_x_3355:
        /* <DEDUP_REMOVED lines=10> */
[----:B------:R-:W-:-:S07]  /*14a0*/  IADD3 R23, -R16, c[0x0][0xc], RZ ;  /* 0x0000030010177a10 */ /* 0x000fce0007ffe1ff */
.L_x_3358:
[C---:B------:R-:W-:Y:S02]  /*14b0*/  IADD3 R16, R22.reuse, 0x1, RZ ;  /* 0x0000000116107810 */ /* 0x040fe40007ffe0ff */
[-C--:B------:R-:W-:Y:S02]  /*14c0*/  ISETP.EQ.OR P1, PT, R22, R5.reuse, P3 ;  /* 0x000000051600720c */ /* 0x080fe40001f22670 */
[-C--:B------:R-:W-:Y:S02]  /*14d0*/  ISETP.EQ.OR P2, PT, R16, R5.reuse, P3 ;  /* 0x000000051000720c */ /* 0x080fe40001f42670 */
[C---:B------:R-:W-:Y:S02]  /*14e0*/  IADD3 R14, R22.reuse, 0x2, RZ ;  /* 0x00000002160e7810 */ /* 0x040fe40007ffe0ff */
[----:B------:R-:W-:Y:S02]  /*14f0*/  IADD3 R18, R22, 0x3, RZ ;  /* 0x0000000316127810 */ /* 0x000fe40007ffe0ff */
[----:B------:R-:W-:-:S02]  /*1500*/  ISETP.EQ.OR P4, PT, R14, R5, P3 ;  /* 0x000000050e00720c */ /* 0x000fc40001f82670 */
        /* <DEDUP_REMOVED lines=53> */
.L_x_3357:
        /* <DEDUP_REMOVED lines=19> */
.L_x_3360:
[----:B------:R-:W-:Y:S05]  /*1990*/  BSYNC B0 ;  /* 0x0000000000007941 */ /* 0x000fea0003800000 */
.L_x_3359:
        /* <DEDUP_REMOVED lines=30> */
.L_x_3354:
        /* <DEDUP_REMOVED lines=14> */
[----:B------:R2:W3:Y:S04]  /*1c60*/  LDG.E.U16 R17, [R22.64+0x2] ;  /* 0x0000020616117981 */ /* 0x0004e8000c1e1500 */
[----:B------:R2:W4:Y:S04]  /*1c70*/  LDG.E.U16 R16, [R22.64] ;  /* 0x0000000616107981 */ /* 0x000528000c1e1500 */
[----:B------:R5:W4:Y:S04]  /*1c80*/  LDG.E.U16 R18, [R20.64] ;  /* 0x0000000614127981 */ /* 0x000b28000c1e1500 */
[----:B------:R5:W4:Y:S04]  /*1c90*/  LDG.E.U16 R19, [R20.64+0x2] ;  /* 0x0000020614137981 */ /* 0x000b28000c1e1500 */
[----:B------:R-:W0:Y:S01]  /*1ca0*/  LDS.64 R14, [0x78] ;  /* 0x00007800ff0e7984 */ /* 0x000e220000000a00 */
[----:B-1----:R-:W-:-:S02]  /*1cb0*/  MOV R12, 0x3f800000 ;  /* 0x3f800000000c7802 */ /* 0x002fc40000000f00 */
[----:B------:R-:W-:Y:S01]  /*1cc0*/  ISETP.NE.AND P6, PT, RZ, UR5, PT ;  /* 0x00000005ff007c0c */ /* 0x000fe2000bfc5270 */
[----:B0-----:R-:W-:-:S04]  /*1cd0*/  FMUL.FTZ R14, R14, c[0x0][0x1f4] ;  /* 0x00007d000e0e7a20 */ /* 0x001fc80000410000 */
[----:B------:R-:W-:-:S04]  /*1ce0*/  FMUL.FTZ R48, R14, R14 ;  /* 0x0000000e0e307220 */ /* 0x000fc80000410000 */
[----:B------:R-:W-:-:S05]  /*1cf0*/  FFMA.FTZ R15, R15, c[0x0][0x1f4], -R48 ;  /* 0x00007d000f0f7a23 */ /* 0x000fca0000010830 */
[----:B------:R-:W-:Y:S02]  /*1d00*/  FSETP.GTU.FTZ.AND P1, PT, R15, RZ, PT ;  /* 0x000000ff0f00720b */ /* 0x000fe40003f3c000 */
[----:B------:R-:W-:-:S11]  /*1d10*/  PRMT R13, RZ, 0x5410, R29 ;  /* 0x00005410ff0d7816 */ /* 0x000fd6000000001d */
[----:B------:R-:W-:-:S04]  /*1d20*/  @P1 FADD.FTZ R15, R15, c[0x0][0x188] ;  /* 0x000062000f0f1621 */ /* 0x000fc80000010000 */
[----:B------:R0:W1:Y:S01]  /*1d30*/  @P1 MUFU.RSQ R12, R15 ;  /* 0x0000000f000c1308 */ /* 0x0000620000001400 */
[----:B------:R-:W-:Y:S02]  /*1d40*/  PRMT R29, RZ, 0x7610, R29 ;  /* 0x00007610ff1d7816 */ /* 0x000fe4000000001d */
[----:B------:R-:W-:Y:S02]  /*1d50*/  PRMT R27, RZ, 0x5410, R33 ;  /* 0x00005410ff1b7816 */ /* 0x000fe40000000021 */
[----:B------:R-:W-:Y:S02]  /*1d60*/  PRMT R49, RZ, 0x5410, R34 ;  /* 0x00005410ff317816 */ /* 0x000fe40000000022 */
[----:B-----5:R-:W-:Y:S02]  /*1d70*/  PRMT R20, RZ, 0x5410, R35 ;  /* 0x00005410ff147816 */ /* 0x020fe40000000023 */
[----:B--2---:R-:W-:Y:S02]  /*1d80*/  PRMT R22, RZ, 0x5410, R36 ;  /* 0x00005410ff167816 */ /* 0x004fe40000000024 */
[----:B------:R-:W-:Y:S01]  /*1d90*/  PRMT R24, RZ, 0x5410, R37 ;  /* 0x00005410ff187816 */ /* 0x000fe20000000025 */
[----:B------:R-:W-:Y:S01]  /*1da0*/  FADD.FTZ R13, R13, -R14 ;  /* 0x8000000e0d0d7221 */ /* 0x000fe20000010000 */
[----:B0-----:R-:W-:Y:S01]  /*1db0*/  PRMT R15, RZ, 0x5410, R28 ;  /* 0x00005410ff0f7816 */ /* 0x001fe2000000001c */
[----:B------:R-:W-:Y:S01]  /*1dc0*/  FADD.FTZ R29, R29, -R14 ;  /* 0x8000000e1d1d7221 */ /* 0x000fe20000010000 */
[----:B------:R-:W-:-:S02]  /*1dd0*/  PRMT R23, RZ, 0x7610, R28 ;  /* 0x00007610ff177816 */ /* 0x000fc4000000001c */
[--C-:B------:R-:W-:Y:S02]  /*1de0*/  PRMT R21, RZ, 0x5410, R30.reuse ;  /* 0x00005410ff157816 */ /* 0x100fe4000000001e */
[----:B------:R-:W-:Y:S02]  /*1df0*/  PRMT R25, RZ, 0x7610, R30 ;  /* 0x00007610ff197816 */ /* 0x000fe4000000001e */
[----:B------:R-:W-:Y:S02]  /*1e00*/  PRMT R33, RZ, 0x7610, R33 ;  /* 0x00007610ff217816 */ /* 0x000fe40000000021 */
[----:B------:R-:W-:Y:S02]  /*1e10*/  PRMT R34, RZ, 0x7610, R34 ;  /* 0x00007610ff227816 */ /* 0x000fe40000000022 */
[----:B------:R-:W-:Y:S02]  /*1e20*/  PRMT R35, RZ, 0x7610, R35 ;  /* 0x00007610ff237816 */ /* 0x000fe40000000023 */
[----:B------:R-:W-:-:S02]  /*1e30*/  PRMT R36, RZ, 0x7610, R36 ;  /* 0x00007610ff247816 */ /* 0x000fc40000000024 */
[----:B------:R-:W-:Y:S02]  /*1e40*/  PRMT R37, RZ, 0x7610, R37 ;  /* 0x00007610ff257816 */ /* 0x000fe40000000025 */
[----:B------:R-:W-:Y:S02]  /*1e50*/  ISETP.GE.U32.AND P1, PT, R44, c[0x0][0x1c8], PT ;  /* 0x000072002c007a0c */ /* 0x000fe40003f26070 */
[----:B------:R-:W-:Y:S01]  /*1e60*/  ISETP.GE.U32.AND P2, PT, R43, c[0x0][0x1c8], PT ;  /* 0x000072002b007a0c */ /* 0x000fe20003f46070 */
[--C-:B------:R-:W-:Y:S01]  /*1e70*/  FADD.FTZ R15, R15, -R14.reuse ;  /* 0x8000000e0f0f7221 */ /* 0x100fe20000010000 */
[----:B------:R-:W-:Y:S01]  /*1e80*/  ISETP.GE.AND.EX P1, PT, R7, c[0x0][0x1cc], PT, P1 ;  /* 0x0000730007007a0c */ /* 0x000fe20003f26310 */
[--C-:B------:R-:W-:Y:S01]  /*1e90*/  FADD.FTZ R23, R23, -R14.reuse ;  /* 0x8000000e17177221 */ /* 0x100fe20000010000 */
[----:B------:R-:W-:Y:S01]  /*1ea0*/  ISETP.GE.AND.EX P2, PT, R8, c[0x0][0x1cc], PT, P2 ;  /* 0x0000730008007a0c */ /* 0x000fe20003f46320 */
[--C-:B------:R-:W-:Y:S02]  /*1eb0*/  FADD.FTZ R21, R21, -R14.reuse ;  /* 0x8000000e15157221 */ /* 0x100fe40000010000 */
[----:B------:R-:W-:-:S02]  /*1ec0*/  FADD.FTZ R25, R25, -R14 ;  /* 0x8000000e19197221 */ /* 0x000fc40000010000 */
[--C-:B------:R-:W-:Y:S02]  /*1ed0*/  FADD.FTZ R27, R27, -R14.reuse ;  /* 0x8000000e1b1b7221 */ /* 0x100fe40000010000 */
[--C-:B------:R-:W-:Y:S02]  /*1ee0*/  FADD.FTZ R33, R33, -R14.reuse ;  /* 0x8000000e21217221 */ /* 0x100fe40000010000 */
[--C-:B------:R-:W-:Y:S02]  /*1ef0*/  FADD.FTZ R49, R49, -R14.reuse ;  /* 0x8000000e31317221 */ /* 0x100fe40000010000 */
[--C-:B------:R-:W-:Y:S02]  /*1f00*/  FADD.FTZ R34, R34, -R14.reuse ;  /* 0x8000000e22227221 */ /* 0x100fe40000010000 */
[--C-:B------:R-:W-:Y:S02]  /*1f10*/  FADD.FTZ R20, R20, -R14.reuse ;  /* 0x8000000e14147221 */ /* 0x100fe40000010000 */
[----:B------:R-:W-:-:S02]  /*1f20*/  FADD.FTZ R35, R35, -R14 ;  /* 0x8000000e23237221 */ /* 0x000fc40000010000 */
[--C-:B------:R-:W-:Y:S02]  /*1f30*/  FADD.FTZ R22, R22, -R14.reuse ;  /* 0x8000000e16167221 */ /* 0x100fe40000010000 */
[--C-:B------:R-:W-:Y:S02]  /*1f40*/  FADD.FTZ R36, R36, -R14.reuse ;  /* 0x8000000e24247221 */ /* 0x100fe40000010000 */
[--C-:B------:R-:W-:Y:S02]  /*1f50*/  FADD.FTZ R24, R24, -R14.reuse ;  /* 0x8000000e18187221 */ /* 0x100fe40000010000 */
[----:B------:R-:W-:Y:S02]  /*1f60*/  FADD.FTZ R37, R37, -R14 ;  /* 0x8000000e25257221 */ /* 0x000fe40000010000 */
[-C--:B-1----:R-:W-:Y:S02]  /*1f70*/  FMUL.FTZ R13, R13, R12.reuse ;  /* 0x0000000c0d0d7220 */ /* 0x082fe40000410000 */
[-C--:B------:R-:W-:Y:S01]  /*1f80*/  FMUL.FTZ R29, R29, R12.reuse ;  /* 0x0000000c1d1d7220 */ /* 0x080fe20000410000 */
[C---:B------:R-:W-:Y:S01]  /*1f90*/  ISETP.GT.U32.OR P1, PT, R6.reuse, 0x17f, P1 ;  /* 0x0000017f0600780c */ /* 0x040fe20000f24470 */
[-C--:B------:R-:W-:Y:S01]  /*1fa0*/  FMUL.FTZ R26, R15, R12.reuse ;  /* 0x0000000c0f1a7220 */ /* 0x080fe20000410000 */
[----:B------:R-:W-:Y:S01]  /*1fb0*/  ISETP.GT.U32.OR P2, PT, R6, 0x17f, P2 ;  /* 0x0000017f0600780c */ /* 0x000fe20001744470 */
        /* <DEDUP_REMOVED lines=12> */
[----:B------:R-:W-:Y:S01]  /*2080*/  FMUL.FTZ R37, R37, R12 ;  /* 0x0000000c25257220 */ /* 0x000fe20000410000 */
[----:B---3--:R-:W-:-:S02]  /*2090*/  PRMT R28, RZ, 0x5410, R17 ;  /* 0x00005410ff1c7816 */ /* 0x008fc40000000011 */
[----:B----4-:R-:W-:Y:S02]  /*20a0*/  PRMT R16, RZ, 0x5410, R16 ;  /* 0x00005410ff107816 */ /* 0x010fe40000000010 */
[----:B------:R-:W-:Y:S02]  /*20b0*/  PRMT R17, RZ, 0x5410, R18 ;  /* 0x00005410ff117816 */ /* 0x000fe40000000012 */
[----:B------:R-:W-:-:S03]  /*20c0*/  PRMT R19, RZ, 0x5410, R19 ;  /* 0x00005410ff137816 */ /* 0x000fc60000000013 */
        /* <DEDUP_REMOVED lines=13> */
.L_x_3361:
[----:B------:R-:W-:Y:S01]  /*21a0*/  BSSY B0, `(.L_x_3362) ;  /* 0x000000c000007945 */ /* 0x000fe20003800000 */
        /* <DEDUP_REMOVED lines=11> */
.L_x_3363:
[----:B------:R-:W-:Y:S05]  /*2260*/  BSYNC B0 ;  /* 0x0000000000007941 */ /* 0x000fea0003800000 */
.L_x_3362:
        /* <DEDUP_REMOVED lines=13> */
.L_x_3364:
        /* <DEDUP_REMOVED lines=12> */
.L_x_3366:
[----:B------:R-:W-:Y:S05]  /*2400*/  BSYNC B0 ;  /* 0x0000000000007941 */ /* 0x000fea0003800000 */
.L_x_3365:
        /* <DEDUP_REMOVED lines=13> */
.L_x_3367:
        /* <DEDUP_REMOVED lines=12> */
.L_x_3369:
[----:B------:R-:W-:Y:S05]  /*25a0*/  BSYNC B0 ;  /* 0x0000000000007941 */ /* 0x000fea0003800000 */
.L_x_3368:
[----:B------:R-:W-:Y:S01]  /*25b0*/  ISETP.GE.U32.AND P5, PT, R42, c[0x0][0x1c8], PT ;  /* 0x000072002a007a0c */ /* 0x000fe20003fa6070 */
[C-C-:B------:R-:W-:Y:S01]  /*25c0*/  FFMA.FTZ R27, R16.reuse, R27, R17.reuse ;  /* 0x0000001b101b7223 */ /* 0x140fe20000010011 */
[----:B------:R-:W-:Y:S01]  /*25d0*/  ISETP.GE.U32.AND P1, PT, R41, c[0x0][0x1c8], PT ;  /* 0x0000720029007a0c */ /* 0x000fe20003f26070 */
[--C-:B------:R-:W-:Y:S01]  /*25e0*/  FFMA.FTZ R49, R16, R49, R17.reuse ;  /* 0x0000003110317223 */ /* 0x100fe20000010011 */
[----:B------:R-:W-:Y:S01]  /*25f0*/  ISETP.GE.U32.AND P2, PT, R40, c[0x0][0x1c8], PT ;  /* 0x0000720028007a0c */ /* 0x000fe20003f46070 */
[C-C-:B------:R-:W-:Y:S01]  /*2600*/  FFMA.FTZ R20, R16.reuse, R20, R17.reuse ;  /* 0x0000001410147223 */ /* 0x140fe20000010011 */
[----:B------:R-:W-:Y:S01]  /*2610*/  ISETP.GE.U32.AND P3, PT, R39, c[0x0][0x1c8], PT ;  /* 0x0000720027007a0c */ /* 0x000fe20003f66070 */
[----:B------:R-:W-:Y:S01]  /*2620*/  FFMA.FTZ R22, R16, R22, R17 ;  /* 0x0000001610167223 */ /* 0x000fe20000010011 */
[----:B------:R-:W-:Y:S01]  /*2630*/  ISETP.GE.U32.AND P4, PT, R38, c[0x0][0x1c8], PT ;  /* 0x0000720026007a0c */ /* 0x000fe20003f86070 */
[C-C-:B------:R-:W-:Y:S01]  /*2640*/  FFMA.FTZ R34, R28.reuse, R34, R19.reuse ;  /* 0x000000221c227223 */ /* 0x140fe20000010013 */
[----:B------:R-:W-:Y:S01]  /*2650*/  ISETP.GE.AND.EX P5, PT, R9, c[0x0][0x1cc], PT, P5 ;  /* 0x0000730009007a0c */ /* 0x000fe20003fa6350 */
[--C-:B------:R-:W-:Y:S01]  /*2660*/  FFMA.FTZ R35, R28, R35, R19.reuse ;  /* 0x000000231c237223 */ /* 0x100fe20000010013 */
[----:B------:R-:W-:Y:S01]  /*2670*/  ISETP.GE.AND.EX P1, PT, R10, c[0x0][0x1cc], PT, P1 ;  /* 0x000073000a007a0c */ /* 0x000fe20003f26310 */
[C-C-:B------:R-:W-:Y:S01]  /*2680*/  FFMA.FTZ R7, R28.reuse, R36, R19.reuse ;  /* 0x000000241c077223 */ /* 0x140fe20000010013 */
[----:B------:R-:W-:Y:S01]  /*2690*/  ISETP.GE.AND.EX P2, PT, R11, c[0x0][0x1cc], PT, P2 ;  /* 0x000073000b007a0c */ /* 0x000fe20003f46320 */
[----:B------:R-:W-:Y:S01]  /*26a0*/  FFMA.FTZ R37, R28, R37, R19 ;  /* 0x000000251c257223 */ /* 0x000fe20000010013 */
[----:B------:R-:W-:Y:S01]  /*26b0*/  ISETP.GE.AND.EX P3, PT, R31, c[0x0][0x1cc], PT, P3 ;  /* 0x000073001f007a0c */ /* 0x000fe20003f66330 */
[----:B------:R-:W-:Y:S01]  /*26c0*/  FFMA.FTZ R16, R16, R24, R17 ;  /* 0x0000001810107223 */ /* 0x000fe20000010011 */
        /* <DEDUP_REMOVED lines=18> */
.L_x_3370:
        /* <DEDUP_REMOVED lines=12> */
.L_x_3372:
[----:B------:R-:W-:Y:S05]  /*28b0*/  BSYNC B0 ;  /* 0x0000000000007941 */ /* 0x000fea0003800000 */
.L_x_3371:
[----:B------:R-:W-:Y:S05]  /*28c0*/  @!P6 BRA `(.L_x_3373) ;  /* 0x000000a00000e947 */ /* 0x000fea0003800000 */
[----:B------:R-:W-:Y:S02]  /*28d0*/  FMUL.FTZ R8, R49, -1.4426950216293334961 ;  /* 0xbfb8aa3b31087820 */ /* 0x000fe40000410000 */
[----:B-1----:R-:W-:-:S04]  /*28e0*/  FMUL.FTZ R13, R34, -1.4426950216293334961 ;  /* 0xbfb8aa3b220d7820 */ /* 0x002fc80000410000 */
        /* <DEDUP_REMOVED lines=8> */
.L_x_3373:
        /* <DEDUP_REMOVED lines=12> */
.L_x_3375:
[----:B------:R-:W-:Y:S05]  /*2a30*/  BSYNC B0 ;  /* 0x0000000000007941 */ /* 0x000fea0003800000 */
.L_x_3374:
[----:B------:R-:W-:Y:S05]  /*2a40*/  @!P6 BRA `(.L_x_3376) ;  /* 0x000000a00000e947 */ /* 0x000fea0003800000 */
[----:B------:R-:W-:Y:S02]  /*2a50*/  FMUL.FTZ R8, R20, -1.4426950216293334961 ;  /* 0xbfb8aa3b14087820 */ /* 0x000fe40000410000 */
[----:B------:R-:W-:-:S04]  /*2a60*/  FMUL.FTZ R10, R35, -1.4426950216293334961 ;  /* 0xbfb8aa3b230a7820 */ /* 0x000fc80000410000 */
        /* <DEDUP_REMOVED lines=8> */
.L_x_3376:
        /* <DEDUP_REMOVED lines=12> */
.L_x_3378:
[----:B------:R-:W-:Y:S05]  /*2bb0*/  BSYNC B0 ;  /* 0x0000000000007941 */ /* 0x000fea0003800000 */
.L_x_3377:
        /* <DEDUP_REMOVED lines=11> */
.L_x_3379:
        /* <DEDUP_REMOVED lines=12> */
.L_x_3381:
[----:B------:R-:W-:Y:S05]  /*2d30*/  BSYNC B0 ;  /* 0x0000000000007941 */ /* 0x000fea0003800000 */
.L_x_3380:
[----:B------:R-:W-:Y:S05]  /*2d40*/  @!P6 BRA `(.L_x_3382) ;  /* 0x000000a00000e947 */ /* 0x000fea0003800000 */
[----:B--2---:R-:W-:Y:S02]  /*2d50*/  FMUL.FTZ R7, R16, -1.4426950216293334961 ;  /* 0xbfb8aa3b10077820 */ /* 0x004fe40000410000 */
[----:B------:R-:W-:-:S04]  /*2d60*/  FMUL.FTZ R10, R37, -1.4426950216293334961 ;  /* 0xbfb8aa3b250a7820 */ /* 0x000fc80000410000 */
        /* <DEDUP_REMOVED lines=8> */
.L_x_3382:
[----:B------:R-:W-:Y:S01]  /*2df0*/  BSSY B0, `(.L_x_3383) ;  /* 0x000000b000007945 */ /* 0x000fe20003800000 */
[----:B------:R-:W-:Y:S05]  /*2e00*/  @P4 BRA `(.L_x_3384) ;  /* 0x0000009000004947 */ /* 0x000fea0003800000 */
[----:B------:R-:W-:Y:S01]  /*2e10*/  MOV R50, R52 ;  /* 0x0000003400327202 */ /* 0x000fe20000000f00 */
[----:B--2---:R-:W-:Y:S01]  /*2e20*/  IMAD R7, R32, c[0x0][0x1c0], RZ ;  /* 0x0000700020077a24 */ /* 0x004fe200078e02ff */
[----:B------:R-:W-:-:S03]  /*2e30*/  F2FP.BF16.PACK_AB R37, R37, R16 ;  /* 0x000000102525723e */ /* 0x000fc600000010ff */
[----:B------:R-:W-:-:S04]  /*2e40*/  IMAD.WIDE.U32 R50, R38, c[0x0][0x1c0], R50 ;  /* 0x0000700026327a25 */ /* 0x000fc800078e0032 */
[----:B------:R-:W-:Y:S01]  /*2e50*/  IMAD R7, R38, c[0x0][0x1c4], R7 ;  /* 0x0000710026077a24 */ /* 0x000fe200078e0207 */
[----:B------:R-:W-:-:S04]  /*2e60*/  LEA R8, P1, R50, c[0x0][0x160], 0x1 ;  /* 0x0000580032087a11 */ /* 0x000fc800078208ff */
[----:B------:R-:W-:-:S04]  /*2e70*/  IADD3 R7, R51, R7, RZ ;  /* 0x0000000733077210 */ /* 0x000fc80007ffe0ff */
[----:B------:R-:W-:-:S05]  /*2e80*/  LEA.HI.X R9, R50, c[0x0][0x164], R7, 0x1, P1 ;  /* 0x0000590032097a11 */ /* 0x000fca00008f0c07 */
[----:B------:R2:W-:Y:S02]  /*2e90*/  STG.E [R8.64], R37 ;  /* 0x0000002508007986 */ /* 0x0005e4000c101906 */
.L_x_3384:
[----:B------:R-:W-:Y:S05]  /*2ea0*/  BSYNC B0 ;  /* 0x0000000000007941 */ /* 0x000fea0003800000 */
.L_x_3383:
[----:B------:R-:W-:Y:S02]  /*2eb0*/  IADD3 R46, R46, c[0x0][0x10], RZ ;  /* 0x000004002e2e7a10 */ /* 0x000fe40007ffe0ff */
[----:B------:R-:W-:Y:S02]  /*2ec0*/  IADD3 R2, R2, 0x1, RZ ;  /* 0x0000000102027810 */ /* 0x000fe40007ffe0ff */
[----:B------:R-:W-:-:S13]  /*2ed0*/  ISETP.GE.AND P1, PT, R46, UR4, PT ;  /* 0x000000042e007c0c */ /* 0x000fda000bf26270 */
[----:B------:R-:W-:Y:S01]  /*2ee0*/  @P1 CALL.REL.NOINC `(.L_x_3385) ;  /* 0x0000001000001944 */ /* 0x000fe20003c00000 */
[----:B------:R-:W-:Y:S05]  /*2ef0*/  BRA `(.L_x_3386) ;  /* 0xffffd30000007947 */ /* 0x000fea000383ffff */
.L_x_3385:
[----:B------:R-:W-:Y:S05]  /*2f00*/  EXIT ;  /* 0x000000000000794d */ /* 0x000fea0003800000 */
.L_x_3387:
        /* <DEDUP_REMOVED lines=15> */
.L_x_5209:


//--------------------- .text._Z35group_norm_nhwc_fwd_one_pass_kernelI11Bf16IOBf16WLi256ELi48ELi384EEv26Group_norm_nhwc_fwd_params --------------------------
	.section	.text._Z35group_norm_nhwc_fwd_one_pass_kernelI11Bf16IOBf16WLi256ELi48ELi384EEv26Group_norm_nhwc_fwd_params,"ax",@progbits
	.sectioninfo	@"SHI_REGISTERS=80"
	.align	128
        .global         _Z35group_norm_nhwc_fwd_one_pass_kernelI11Bf16IOBf16WLi256ELi48ELi384EEv26Group_norm_nhwc_fwd_params
        .type           _Z35group_norm_nhwc_fwd_one_pass_kernelI11Bf16IOBf16WLi256ELi48ELi384EEv26Group_norm_nhwc_fwd_params,@function
        .size           _Z35group_norm_nhwc_fwd_one_pass_kernelI11Bf16IOBf16WLi256ELi48ELi384EEv26Group_norm_nhwc_fwd_params,(.L_x_5210 - _Z35group_norm_nhwc_fwd_one_pass_kernelI11Bf16IOBf16WLi256ELi48ELi384EEv26Group_norm_nhwc_fwd_params)
        .other          _Z35group_norm_nhwc_fwd_one_pass_kernelI11Bf16IOBf16WLi256ELi48ELi384EEv26Group_norm_nhwc_fwd_params,@"STO_CUDA_ENTRY STV_DEFAULT"
_Z35group_norm_nhwc_fwd_one_pass_kernelI11Bf16IOBf16WLi256ELi48ELi384EEv26Group_norm_nhwc_fwd_params:
.text._Z35group_norm_nhwc_fwd_one_pass_kernelI11Bf16IOBf16WLi256ELi48ELi384EEv26Group_norm_nhwc_fwd_params:
        /* <DEDUP_REMOVED lines=92> */
.L_x_3449:
        /* <DEDUP_REMOVED lines=414> */
.L_x_3389:
[----:B0-----:R-:W-:Y:S05]  /*1fa0*/  BSYNC B0 ;  /* 0x0000000000007941 */ /* 0x001fea0003800000 */
.L_x_3388:
        /* <DEDUP_REMOVED lines=25> */
.L_x_3392:
[----:B------:R-:W2:Y:S01]  /*2140*/  LDG.E.STRONG.GPU R17, [R18.64] ;  /* 0x0000000612117981 */ /* 0x000ea2000c1ef900 */
[----:B------:R-:W-:Y:S01]  /*2150*/  YIELD ;  /* 0x0000000000007946 */ /* 0x000fe20003800000 */
[----:B--2---:R-:W-:Y:S01]  /*2160*/  ISETP.NE.AND P6, PT, R17, R52, PT ;  /* 0x000000341100720c */ /* 0x004fe20003fc5270 */
[----:B------:R-:W-:-:S12]  /*2170*/  CCTL.IVALL ;  /* 0x00000000ff00798f */ /* 0x000fd80002000000 */
[----:B------:R-:W-:Y:S05]  /*2180*/  @P6 BRA `(.L_x_3392) ;  /* 0xffffffb000006947 */ /* 0x000fea000383ffff */
.L_x_3391:
        /* <DEDUP_REMOVED lines=23> */
.L_x_3396:
        /* <DEDUP_REMOVED lines=115> */
.L_x_3395:
        /* <DEDUP_REMOVED lines=63> */
.L_x_3397:
[----:B------:R-:W-:-:S04]  /*2e20*/  LOP3.LUT P6, RZ, R10, 0x1, RZ, 0xc0, !PT ;  /* 0x000000010aff7812 */ /* 0x000fc800078cc0ff */
[----:B------:R-:W-:-:S13]  /*2e30*/  ISETP.NE.OR P6, PT, R18, RZ, P6 ;  /* 0x000000ff1200720c */ /* 0x000fda00037c5670 */
[----:B------:R-:W-:Y:S05]  /*2e40*/  @!P6 BRA `(.L_x_3393) ;  /* 0x000001f00000e947 */ /* 0x000fea0003800000 */
.L_x_3394:
        /* <DEDUP_REMOVED lines=31> */
.L_x_3393:
        /* <DEDUP_REMOVED lines=11> */
.L_x_3399:
[----:B------:R-:W-:Y:S05]  /*30f0*/  BSYNC B0 ;  /* 0x0000000000007941 */ /* 0x000fea0003800000 */
.L_x_3398:
        /* <DEDUP_REMOVED lines=17> */
.L_x_3390:
[----:B------:R-:W1:Y:S01]  /*3210*/  S2R R52, SR_TID.X ;  /* 0x0000000000347919 */ /* 0x000e620000002100 */
[----:B------:R-:W-:Y:S02]  /*3220*/  P2R R16, PR, RZ, 0x1 ;  /* 0x00000001ff107803 */ /* 0x000fe40000000000 */
[----:B------:R-:W-:Y:S01]  /*3230*/  ISETP.EQ.U32.AND P0, PT, RZ, c[0x0][0x168], PT ;  /* 0x00005a00ff007a0c */ /* 0x000fe20003f02070 */
[----:B------:R2:W-:Y:S01]  /*3240*/  @!P5 STS.64 [0x78], R20 ;  /* 0x00007814ff00d388 */ /* 0x0005e20000000a00 */
[----:B------:R-:W-:Y:S02]  /*3250*/  IADD3 R11, R6, R11, RZ ;  /* 0x0000000b060b7210 */ /* 0x000fe40007ffe0ff */
[----:B-1----:R-:W-:-:S04]  /*3260*/  LOP3.LUT P6, RZ, R0, R52, RZ, 0xfc, !PT ;  /* 0x0000003400ff7212 */ /* 0x002fc800078cfcff */
[----:B------:R-:W-:Y:S02]  /*3270*/  ISETP.EQ.OR.EX P6, PT, RZ, c[0x0][0x16c], P6, P0 ;  /* 0x00005b00ff007a0c */ /* 0x000fe400037c2700 */
[----:B------:R-:W-:-:S11]  /*3280*/  ISETP.NE.AND P0, PT, R16, RZ, PT ;  /* 0x000000ff1000720c */ /* 0x000fd60003f05270 */
[----:B------:R-:W-:Y:S01]  /*3290*/  @!P6 MOV R16, 0x8 ;  /* 0x000000080010e802 */ /* 0x000fe20000000f00 */
[----:B0-2---:R-:W-:Y:S02]  /*32a0*/  @!P6 FMUL.FTZ R21, R21, c[0x0][0x1f4] ;  /* 0x00007d001515ea20 */ /* 0x005fe40000410000 */
[----:B------:R-:W-:Y:S02]  /*32b0*/  @!P6 FMUL.FTZ R20, R20, c[0x0][0x1f4] ;  /* 0x00007d001414ea20 */ /* 0x000fe40000410000 */
[----:B------:R-:W-:-:S05]  /*32c0*/  @!P6 IMAD.WIDE R16, R3, R16, c[0x0][0x168] ;  /* 0x00005a000310e625 */ /* 0x000fca00078e0210 */
[----:B------:R0:W-:Y:S04]  /*32d0*/  @!P6 STG.E.64 [R16.64], R20 ;  /* 0x000000141000e986 */ /* 0x0001e8000c101b06 */
[----:B------:R-:W-:Y:S01]  /*32e0*/  BAR.SYNC.DEFER_BLOCKING 0x0 ;  /* 0x0000000000007b1d */ /* 0x000fe20000010000 */
[----:B0-----:R-:W-:-:S05]  /*32f0*/  HFMA2.MMA R21, -RZ, RZ, 1.875, 0 ;  /* 0x3f800000ff157435 */ /* 0x001fca00000001ff */
        /* <DEDUP_REMOVED lines=9> */
[----:B------:R-:W-:Y:S01]  /*3390*/  IMAD.WIDE R18, R11, R18, c[0x0][0x180] ;  /* 0x000060000b127625 */ /* 0x000fe200078e0212 */
[----:B------:R2:W3:Y:S04]  /*33a0*/  LDG.E.U16 R22, [R16.64+0x2] ;  /* 0x0000020610167981 */ /* 0x0004e8000c1e1500 */
[----:B------:R2:W4:Y:S04]  /*33b0*/  LDG.E.U16 R11, [R16.64] ;  /* 0x00000006100b7981 */ /* 0x000528000c1e1500 */
[----:B------:R5:W4:Y:S04]  /*33c0*/  LDG.E.U16 R23, [R18.64] ;  /* 0x0000000612177981 */ /* 0x000b28000c1e1500 */
[----:B------:R5:W4:Y:S01]  /*33d0*/  LDG.E.U16 R24, [R18.64+0x2] ;  /* 0x0000020612187981 */ /* 0x000b22000c1e1500 */
[----:B------:R-:W-:-:S02]  /*33e0*/  ISETP.NE.AND P6, PT, RZ, UR5, PT ;  /* 0x00000005ff007c0c */ /* 0x000fc4000bfc5270 */
[----:B--2---:R-:W-:Y:S02]  /*33f0*/  PRMT R17, RZ, 0x5410, R32 ;  /* 0x00005410ff117816 */ /* 0x004fe40000000020 */
[----:B------:R-:W-:Y:S02]  /*3400*/  PRMT R27, RZ, 0x7610, R30 ;  /* 0x00007610ff1b7816 */ /* 0x000fe4000000001e */
[----:B-----5:R-:W-:Y:S01]  /*3410*/  PRMT R19, RZ, 0x7610, R32 ;  /* 0x00007610ff137816 */ /* 0x020fe20000000020 */
[----:B------:R-:W-:Y:S01]  /*3420*/  FADD.FTZ R16, R17, -R20 ;  /* 0x8000001411107221 */ /* 0x000fe20000010000 */
[----:B0-----:R-:W-:-:S03]  /*3430*/  PRMT R25, RZ, 0x5410, R30 ;  /* 0x00005410ff197816 */ /* 0x001fc6000000001e */
[--C-:B------:R-:W-:Y:S02]  /*3440*/  FADD.FTZ R26, R19, -R20.reuse ;  /* 0x80000014131a7221 */ /* 0x100fe40000010000 */
[--C-:B------:R-:W-:Y:S02]  /*3450*/  FADD.FTZ R30, R27, -R20.reuse ;  /* 0x800000141b1e7221 */ /* 0x100fe40000010000 */
[----:B------:R-:W-:Y:S02]  /*3460*/  FADD.FTZ R18, R25, -R20 ;  /* 0x8000001419127221 */ /* 0x000fe40000010000 */
[-C--:B-1----:R-:W-:Y:S02]  /*3470*/  FMUL.FTZ R27, R26, R21.reuse ;  /* 0x000000151a1b7220 */ /* 0x082fe40000410000 */
[-C--:B------:R-:W-:Y:S02]  /*3480*/  FMUL.FTZ R16, R16, R21.reuse ;  /* 0x0000001510107220 */ /* 0x080fe40000410000 */
[----:B------:R-:W-:-:S02]  /*3490*/  FMUL.FTZ R25, R30, R21 ;  /* 0x000000151e197220 */ /* 0x000fc40000410000 */
[----:B------:R-:W-:Y:S01]  /*34a0*/  FMUL.FTZ R26, R18, R21 ;  /* 0x00000015121a7220 */ /* 0x000fe20000410000 */
[----:B---3--:R-:W-:Y:S02]  /*34b0*/  PRMT R22, RZ, 0x5410, R22 ;  /* 0x00005410ff167816 */ /* 0x008fe40000000016 */
        /* <DEDUP_REMOVED lines=16> */
.L_x_3400:
        /* <DEDUP_REMOVED lines=14> */
.L_x_3402:
[----:B------:R-:W-:Y:S05]  /*36a0*/  BSYNC B0 ;  /* 0x0000000000007941 */ /* 0x000fea0003800000 */
.L_x_3401:
        /* <DEDUP_REMOVED lines=15> */
.L_x_3403:
        /* <DEDUP_REMOVED lines=14> */
.L_x_3405:
[----:B------:R-:W-:Y:S05]  /*3880*/  BSYNC B0 ;  /* 0x0000000000007941 */ /* 0x000fea0003800000 */
.L_x_3404:
[--C-:B------:R-:W-:Y:S01]  /*3890*/  PRMT R17, RZ, 0x5410, R33.reuse ;  /* 0x00005410ff117816 */ /* 0x100fe20000000021 */
[--C-:B------:R-:W-:Y:S01]  /*38a0*/  FADD.FTZ R16, R27, -R20.reuse ;  /* 0x800000141b107221 */ /* 0x100fe20000010000 */
[----:B------:R-:W-:Y:S01]  /*38b0*/  PRMT R33, RZ, 0x7610, R33 ;  /* 0x00007610ff217816 */ /* 0x000fe20000000021 */
[--C-:B0-----:R-:W-:Y:S02]  /*38c0*/  FADD.FTZ R18, R31, -R20.reuse ;  /* 0x800000141f127221 */ /* 0x101fe40000010000 */
        /* <DEDUP_REMOVED lines=19> */
.L_x_3406:
        /* <DEDUP_REMOVED lines=14> */
.L_x_3408:
[----:B------:R-:W-:Y:S05]  /*3ae0*/  BSYNC B0 ;  /* 0x0000000000007941 */ /* 0x000fea0003800000 */
.L_x_3407:
        /* <DEDUP_REMOVED lines=15> */
.L_x_3409:
        /* <DEDUP_REMOVED lines=14> */
.L_x_3411:
[----:B------:R-:W-:Y:S05]  /*3cc0*/  BSYNC B0 ;  /* 0x0000000000007941 */ /* 0x000fea0003800000 */
.L_x_3410:
        /* <DEDUP_REMOVED lines=23> */
.L_x_3412:
        /* <DEDUP_REMOVED lines=14> */
.L_x_3414:
[----:B------:R-:W-:Y:S05]  /*3f20*/  BSYNC B0 ;  /* 0x0000000000007941 */ /* 0x000fea0003800000 */
.L_x_3413:
        /* <DEDUP_REMOVED lines=15> */
.L_x_3415:
        /* <DEDUP_REMOVED lines=13> */
.L_x_3417:
[----:B------:R-:W-:Y:S05]  /*40f0*/  BSYNC B0 ;  /* 0x0000000000007941 */ /* 0x000fea0003800000 */
.L_x_3416:
        /* <DEDUP_REMOVED lines=23> */
.L_x_3418:
        /* <DEDUP_REMOVED lines=13> */
.L_x_3420:
[----:B------:R-:W-:Y:S05]  /*4340*/  BSYNC B0 ;  /* 0x0000000000007941 */ /* 0x000fea0003800000 */
.L_x_3419:
        /* <DEDUP_REMOVED lines=15> */
.L_x_3421:
        /* <DEDUP_REMOVED lines=13> */
.L_x_3423:
[----:B------:R-:W-:Y:S05]  /*4510*/  BSYNC B0 ;  /* 0x0000000000007941 */ /* 0x000fea0003800000 */
.L_x_3422:
        /* <DEDUP_REMOVED lines=23> */
.L_x_3424:
        /* <DEDUP_REMOVED lines=12> */
.L_x_3426:
[----:B------:R-:W-:Y:S05]  /*4750*/  BSYNC B0 ;  /* 0x0000000000007941 */ /* 0x000fea0003800000 */
.L_x_3425:
        /* <DEDUP_REMOVED lines=15> */
.L_x_3427:
        /* <DEDUP_REMOVED lines=12> */
.L_x_3429:
[----:B------:R-:W-:Y:S05]  /*4910*/  BSYNC B0 ;  /* 0x0000000000007941 */ /* 0x000fea0003800000 */
.L_x_3428:
        /* <DEDUP_REMOVED lines=23> */
.L_x_3430:
        /* <DEDUP_REMOVED lines=12> */
.L_x_3432:
[----:B------:R-:W-:Y:S05]  /*4b50*/  BSYNC B0 ;  /* 0x0000000000007941 */ /* 0x000fea0003800000 */
.L_x_3431:
[--C-:B------:R-:W-:Y:S01]  /*4b60*/  PRMT R31, RZ, 0x5410, R46.reuse ;  /* 0x00005410ff1f7816 */ /* 0x100fe2000000002e */
        /* <DEDUP_REMOVED lines=14> */
.L_x_3433:
        /* <DEDUP_REMOVED lines=12> */
.L_x_3435:
[----:B------:R-:W-:Y:S05]  /*4d10*/  BSYNC B0 ;  /* 0x0000000000007941 */ /* 0x000fea0003800000 */
.L_x_3434:
        /* <DEDUP_REMOVED lines=10> */
[C-C-:B------:R-:W-:Y:S02]  /*4dc0*/  FFMA.FTZ R25, R11.reuse, R26, R23.reuse ;  /* 0x0000001a0b197223 */ /* 0x140fe40000010017 */
[----:B------:R-:W-:Y:S02]  /*4dd0*/  FFMA.FTZ R27, R11, R16, R23 ;  /* 0x000000100b1b7223 */ /* 0x000fe40000010017 */
        /* <DEDUP_REMOVED lines=13> */
.L_x_3436:
        /* <DEDUP_REMOVED lines=12> */
.L_x_3438:
[----:B------:R-:W-:Y:S05]  /*4f70*/  BSYNC B0 ;  /* 0x0000000000007941 */ /* 0x000fea0003800000 */
.L_x_3437:
        /* <DEDUP_REMOVED lines=11> */
.L_x_3439:
[----:B------:R-:W-:Y:S01]  /*5030*/  ISETP.GE.U32.AND P5, PT, R7, c[0x0][0x1c8], PT ;  /* 0x0000720007007a0c */ /* 0x000fe20003fa6070 */
[----:B------:R-:W-:Y:S01]  /*5040*/  BSSY B0, `(.L_x_3440) ;  /* 0x0000014000007945 */ /* 0x000fe20003800000 */
[--C-:B------:R-:W-:Y:S02]  /*5050*/  PRMT R13, RZ, 0x5410, R15.reuse ;  /* 0x00005410ff0d7816 */ /* 0x100fe4000000000f */
[----:B------:R-:W-:Y:S02]  /*5060*/  ISETP.GE.AND.EX P5, PT, R12, c[0x0][0x1cc], PT, P5 ;  /* 0x000073000c007a0c */ /* 0x000fe40003fa6350 */
[----:B------:R-:W-:Y:S01]  /*5070*/  PRMT R15, RZ, 0x7610, R15 ;  /* 0x00007610ff0f7816 */ /* 0x000fe2000000000f */
[----:B------:R-:W-:Y:S01]  /*5080*/  FADD.FTZ R16, R13, -R20 ;  /* 0x800000140d107221 */ /* 0x000fe20000010000 */
[----:B------:R-:W-:-:S03]  /*5090*/  ISETP.GT.U32.OR P5, PT, R52, 0x17f, P5 ;  /* 0x0000017f3400780c */ /* 0x000fc60002fa4470 */
[----:B------:R-:W-:Y:S02]  /*50a0*/  FADD.FTZ R30, R15, -R20 ;  /* 0x800000140f1e7221 */ /* 0x000fe40000010000 */
[-C--:B0-----:R-:W-:Y:S02]  /*50b0*/  FMUL.FTZ R18, R16, R21.reuse ;  /* 0x0000001510127220 */ /* 0x081fe40000410000 */
        /* <DEDUP_REMOVED lines=12> */
.L_x_3441:
[----:B------:R-:W-:Y:S05]  /*5180*/  BSYNC B0 ;  /* 0x0000000000007941 */ /* 0x000fea0003800000 */
.L_x_3440:
        /* <DEDUP_REMOVED lines=14> */
.L_x_3442:
        /* <DEDUP_REMOVED lines=22> */
.L_x_3444:
[----:B------:R-:W-:Y:S05]  /*53d0*/  BSYNC B0 ;  /* 0x0000000000007941 */ /* 0x000fea0003800000 */
.L_x_3443:
        /* <DEDUP_REMOVED lines=11> */
.L_x_3445:
        /* <DEDUP_REMOVED lines=15> */
.L_x_3447:
[----:B------:R-:W-:Y:S05]  /*5580*/  BSYNC B0 ;  /* 0x0000000000007941 */ /* 0x000fea0003800000 */
.L_x_3446:
[----:B------:R-:W-:Y:S02]  /*5590*/  IADD3 R3, R3, c[0x0][0x10], RZ ;  /* 0x0000040003037a10 */ /* 0x000fe40007ffe0ff */
[----:B------:R-:W-:Y:S02]  /*55a0*/  IADD3 R4, R4, 0x1, RZ ;  /* 0x0000000104047810 */ /* 0x000fe40007ffe0ff */
[----:B------:R-:W-:-:S13]  /*55b0*/  ISETP.GE.AND P5, PT, R3, UR4, PT ;  /* 0x0000000403007c0c */ /* 0x000fda000bfa6270 */
[----:B------:R-:W-:Y:S01]  /*55c0*/  @P5 CALL.REL.NOINC `(.L_x_3448) ;  /* 0x0000001000005944 */ /* 0x000fe20003c00000 */
[----:B------:R-:W-:Y:S05]  /*55d0*/  BRA `(.L_x_3449) ;  /* 0xffffafe000007947 */ /* 0x000fea000383ffff */
.L_x_3448:
[----:B------:R-:W-:Y:S05]  /*55e0*/  EXIT ;  /* 0x000000000000794d */ /* 0x000fea0003800000 */
.L_x_3450:
        /* <DEDUP_REMOVED lines=9> */
.L_x_5210:


//--------------------- .text._Z35group_norm_nhwc_fwd_one_pass_kernelI11Bf16IOBf16WLi512ELi48ELi384EEv26Group_norm_nhwc_fwd_params --------------------------
	.section	.text._Z35group_norm_nhwc_fwd_one_pass_kernelI11Bf16IOBf16WLi512ELi48ELi384EEv26Group_norm_nhwc_fwd_params,"ax",@progbits
	.sectioninfo	@"SHI_REGISTERS=168"
	.align	128
        .global         _Z35group_norm_nhwc_fwd_one_pass_kernelI11Bf16IOBf16WLi512ELi48ELi384EEv26Group_norm_nhwc_fwd_params
        .type           _Z35group_norm_nhwc_fwd_one_pass_kernelI11Bf16IOBf16WLi512ELi48ELi384EEv26Group_norm_nhwc_fwd_params,@function
        .size           _Z35group_norm_nhwc_fwd_one_pass_kernelI11Bf16IOBf16WLi512ELi48ELi384EEv26Group_norm_nhwc_fwd_params,(.L_x_5211 - _Z35group_norm_nhwc_fwd_one_pass_kernelI11Bf16IOBf16WLi512ELi48ELi384EEv26Group_norm_nhwc_fwd_params)
        .other          _Z35group_norm_nhwc_fwd_one_pass_kernelI11Bf16IOBf16WLi512ELi48ELi384EEv26Group_norm_nhwc_fwd_params,@"STO_CUDA_ENTRY STV_DEFAULT"
_Z35group_norm_nhwc_fwd_one_pass_kernelI11Bf16IOBf16WLi512ELi48ELi384EEv26Group_norm_nhwc_fwd_params:
.text._Z35group_norm_nhwc_fwd_one_pass_kernelI11Bf16IOBf16WLi512ELi48ELi384EEv26Group_norm_nhwc_fwd_params:
        /* <DEDUP_REMOVED lines=175> */
[----:B------:R-:W-:Y:S02]  /*0af0*/  IADD3 R91, R119, 0x1b0, RZ ;  /* 0x000001b0775b7810 */ /* 0x000fe40007ffe0ff */
        /* <DEDUP_REMOVED lines=22> */
.L_x_3557:
        /* <DEDUP_REMOVED lines=22> */
[----:B------:R0:W1:Y:S01]  /*0dc0*/  F2I.FTZ.U32.TRUNC.NTZ R3, R2 ;  /* 0x0000000200037305 */ /* 0x000062000021f000 */
[----:B------:R-:W-:Y:S02]  /*0dd0*/  P2R R33, PR, RZ, 0x1 ;  /* 0x00000001ff217803 */ /* 0x000fe40000000000 */
        /* <DEDUP_REMOVED lines=18> */
[--C-:B------:R-:W-:Y:S01]  /*0f00*/  SHF.R.S32.HI R2, RZ, 0x1f, R3.reuse ;  /* 0x0000001fff027819 */ /* 0x100fe20000011403 */
[----:B------:R-:W-:-:S04]  /*0f10*/  IMAD.MOV R5, RZ, RZ, -R3 ;  /* 0x000000ffff057224 */ /* 0x000fc800078e0a03 */
        /* <DEDUP_REMOVED lines=9> */
[----:B------:R-:W-:-:S05]  /*0fb0*/  IMAD.WIDE.U32 R84, R3, c[0x0][0x1d0], R84 ;  /* 0x0000740003547a25 */ /* 0x000fca00078e0054 */
[----:B------:R-:W-:Y:S02]  /*0fc0*/  IADD3 R87, R85, R87, RZ ;  /* 0x0000005755577210 */ /* 0x000fe40007ffe0ff */
        /* <DEDUP_REMOVED lines=25> */
[----:B------:R-:W-:Y:S01]  /*1160*/  ISETP.NE.AND P2, PT, R9, RZ, PT ;  /* 0x000000ff0900720c */ /* 0x000fe20003f45270 */
[----:B------:R-:W-:Y:S01]  /*1170*/  @P3 IMAD R5, R114, c[0x0][0x1c4], R3 ;  /* 0x0000710072053a24 */ /* 0x000fe200078e0203 */
[----:B------:R-:W-:Y:S02]  /*1180*/  @P3 MOV R3, R87 ;  /* 0x0000005700033202 */ /* 0x000fe40000000f00 */
        /* <DEDUP_REMOVED lines=23> */
[----:B------:R-:W-:Y:S02]  /*1300*/  @P3 LEA.HI.X R25, R2, c[0x0][0x174], R3, 0x1, P5 ;  /* 0x00005d0002193a11 */ /* 0x000fe400028f0c03 */
[----:B------:R-:W-:-:S13]  /*1310*/  LOP3.LUT P3, RZ, R35, 0x40000, RZ, 0xc0, !PT ;  /* 0x0004000023ff7812 */ /* 0x000fda000786c0ff */
        /* <DEDUP_REMOVED lines=122> */
[C---:B------:R-:W-:Y:S02]  /*1ac0*/  @P3 LEA R128, P5, R2.reuse, c[0x0][0x170], 0x1 ;  /* 0x00005c0002803a11 */ /* 0x040fe400078a08ff */
[-C--:B------:R-:W-:Y:S02]  /*1ad0*/  @P0 MOV R4, R84.reuse ;  /* 0x0000005400040202 */ /* 0x080fe40000000f00 */
        /* <DEDUP_REMOVED lines=8> */
[C---:B------:R-:W-:Y:S02]  /*1b60*/  @P2 LEA R126, P5, R2.reuse, c[0x0][0x170], 0x1 ;  /* 0x00005c00027e2a11 */ /* 0x040fe400078a08ff */
[----:B------:R-:W-:Y:S02]  /*1b70*/  @P0 MOV R5, R87 ;  /* 0x0000005700050202 */ /* 0x000fe40000000f00 */
[----:B------:R-:W-:Y:S01]  /*1b80*/  @P2 LEA.HI.X R127, R2, c[0x0][0x174], R3, 0x1, P5 ;  /* 0x00005d00027f2a11 */ /* 0x000fe200028f0c03 */
[----:B------:R-:W-:Y:S01]  /*1b90*/  @P0 IMAD R3, R62, c[0x0][0x1c0], RZ ;  /* 0x000070003e030a24 */ /* 0x000fe200078e02ff */
[----:B------:R-:W-:Y:S01]  /*1ba0*/  LOP3.LUT P2, RZ, R35, 0x2, RZ, 0xc0, !PT ;  /* 0x0000000223ff7812 */ /* 0x000fe2000784c0ff */
[----:B------:R-:W-:-:S04]  /*1bb0*/  @P0 IMAD.WIDE.U32 R4, R96, c[0x0][0x1c0], R4 ;  /* 0x0000700060040a25 */ /* 0x000fc800078e0004 */
[----:B------:R-:W-:Y:S01]  /*1bc0*/  @P0 IMAD R3, R96, c[0x0][0x1c4], R3 ;  /* 0x0000710060030a24 */ /* 0x000fe200078e0203 */
[----:B------:R-:W-:-:S04]  /*1bd0*/  @P0 LEA R2, P5, R4, c[0x0][0x170], 0x1 ;  /* 0x00005c0004020a11 */ /* 0x000fc800078a08ff */
[----:B------:R-:W-:Y:S02]  /*1be0*/  @P0 IADD3 R3, R5, R3, RZ ;  /* 0x0000000305030210 */ /* 0x000fe40007ffe0ff */
[----:B------:R-:W-:Y:S02]  /*1bf0*/  @P4 MOV R5, R87 ;  /* 0x0000005700054202 */ /* 0x000fe40000000f00 */
[----:B------:R-:W-:Y:S01]  /*1c00*/  @P0 LEA.HI.X R3, R4, c[0x0][0x174], R3, 0x1, P5 ;  /* 0x00005d0004030a11 */ /* 0x000fe200028f0c03 */
[----:B------:R-:W-:Y:S01]  /*1c10*/  @P4 IMAD R4, R61, c[0x0][0x1c0], RZ ;  /* 0x000070003d044a24 */ /* 0x000fe200078e02ff */
[----:B------:R-:W-:-:S03]  /*1c20*/  ISETP.NE.AND P0, PT, R33, RZ, PT ;  /* 0x000000ff2100720c */ /* 0x000fc60003f05270 */
[----:B------:R-:W-:Y:S01]  /*1c30*/  @P4 IMAD R33, R95, c[0x0][0x1c4], R4 ;  /* 0x000071005f214a24 */ /* 0x000fe200078e0204 */
[----:B------:R-:W-:-:S05]  /*1c40*/  @P4 MOV R4, R84 ;  /* 0x0000005400044202 */ /* 0x000fca0000000f00 */
[----:B------:R-:W-:-:S05]  /*1c50*/  @P4 IMAD.WIDE.U32 R4, R95, c[0x0][0x1c0], R4 ;  /* 0x000070005f044a25 */ /* 0x000fca00078e0004 */
[----:B------:R-:W-:Y:S02]  /*1c60*/  @P4 IADD3 R5, R5, R33, RZ ;  /* 0x0000002105054210 */ /* 0x000fe40007ffe0ff */
[C---:B------:R-:W-:Y:S02]  /*1c70*/  @P4 LEA R124, P5, R4.reuse, c[0x0][0x170], 0x1 ;  /* 0x00005c00047c4a11 */ /* 0x040fe400078a08ff */
[----:B------:R-:W-:Y:S02]  /*1c80*/  MOV R33, RZ ;  /* 0x000000ff00217202 */ /* 0x000fe40000000f00 */
[----:B------:R-:W-:Y:S01]  /*1c90*/  @P4 LEA.HI.X R125, R4, c[0x0][0x174], R5, 0x1, P5 ;  /* 0x00005d00047d4a11 */ /* 0x000fe200028f0c05 */
[----:B------:R-:W-:Y:S01]  /*1ca0*/  @P2 IMAD R5, R60, c[0x0][0x1c0], RZ ;  /* 0x000070003c052a24 */ /* 0x000fe200078e02ff */
[----:B------:R-:W-:Y:S01]  /*1cb0*/  LOP3.LUT P5, RZ, R35, 0x800000, RZ, 0xc0, !PT ;  /* 0x0080000023ff7812 */ /* 0x000fe200078ac0ff */
[----:B------:R-:W-:Y:S01]  /*1cc0*/  @P2 IMAD.MOV.U32 R4, RZ, RZ, R84 ;  /* 0x000000ffff042224 */ /* 0x000fe200078e0054 */
[----:B------:R0:W2:Y:S01]  /*1cd0*/  @P1 LDG.E R33, [R50.64] ;  /* 0x0000000632211981 */ /* 0x0000a2000c1e1900 */
[----:B------:R-:W-:Y:S01]  /*1ce0*/  @P2 IMAD R123, R94, c[0x0][0x1c4], R5 ;  /* 0x000071005e7b2a24 */ /* 0x000fe200078e0205 */
[----:B------:R-:W-:-:S02]  /*1cf0*/  @P2 MOV R5, R87 ;  /* 0x0000005700052202 */ /* 0x000fc40000000f00 */
[----:B------:R-:W-:Y:S02]  /*1d00*/  ISETP.NE.AND P1, PT, R32, RZ, PT ;  /* 0x000000ff2000720c */ /* 0x000fe40003f25270 */
[----:B------:R-:W-:Y:S02]  /*1d10*/  LOP3.LUT P4, RZ, R35, 0x1, RZ, 0xc0, !PT ;  /* 0x0000000123ff7812 */ /* 0x000fe4000788c0ff */
[----:B------:R-:W-:Y:S01]  /*1d20*/  MOV R32, RZ ;  /* 0x000000ff00207202 */ /* 0x000fe20000000f00 */
[----:B------:R-:W-:-:S05]  /*1d30*/  @P2 IMAD.WIDE.U32 R4, R94, c[0x0][0x1c0], R4 ;  /* 0x000070005e042a25 */ /* 0x000fca00078e0004 */
        /* <DEDUP_REMOVED lines=17> */
[----:B0-----:R-:W-:-:S04]  /*1e50*/  @P4 LEA R50, P5, R4, c[0x0][0x170], 0x1 ;  /* 0x00005c0004324a11 */ /* 0x001fc800078a08ff */
[----:B------:R-:W-:Y:S02]  /*1e60*/  @P4 LEA.HI.X R51, R4, c[0x0][0x174], R5, 0x1, P5 ;  /* 0x00005d0004334a11 */ /* 0x000fe400028f0c05 */
[----:B------:R-:W-:Y:S01]  /*1e70*/  ISETP.NE.AND P4, PT, R135, RZ, PT ;  /* 0x000000ff8700720c */ /* 0x000fe20003f85270 */
[----:B------:R-:W-:Y:S01]  /*1e80*/  CS2R R28, SRZ ;  /* 0x00000000001c7805 */ /* 0x000fe2000001ff00 */
[----:B------:R-:W-:-:S05]  /*1e90*/  LOP3.LUT P5, RZ, R35, 0x100000, RZ, 0xc0, !PT ;  /* 0x0010000023ff7812 */ /* 0x000fca00078ac0ff */
[----:B------:R0:W3:Y:S06]  /*1ea0*/  @P3 LDG.E R28, [R24.64] ;  /* 0x00000006181c3981 */ /* 0x0000ec000c1e1900 */
[----:B------:R-:W-:Y:S01]  /*1eb0*/  @P4 IMAD R5, R58, c[0x0][0x1c0], RZ ;  /* 0x000070003a054a24 */ /* 0x000fe200078e02ff */
[----:B------:R-:W-:Y:S01]  /*1ec0*/  @P4 MOV R4, R84 ;  /* 0x0000005400044202 */ /* 0x000fe20000000f00 */
[----:B------:R0:W3:Y:S02]  /*1ed0*/  @P5 LDG.E R29, [R46.64] ;  /* 0x000000062e1d5981 */ /* 0x0000e4000c1e1900 */
[----:B-----5:R-:W-:Y:S01]  /*1ee0*/  @P4 IMAD R27, R92, c[0x0][0x1c4], R5 ;  /* 0x000071005c1b4a24 */ /* 0x020fe200078e0205 */
[----:B------:R-:W-:Y:S01]  /*1ef0*/  ISETP.NE.AND P3, PT, R0, RZ, PT ;  /* 0x000000ff0000720c */ /* 0x000fe20003f65270 */
[----:B------:R-:W-:-:S04]  /*1f00*/  @P4 IMAD.MOV.U32 R5, RZ, RZ, R87 ;  /* 0x000000ffff054224 */ /* 0x000fc800078e0057 */
[----:B------:R-:W-:-:S05]  /*1f10*/  @P4 IMAD.WIDE.U32 R4, R92, c[0x0][0x1c0], R4 ;  /* 0x000070005c044a25 */ /* 0x000fca00078e0004 */
[----:B------:R-:W-:Y:S02]  /*1f20*/  @P4 IADD3 R5, R5, R27, RZ ;  /* 0x0000001b05054210 */ /* 0x000fe40007ffe0ff */
[----:B-1----:R-:W-:Y:S01]  /*1f30*/  @P4 LEA R48, P5, R4, c[0x0][0x170], 0x1 ;  /* 0x00005c0004304a11 */ /* 0x002fe200078a08ff */
[----:B------:R-:W-:-:S03]  /*1f40*/  CS2R R26, SRZ ;  /* 0x00000000001a7805 */ /* 0x000fc6000001ff00 */
        /* <DEDUP_REMOVED lines=22> */
[C---:B0-----:R-:W-:Y:S01]  /*20b0*/  @P2 LEA R44, P5, R4.reuse, c[0x0][0x170], 0x1 ;  /* 0x00005c00042c2a11 */ /* 0x041fe200078a08ff */
[----:B------:R-:W-:Y:S01]  /*20c0*/  CS2R R22, SRZ ;  /* 0x0000000000167805 */ /* 0x000fe2000001ff00 */
[----:B------:R-:W-:Y:S02]  /*20d0*/  P2R R0, PR, RZ, 0x10 ;  /* 0x00000010ff007803 */ /* 0x000fe40000000000 */
[----:B------:R-:W-:Y:S01]  /*20e0*/  @P2 LEA.HI.X R45, R4, c[0x0][0x174], R5, 0x1, P5 ;  /* 0x00005d00042d2a11 */ /* 0x000fe200028f0c05 */
[----:B------:R-:W-:Y:S01]  /*20f0*/  @P1 IMAD R4, R55, c[0x0][0x1c0], RZ ;  /* 0x0000700037041a24 */ /* 0x000fe200078e02ff */
[C---:B------:R-:W-:Y:S01]  /*2100*/  LOP3.LUT P4, RZ, R35.reuse, 0x10000, RZ, 0xc0, !PT ;  /* 0x0001000023ff7812 */ /* 0x040fe2000788c0ff */
[----:B------:R0:W3:Y:S01]  /*2110*/  @P0 LDG.E R22, [R18.64] ;  /* 0x0000000612160981 */ /* 0x0000e2000c1e1900 */
[----:B------:R-:W-:Y:S01]  /*2120*/  LOP3.LUT P5, RZ, R35, 0x4000, RZ, 0xc0, !PT ;  /* 0x0000400023ff7812 */ /* 0x000fe200078ac0ff */
[----:B------:R-:W-:Y:S01]  /*2130*/  @P1 IMAD R21, R89, c[0x0][0x1c4], R4 ;  /* 0x0000710059151a24 */ /* 0x000fe200078e0204 */
[----:B------:R-:W-:Y:S01]  /*2140*/  @P1 MOV R4, R84 ;  /* 0x0000005400041202 */ /* 0x000fe20000000f00 */
[----:B------:R-:W-:Y:S01]  /*2150*/  @P1 IMAD.MOV.U32 R5, RZ, RZ, R87 ;  /* 0x000000ffff051224 */ /* 0x000fe200078e0057 */
[----:B------:R-:W-:-:S03]  /*2160*/  ISETP.NE.AND P0, PT, R133, RZ, PT ;  /* 0x000000ff8500720c */ /* 0x000fc60003f05270 */
[----:B------:R-:W-:-:S04]  /*2170*/  @P1 IMAD.WIDE.U32 R4, R89, c[0x0][0x1c0], R4 ;  /* 0x0000700059041a25 */ /* 0x000fc800078e0004 */
[----:B------:R1:W3:Y:S01]  /*2180*/  @P4 LDG.E R25, [R42.64] ;  /* 0x000000062a194981 */ /* 0x0002e2000c1e1900 */
[----:B------:R-:W-:-:S03]  /*2190*/  @P1 IADD3 R5, R5, R21, RZ ;  /* 0x0000001505051210 */ /* 0x000fc60007ffe0ff */
[----:B------:R0:W3:Y:S01]  /*21a0*/  @P5 LDG.E R23, [R40.64] ;  /* 0x0000000628175981 */ /* 0x0000e2000c1e1900 */
[----:B-1----:R-:W-:-:S04]  /*21b0*/  @P1 LEA R42, P5, R4, c[0x0][0x170], 0x1 ;  /* 0x00005c00042a1a11 */ /* 0x002fc800078a08ff */
[----:B------:R-:W-:Y:S01]  /*21c0*/  @P1 LEA.HI.X R43, R4, c[0x0][0x174], R5, 0x1, P5 ;  /* 0x00005d00042b1a11 */ /* 0x000fe200028f0c05 */
[----:B------:R-:W-:Y:S01]  /*21d0*/  @P0 IMAD R5, R54, c[0x0][0x1c0], RZ ;  /* 0x0000700036050a24 */ /* 0x000fe200078e02ff */
[C---:B------:R-:W-:Y:S02]  /*21e0*/  LOP3.LUT P5, RZ, R35.reuse, 0x1000, RZ, 0xc0, !PT ;  /* 0x0000100023ff7812 */ /* 0x040fe400078ac0ff */
[----:B------:R-:W-:Y:S01]  /*21f0*/  P2R R134, PR, RZ, 0x4 ;  /* 0x00000004ff867803 */ /* 0x000fe20000000000 */
[----:B0-----:R-:W-:Y:S01]  /*2200*/  @P0 IMAD R19, R88, c[0x0][0x1c4], R5 ;  /* 0x0000710058130a24 */ /* 0x001fe200078e0205 */
[----:B------:R-:W-:Y:S02]  /*2210*/  LOP3.LUT P2, RZ, R35, 0x800, RZ, 0xc0, !PT ;  /* 0x0000080023ff7812 */ /* 0x000fe4000784c0ff */
[----:B------:R-:W-:Y:S02]  /*2220*/  P2R R133, PR, RZ, 0x2 ;  /* 0x00000002ff857803 */ /* 0x000fe40000000000 */
[----:B------:R-:W-:-:S02]  /*2230*/  @P0 MOV R4, R84 ;  /* 0x0000005400040202 */ /* 0x000fc40000000f00 */
[----:B------:R-:W-:Y:S02]  /*2240*/  @P0 MOV R5, R87 ;  /* 0x0000005700050202 */ /* 0x000fe40000000f00 */
[----:B------:R-:W-:Y:S01]  /*2250*/  LOP3.LUT P1, RZ, R35, 0x2000000, RZ, 0xc0, !PT ;  /* 0x0200000023ff7812 */ /* 0x000fe2000782c0ff */
[----:B------:R-:W-:Y:S02]  /*2260*/  CS2R R20, SRZ ;  /* 0x0000000000147805 */ /* 0x000fe4000001ff00 */
[----:B------:R-:W-:-:S04]  /*2270*/  @P0 IMAD.WIDE.U32 R4, R88, c[0x0][0x1c0], R4 ;  /* 0x0000700058040a25 */ /* 0x000fc800078e0004 */
[----:B------:R0:W3:Y:S01]  /*2280*/  @P5 LDG.E R21, [R16.64] ;  /* 0x0000000610155981 */ /* 0x0000e2000c1e1900 */
[----:B------:R-:W-:Y:S02]  /*2290*/  @P0 IADD3 R5, R5, R19, RZ ;  /* 0x0000001305050210 */ /* 0x000fe40007ffe0ff */
[C---:B------:R-:W-:Y:S01]  /*22a0*/  @P0 LEA R40, P5, R4.reuse, c[0x0][0x170], 0x1 ;  /* 0x00005c0004280a11 */ /* 0x040fe200078a08ff */
[----:B------:R1:W3:Y:S03]  /*22b0*/  @P2 LDG.E R20, [R8.64] ;  /* 0x0000000608142981 */ /* 0x0002e6000c1e1900 */
[----:B------:R-:W-:Y:S01]  /*22c0*/  @P0 LEA.HI.X R41, R4, c[0x0][0x174], R5, 0x1, P5 ;  /* 0x00005d0004290a11 */ /* 0x000fe200028f0c05 */
[----:B------:R-:W-:Y:S01]  /*22d0*/  @P1 IMAD R4, R118, c[0x0][0x1c0], RZ ;  /* 0x0000700076041a24 */ /* 0x000fe200078e02ff */
[----:B-1----:R-:W-:Y:S02]  /*22e0*/  @P1 MOV R8, R84 ;  /* 0x0000005400081202 */ /* 0x002fe40000000f00 */
[----:B------:R-:W-:Y:S01]  /*22f0*/  @P1 MOV R9, R87 ;  /* 0x0000005700091202 */ /* 0x000fe20000000f00 */
[----:B------:R-:W-:Y:S01]  /*2300*/  @P1 IMAD R5, R119, c[0x0][0x1c4], R4 ;  /* 0x0000710077051a24 */ /* 0x000fe200078e0204 */
[----:B0-----:R-:W-:-:S03]  /*2310*/  CS2R R16, SRZ ;  /* 0x0000000000107805 */ /* 0x001fc6000001ff00 */
[----:B------:R-:W-:-:S03]  /*2320*/  @P1 IMAD.WIDE.U32 R8, R119, c[0x0][0x1c0], R8 ;  /* 0x0000700077081a25 */ /* 0x000fc600078e0008 */
[----:B------:R0:W3:Y:S02]  /*2330*/  @P6 LDG.E R16, [R10.64] ;  /* 0x000000060a106981 */ /* 0x0000e4000c1e1900 */
[----:B------:R-:W-:Y:S02]  /*2340*/  @P1 IADD3 R5, R9, R5, RZ ;  /* 0x0000000509051210 */ /* 0x000fe40007ffe0ff */
[----:B------:R-:W-:-:S04]  /*2350*/  @P1 LEA R4, P5, R8, c[0x0][0x170], 0x1 ;  /* 0x00005c0008041a11 */ /* 0x000fc800078a08ff */
[----:B------:R-:W-:Y:S01]  /*2360*/  @P1 LEA.HI.X R5, R8, c[0x0][0x174], R5, 0x1, P5 ;  /* 0x00005d0008051a11 */ /* 0x000fe200028f0c05 */
[----:B0-----:R-:W-:-:S06]  /*2370*/  CS2R R10, SRZ ;  /* 0x00000000000a7805 */ /* 0x001fcc000001ff00 */
[----:B------:R0:W3:Y:S01]  /*2380*/  @P1 LDG.E R11, [R4.64] ;  /* 0x00000006040b1981 */ /* 0x0000e2000c1e1900 */
[----:B------:R-:W-:Y:S02]  /*2390*/  P2R R132, PR, RZ, 0x8 ;  /* 0x00000008ff847803 */ /* 0x000fe40000000000 */
[C---:B------:R-:W-:Y:S01]  /*23a0*/  LOP3.LUT P3, RZ, R35.reuse, 0x400, RZ, 0xc0, !PT ;  /* 0x0000040023ff7812 */ /* 0x040fe2000786c0ff */
[----:B------:R-:W-:Y:S01]  /*23b0*/  CS2R R18, SRZ ;  /* 0x0000000000127805 */ /* 0x000fe2000001ff00 */
[C---:B------:R-:W-:Y:S02]  /*23c0*/  LOP3.LUT P4, RZ, R35.reuse, 0x200, RZ, 0xc0, !PT ;  /* 0x0000020023ff7812 */ /* 0x040fe4000788c0ff */
[----:B------:R-:W-:-:S09]  /*23d0*/  LOP3.LUT P5, RZ, R35, 0x100, RZ, 0xc0, !PT ;  /* 0x0000010023ff7812 */ /* 0x000fd200078ac0ff */
[----:B------:R1:W4:Y:S01]  /*23e0*/  @P3 LDG.E R19, [R130.64] ;  /* 0x0000000682133981 */ /* 0x000322000c1e1900 */
[----:B------:R-:W-:Y:S02]  /*23f0*/  P2R R136, PR, RZ, 0x1 ;  /* 0x00000001ff887803 */ /* 0x000fe40000000000 */
[----:B------:R-:W-:Y:S01]  /*2400*/  LOP3.LUT P0, RZ, R35, 0x20, RZ, 0xc0, !PT ;  /* 0x0000002023ff7812 */ /* 0x000fe2000780c0ff */
[----:B------:R0:W5:Y:S04]  /*2410*/  @P4 LDG.E R18, [R14.64] ;  /* 0x000000060e124981 */ /* 0x000168000c1e1900 */
[----:B------:R1:W5:Y:S01]  /*2420*/  @P5 LDG.E R17, [R12.64] ;  /* 0x000000060c115981 */ /* 0x000362000c1e1900 */
[----:B------:R-:W-:Y:S02]  /*2430*/  ISETP.GE.U32.AND P5, PT, R36, c[0x0][0x1c8], PT ;  /* 0x0000720024007a0c */ /* 0x000fe40003fa6070 */
[----:B------:R-:W-:-:S02]  /*2440*/  P2R R135, PR, RZ, 0x1 ;  /* 0x00000001ff877803 */ /* 0x000fc40000000000 */
[----:B0-----:R-:W-:Y:S02]  /*2450*/  SHF.R.S32.HI R15, RZ, 0x1f, R36 ;  /* 0x0000001fff0f7819 */ /* 0x001fe40000011424 */
[----:B------:R-:W-:Y:S02]  /*2460*/  LOP3.LUT P0, RZ, R35, 0x40, RZ, 0xc0, !PT ;  /* 0x0000004023ff7812 */ /* 0x000fe4000780c0ff */
[----:B------:R-:W-:Y:S01]  /*2470*/  ISETP.GE.AND.EX P5, PT, R15, c[0x0][0x1cc], PT, P5 ;  /* 0x000073000f007a0c */ /* 0x000fe20003fa6350 */
[----:B-1----:R-:W-:-:S03]  /*2480*/  CS2R R12, SRZ ;  /* 0x00000000000c7805 */ /* 0x002fc6000001ff00 */
[----:B------:R-:W-:-:S07]  /*2490*/  ISETP.GT.U32.OR P5, PT, R121, 0x17f, P5 ;  /* 0x0000017f7900780c */ /* 0x000fce0002fa4470 */
[----:B------:R0:W5:Y:S01]  /*24a0*/  @P0 LDG.E R13, [R6.64] ;  /* 0x00000006060d0981 */ /* 0x000162000c1e1900 */
[----:B------:R-:W-:Y:S02]  /*24b0*/  ISETP.NE.AND P0, PT, R135, RZ, PT ;  /* 0x000000ff8700720c */ /* 0x000fe40003f05270 */
[----:B------:R-:W-:-:S03]  /*24c0*/  LOP3.LUT P2, RZ, R35, 0x10, RZ, 0xc0, !PT ;  /* 0x0000001023ff7812 */ /* 0x000fc6000784c0ff */
[----:B------:R-:W-:Y:S01]  /*24d0*/  @!P5 IMAD R9, R15, c[0x0][0x1c0], RZ ;  /* 0x000070000f09da24 */ /* 0x000fe200078e02ff */
[----:B------:R-:W-:-:S03]  /*24e0*/  @!P5 MOV R8, R84 ;  /* 0x000000540008d202 */ /* 0x000fc60000000f00 */
[C---:B------:R-:W-:Y:S02]  /*24f0*/  @!P5 IMAD R131, R36.reuse, c[0x0][0x1c4], R9 ;  /* 0x000071002483da24 */ /* 0x040fe400078e0209 */
[----:B------:R-:W-:Y:S02]  /*2500*/  @!P5 IMAD.MOV.U32 R9, RZ, RZ, R87 ;  /* 0x000000ffff09d224 */ /* 0x000fe400078e0057 */
[----:B------:R-:W5:Y:S02]  /*2510*/  @P0 LDG.E R12, [R128.64] ;  /* 0x00000006800c0981 */ /* 0x000f64000c1e1900 */
[----:B------:R-:W-:Y:S01]  /*2520*/  @!P5 IMAD.WIDE.U32 R8, R36, c[0x0][0x1c0], R8 ;  /* 0x000070002408da25 */ /* 0x000fe200078e0008 */
[----:B------:R-:W-:Y:S01]  /*2530*/  LOP3.LUT P3, RZ, R35, 0x8, RZ, 0xc0, !PT ;  /* 0x0000000823ff7812 */ /* 0x000fe2000786c0ff */
[----:B------:R-:W5:Y:S03]  /*2540*/  @P2 LDG.E R10, [R126.64] ;  /* 0x000000067e0a2981 */ /* 0x000f66000c1e1900 */
[----:B------:R-:W-:-:S02]  /*2550*/  @!P5 IADD3 R9, R9, R131, RZ ;  /* 0x000000830909d210 */ /* 0x000fc40007ffe0ff */
[C---:B------:R-:W-:Y:S02]  /*2560*/  @!P5 LEA R130, P6, R8.reuse, c[0x0][0x170], 0x1 ;  /* 0x00005c000882da11 */ /* 0x040fe400078c08ff */
[----:B------:R-:W-:Y:S02]  /*2570*/  LOP3.LUT P4, RZ, R35, 0x4, RZ, 0xc0, !PT ;  /* 0x0000000423ff7812 */ /* 0x000fe4000788c0ff */
[----:B------:R-:W-:Y:S02]  /*2580*/  @!P5 LEA.HI.X R131, R8, c[0x0][0x174], R9, 0x1, P6 ;  /* 0x00005d000883da11 */ /* 0x000fe400030f0c09 */
[----:B------:R-:W-:Y:S01]  /*2590*/  CS2R R8, SRZ ;  /* 0x0000000000087805 */ /* 0x000fe2000001ff00 */
[----:B------:R-:W-:-:S05]  /*25a0*/  MOV R14, RZ ;  /* 0x000000ff000e7202 */ /* 0x000fca0000000f00 */
[----:B------:R1:W5:Y:S04]  /*25b0*/  @P3 LDG.E R9, [R2.64] ;  /* 0x0000000602093981 */ /* 0x000368000c1e1900 */
[----:B------:R-:W5:Y:S01]  /*25c0*/  @!P5 LDG.E R14, [R130.64] ;  /* 0x00000006820ed981 */ /* 0x000f62000c1e1900 */
[----:B------:R-:W-:-:S03]  /*25d0*/  LOP3.LUT P5, RZ, R35, 0x2, RZ, 0xc0, !PT ;  /* 0x0000000223ff7812 */ /* 0x000fc600078ac0ff */
[----:B------:R-:W5:Y:S01]  /*25e0*/  @P4 LDG.E R8, [R124.64] ;  /* 0x000000067c084981 */ /* 0x000f62000c1e1900 */
[----:B------:R-:W-:Y:S01]  /*25f0*/  LOP3.LUT P6, RZ, R35, 0x1, RZ, 0xc0, !PT ;  /* 0x0000000123ff7812 */ /* 0x000fe200078cc0ff */
[----:B0-----:R-:W-:Y:S01]  /*2600*/  CS2R R6, SRZ ;  /* 0x0000000000067805 */ /* 0x001fe2000001ff00 */
[----:B------:R-:W-:-:S07]  /*2610*/  ISETP.NE.AND P4, PT, R0, RZ, PT ;  /* 0x000000ff0000720c */ /* 0x000fce0003f85270 */
[----:B------:R-:W5:Y:S01]  /*2620*/  @P5 LDG.E R7, [R122.64] ;  /* 0x000000067a075981 */ /* 0x000f62000c1e1900 */
[----:B------:R-:W-:-:S03]  /*2630*/  ISETP.NE.AND P3, PT, R132, RZ, PT ;  /* 0x000000ff8400720c */ /* 0x000fc60003f65270 */
[----:B------:R-:W5:Y:S01]  /*2640*/  @P6 LDG.E R6, [R50.64] ;  /* 0x0000000632066981 */ /* 0x000f62000c1e1900 */
[----:B------:R-:W-:Y:S01]  /*2650*/  CS2R R4, SRZ ;  /* 0x0000000000047805 */ /* 0x000fe2000001ff00 */
[----:B------:R-:W-:-:S05]  /*2660*/  ISETP.NE.AND P2, PT, R134, RZ, PT ;  /* 0x000000ff8600720c */ /* 0x000fca0003f45270 */
[----:B------:R0:W5:Y:S01]  /*2670*/  @P4 LDG.E R5, [R48.64] ;  /* 0x0000000630054981 */ /* 0x000162000c1e1900 */
[----:B------:R-:W-:-:S03]  /*2680*/  ISETP.NE.AND P1, PT, R133, RZ, PT ;  /* 0x000000ff8500720c */ /* 0x000fc60003f25270 */
[----:B------:R0:W5:Y:S01]  /*2690*/  @P3 LDG.E R4, [R46.64] ;  /* 0x000000062e043981 */ /* 0x000162000c1e1900 */
[----:B-1----:R-:W-:Y:S02]  /*26a0*/  MOV R3, RZ ;  /* 0x000000ff00037202 */ /* 0x002fe40000000f00 */
[----:B------:R-:W-:-:S04]  /*26b0*/  MOV R2, RZ ;  /* 0x000000ff00027202 */ /* 0x000fc80000000f00 */
[----:B------:R1:W5:Y:S01]  /*26c0*/  @P2 LDG.E R3, [R44.64] ;  /* 0x000000062c032981 */ /* 0x000362000c1e1900 */
[----:B------:R-:W-:-:S03]  /*26d0*/  ISETP.NE.AND P0, PT, R136, RZ, PT ;  /* 0x000000ff8800720c */ /* 0x000fc60003f05270 */
[----:B------:R2:W5:Y:S01]  /*26e0*/  @P1 LDG.E R2, [R42.64] ;  /* 0x000000062a021981 */ /* 0x000562000c1e1900 */
[----:B------:R-:W-:-:S09]  /*26f0*/  MOV R0, RZ ;  /* 0x000000ff00007202 */ /* 0x000fd20000000f00 */
[----:B------:R3:W5:Y:S01]  /*2700*/  @P0 LDG.E R0, [R40.64] ;  /* 0x0000000628000981 */ /* 0x000762000c1e1900 */
[--C-:B--2---:R-:W-:Y:S02]  /*2710*/  PRMT R43, RZ, 0x7610, R33.reuse ;  /* 0x00007610ff2b7816 */ /* 0x104fe40000000021 */
[----:B------:R-:W-:-:S03]  /*2720*/  PRMT R42, RZ, 0x5410, R33 ;  /* 0x00005410ff2a7816 */ /* 0x000fc60000000021 */
[----:B0-----:R-:W-:Y:S02]  /*2730*/  FMUL.FTZ R49, R43, R43 ;  /* 0x0000002b2b317220 */ /* 0x001fe40000410000 */
        /* <DEDUP_REMOVED lines=21> */
[--C-:B------:R-:W-:Y:S01]  /*2890*/  PRMT R40, RZ, 0x5410, R30.reuse ;  /* 0x00005410ff287816 */ /* 0x100fe2000000001e */
[----:B------:R-:W-:Y:S01]  /*28a0*/  FADD.FTZ R42, R42, R43 ;  /* 0x0000002b2a2a7221 */ /* 0x000fe20000010000 */
[----:B------:R-:W-:Y:S01]  /*28b0*/  PRMT R43, RZ, 0x7610, R30 ;  /* 0x00007610ff2b7816 */ /* 0x000fe2000000001e */
[----:B------:R-:W-:-:S04]  /*28c0*/  FADD.FTZ R41, R46, R41 ;  /* 0x000000292e297221 */ /* 0x000fc80000010000 */
        /* <DEDUP_REMOVED lines=24> */
[--C-:B-----5:R-:W-:Y:S01]  /*2a50*/  PRMT R43, RZ, 0x7610, R26.reuse ;  /* 0x00007610ff2b7816 */ /* 0x120fe2000000001a */
        /* <DEDUP_REMOVED lines=232> */
.L_x_3452:
[----:B0-----:R-:W-:Y:S05]  /*38e0*/  BSYNC B0 ;  /* 0x0000000000007941 */ /* 0x001fea0003800000 */
.L_x_3451:
[----:B------:R-:W-:-:S04]  /*38f0*/  MOV R44, c[0x0][0xc] ;  /* 0x00000300002c7a02 */ /* 0x000fc80000000f00 */
[----:B------:R-:W-:-:S13]  /*3900*/  ISETP.GE.U32.AND P6, PT, R44, 0x2, PT ;  /* 0x000000022c00780c */ /* 0x000fda0003fc6070 */
[----:B------:R-:W-:Y:S05]  /*3910*/  @!P6 BRA `(.L_x_3453) ;  /* 0x000009300000e947 */ /* 0x000fea0003800000 */
[----:B------:R-:W-:Y:S05]  /*3920*/  @P5 BRA `(.L_x_3454) ;  /* 0x000001a000005947 */ /* 0x000fea0003800000 */
[----:B------:R-:W-:Y:S01]  /*3930*/  IMAD.MOV.U32 R40, RZ, RZ, 0x1 ;  /* 0x00000001ff287424 */ /* 0x000fe200078e00ff */
[C---:B------:R-:W-:Y:S01]  /*3940*/  LOP3.LUT P6, RZ, R39.reuse, 0x2, RZ, 0xc0, !PT ;  /* 0x0000000227ff7812 */ /* 0x040fe200078cc0ff */
[----:B------:R-:W0:Y:S01]  /*3950*/  S2R R123, SR_CTAID.Y ;  /* 0x00000000007b7919 */ /* 0x000e220000002600 */
[----:B------:R-:W-:Y:S02]  /*3960*/  HFMA2.MMA R45, -RZ, RZ, 0, 2.384185791015625e-07 ;  /* 0x00000004ff2d7435 */ /* 0x000fe400000001ff */
[----:B------:R-:W-:Y:S02]  /*3970*/  SEL R47, R40, 0xffffffff, !P6 ;  /* 0xffffffff282f7807 */ /* 0x000fe40007000000 */
[----:B------:R-:W-:Y:S02]  /*3980*/  LOP3.LUT R40, R39, 0x1, RZ, 0xc0, !PT ;  /* 0x0000000127287812 */ /* 0x000fe400078ec0ff */
[----:B------:R-:W-:-:S03]  /*3990*/  SEL R49, RZ, c[0x0][0xc], P6 ;  /* 0x00000300ff317a07 */ /* 0x000fc60003000000 */
[----:B------:R-:W-:-:S04]  /*39a0*/  IMAD R40, R40, c[0x0][0x10], RZ ;  /* 0x0000040028287a24 */ /* 0x000fc800078e02ff */
[----:B------:R-:W-:-:S05]  /*39b0*/  IMAD R41, R40, c[0x0][0xc], RZ ;  /* 0x0000030028297a24 */ /* 0x000fca00078e02ff */
[----:B------:R-:W-:-:S05]  /*39c0*/  SHF.L.U32 R41, R41, 0x1, RZ ;  /* 0x0000000129297819 */ /* 0x000fca00000006ff */
[----:B------:R-:W-:Y:S01]  /*39d0*/  IMAD.WIDE R42, R41, R45, c[0x0][0x198] ;  /* 0x00006600292a7625 */ /* 0x000fe200078e022d */
[----:B0-----:R-:W-:-:S03]  /*39e0*/  IADD3 R40, R40, R123, RZ ;  /* 0x0000007b28287210 */ /* 0x001fc60007ffe0ff */
        /* <DEDUP_REMOVED lines=9> */
.L_x_3455:
[----:B0-----:R-:W2:Y:S01]  /*3a80*/  LDG.E.STRONG.GPU R42, [R40.64] ;  /* 0x00000006282a7981 */ /* 0x001ea2000c1ef900 */
[----:B------:R-:W-:Y:S01]  /*3a90*/  YIELD ;  /* 0x0000000000007946 */ /* 0x000fe20003800000 */
[----:B--2---:R-:W-:Y:S01]  /*3aa0*/  ISETP.NE.AND P6, PT, R42, R49, PT ;  /* 0x000000312a00720c */ /* 0x004fe20003fc5270 */
[----:B------:R-:W-:-:S12]  /*3ab0*/  CCTL.IVALL ;  /* 0x00000000ff00798f */ /* 0x000fd80002000000 */
[----:B------:R-:W-:Y:S05]  /*3ac0*/  @P6 BRA `(.L_x_3455) ;  /* 0xffffffb000006947 */ /* 0x000fea000383ffff */
.L_x_3454:
[----:B------:R-:W-:Y:S01]  /*3ad0*/  ISETP.NE.AND P6, PT, RZ, c[0x0][0xc], PT ;  /* 0x00000300ff007a0c */ /* 0x000fe20003fc5270 */
[----:B------:R-:W-:Y:S01]  /*3ae0*/  WARPSYNC 0xffffffff ;  /* 0xffffffff00007948 */ /* 0x000fe20003800000 */
[----:B------:R-:W-:Y:S11]  /*3af0*/  BAR.SYNC.DEFER_BLOCKING 0x0 ;  /* 0x0000000000007b1d */ /* 0x000ff60000010000 */
[----:B------:R-:W-:Y:S05]  /*3b00*/  @!P6 BRA `(.L_x_3453) ;  /* 0x000007400000e947 */ /* 0x000fea0003800000 */
[----:B-1----:R-:W-:Y:S02]  /*3b10*/  IADD3 R40, R44, -0x1, RZ ;  /* 0xffffffff2c287810 */ /* 0x002fe40007ffe0ff */
[----:B0-----:R-:W-:-:S02]  /*3b20*/  MOV R43, RZ ;  /* 0x000000ff002b7202 */ /* 0x001fc40000000f00 */
[----:B------:R-:W-:-:S13]  /*3b30*/  ISETP.GE.U32.AND P6, PT, R40, 0x3, PT ;  /* 0x000000032800780c */ /* 0x000fda0003fc6070 */
[----:B------:R-:W-:Y:S05]  /*3b40*/  @!P6 BRA `(.L_x_3456) ;  /* 0x000003e00000e947 */ /* 0x000fea0003800000 */
[----:B------:R-:W-:Y:S01]  /*3b50*/  LOP3.LUT R42, R44, 0x3, RZ, 0xc0, !PT ;  /* 0x000000032c2a7812 */ /* 0x000fe200078ec0ff */
[----:B------:R-:W-:-:S03]  /*3b60*/  HFMA2.MMA R43, -RZ, RZ, 0, 0 ;  /* 0x00000000ff2b7435 */ /* 0x000fc600000001ff */
[----:B------:R-:W-:-:S07]  /*3b70*/  IADD3 R42, -R42, c[0x0][0xc], RZ ;  /* 0x000003002a2a7a10 */ /* 0x000fce0007ffe1ff */
.L_x_3457:
        /* <DEDUP_REMOVED lines=16> */
[----:B------:R-:W-:Y:S01]  /*3c80*/  @!P6 LOP3.LUT R44, R39, 0x1, RZ, 0xc0, !PT ;  /* 0x00000001272ce812 */ /* 0x000fe200078ec0ff */
[----:B------:R-:W-:-:S04]  /*3c90*/  @!P6 IMAD.MOV.U32 R47, RZ, RZ, 0x4 ;  /* 0x00000004ff2fe424 */ /* 0x000fc800078e00ff */
        /* <DEDUP_REMOVED lines=41> */
.L_x_3456:
        /* <DEDUP_REMOVED lines=10> */
[----:B------:R-:W-:-:S05]  /*3fd0*/  IMAD R40, R40, c[0x0][0xc], RZ ;  /* 0x0000030028287a24 */ /* 0x000fca00078e02ff */
[----:B------:R-:W-:-:S05]  /*3fe0*/  SHF.L.U32 R40, R40, 0x1, RZ ;  /* 0x0000000128287819 */ /* 0x000fca00000006ff */
[----:B------:R-:W-:-:S04]  /*3ff0*/  IMAD.WIDE R40, R40, R41, c[0x0][0x198] ;  /* 0x0000660028287625 */ /* 0x000fc800078e0229 */
[----:B0-----:R-:W-:-:S04]  /*4000*/  IMAD R45, R43, c[0x0][0x10], R44 ;  /* 0x000004002b2d7a24 */ /* 0x001fc800078e022c */
[----:B------:R-:W-:-:S06]  /*4010*/  IMAD.WIDE.U32 R40, R45, 0x8, R40 ;  /* 0x000000082d287825 */ /* 0x000fcc00078e0028 */
[----:B------:R-:W2:Y:S02]  /*4020*/  LDG.E.64 R40, [R40.64] ;  /* 0x0000000628287981 */ /* 0x000ea4000c1e1b00 */
[----:B--2---:R-:W-:Y:S02]  /*4030*/  FADD.FTZ R50, R50, R40 ;  /* 0x0000002832327221 */ /* 0x004fe40000010000 */
[----:B------:R-:W-:Y:S02]  /*4040*/  FADD.FTZ R51, R51, R41 ;  /* 0x0000002933337221 */ /* 0x000fe40000010000 */
.L_x_3459:
[----:B------:R-:W-:Y:S05]  /*4050*/  BSYNC B0 ;  /* 0x0000000000007941 */ /* 0x000fea0003800000 */
.L_x_3458:
[----:B------:R-:W-:-:S13]  /*4060*/  ISETP.NE.AND P6, PT, R42, 0x1, PT ;  /* 0x000000012a00780c */ /* 0x000fda0003fc5270 */
[----:B------:R-:W-:Y:S05]  /*4070*/  @!P6 BRA `(.L_x_3453) ;  /* 0x000001d00000e947 */ /* 0x000fea0003800000 */
[----:B------:R-:W-:-:S04]  /*4080*/  IADD3 R45, R43, 0x1, RZ ;  /* 0x000000012b2d7810 */ /* 0x000fc80007ffe0ff */
        /* <DEDUP_REMOVED lines=28> */
.L_x_3453:
[----:B-1----:R-:W-:Y:S01]  /*4250*/  P2R R40, PR, RZ, 0x1 ;  /* 0x00000001ff287803 */ /* 0x002fe20000000000 */
[----:B------:R-:W-:Y:S01]  /*4260*/  @!P5 STS.64 [0x78], R50 ;  /* 0x00007832ff00d388 */ /* 0x000fe20000000a00 */
[----:B------:R-:W-:Y:S01]  /*4270*/  LOP3.LUT P6, RZ, R120, R121, RZ, 0xfc, !PT ;  /* 0x0000007978ff7212 */ /* 0x000fe200078cfcff */
[----:B------:R-:W-:Y:S01]  /*4280*/  HFMA2.MMA R47, -RZ, RZ, 1.875, 0 ;  /* 0x3f800000ff2f7435 */ /* 0x000fe200000001ff */
[----:B------:R-:W-:Y:S02]  /*4290*/  ISETP.EQ.U32.AND P0, PT, RZ, c[0x0][0x168], PT ;  /* 0x00005a00ff007a0c */ /* 0x000fe40003f02070 */
[----:B------:R-:W-:-:S02]  /*42a0*/  IADD3 R34, R37, R34, RZ ;  /* 0x0000002225227210 */ /* 0x000fc40007ffe0ff */
[----:B------:R-:W-:Y:S02]  /*42b0*/  ISETP.EQ.OR.EX P6, PT, RZ, c[0x0][0x16c], P6, P0 ;  /* 0x00005b00ff007a0c */ /* 0x000fe400037c2700 */
[----:B------:R-:W-:-:S11]  /*42c0*/  ISETP.NE.AND P0, PT, R40, RZ, PT ;  /* 0x000000ff2800720c */ /* 0x000fd60003f05270 */
[----:B------:R-:W-:Y:S01]  /*42d0*/  @!P6 MOV R45, 0x8 ;  /* 0x00000008002de802 */ /* 0x000fe20000000f00 */
[----:B------:R-:W-:Y:S02]  /*42e0*/  @!P6 FMUL.FTZ R41, R51, c[0x0][0x1f4] ;  /* 0x00007d003329ea20 */ /* 0x000fe40000410000 */
[----:B------:R-:W-:Y:S02]  /*42f0*/  @!P6 FMUL.FTZ R40, R50, c[0x0][0x1f4] ;  /* 0x00007d003228ea20 */ /* 0x000fe40000410000 */
[----:B------:R-:W-:-:S05]  /*4300*/  @!P6 IMAD.WIDE R44, R52, R45, c[0x0][0x168] ;  /* 0x00005a00342ce625 */ /* 0x000fca00078e022d */
[----:B------:R1:W-:Y:S04]  /*4310*/  @!P6 STG.E.64 [R44.64], R40 ;  /* 0x000000282c00e986 */ /* 0x0003e8000c101b06 */
[----:B------:R-:W-:Y:S01]  /*4320*/  BAR.SYNC.DEFER_BLOCKING 0x0 ;  /* 0x0000000000007b1d */ /* 0x000fe20000010000 */
[----:B-1----:R-:W-:-:S05]  /*4330*/  MOV R41, 0x2 ;  /* 0x0000000200297802 */ /* 0x002fca0000000f00 */
[----:B0-----:R-:W0:Y:S02]  /*4340*/  LDS.64 R42, [0x78] ;  /* 0x00007800ff2a7984 */ /* 0x001e240000000a00 */
[----:B0-----:R-:W-:-:S04]  /*4350*/  FMUL.FTZ R46, R42, c[0x0][0x1f4] ;  /* 0x00007d002a2e7a20 */ /* 0x001fc80000410000 */
[----:B------:R-:W-:-:S04]  /*4360*/  FMUL.FTZ R42, R46, R46 ;  /* 0x0000002e2e2a7220 */ /* 0x000fc80000410000 */
[----:B------:R-:W-:-:S05]  /*4370*/  FFMA.FTZ R42, R43, c[0x0][0x1f4], -R42 ;  /* 0x00007d002b2a7a23 */ /* 0x000fca000001082a */
[----:B------:R-:W-:-:S13]  /*4380*/  FSETP.GTU.FTZ.AND P5, PT, R42, RZ, PT ;  /* 0x000000ff2a00720b */ /* 0x000fda0003fbc000 */
[----:B------:R-:W-:Y:S02]  /*4390*/  @P5 FADD.FTZ R49, R42, c[0x0][0x188] ;  /* 0x000062002a315621 */ /* 0x000fe40000010000 */
[CC--:B------:R-:W-:Y:S02]  /*43a0*/  IMAD.WIDE R42, R34.reuse, R41.reuse, c[0x0][0x178] ;  /* 0x00005e00222a7625 */ /* 0x0c0fe400078e0229 */
[----:B------:R0:W1:Y:S02]  /*43b0*/  @P5 MUFU.RSQ R47, R49 ;  /* 0x00000031002f5308 */ /* 0x0000640000001400 */
[----:B------:R-:W-:Y:S01]  /*43c0*/  IMAD.WIDE R40, R34, R41, c[0x0][0x180] ;  /* 0x0000600022287625 */ /* 0x000fe200078e0229 */
[----:B------:R2:W3:Y:S04]  /*43d0*/  LDG.E.U16 R44, [R42.64+0x2] ;  /* 0x000002062a2c7981 */ /* 0x0004e8000c1e1500 */
[----:B------:R2:W4:Y:S04]  /*43e0*/  LDG.E.U16 R34, [R42.64] ;  /* 0x000000062a227981 */ /* 0x000528000c1e1500 */
[----:B------:R5:W3:Y:S04]  /*43f0*/  LDG.E.U16 R45, [R40.64] ;  /* 0x00000006282d7981 */ /* 0x000ae8000c1e1500 */
[----:B------:R5:W3:Y:S01]  /*4400*/  LDG.E.U16 R48, [R40.64+0x2] ;  /* 0x0000020628307981 */ /* 0x000ae2000c1e1500 */
[----:B------:R-:W-:-:S02]  /*4410*/  ISETP.NE.AND P6, PT, RZ, UR5, PT ;  /* 0x00000005ff007c0c */ /* 0x000fc4000bfc5270 */
[--C-:B--2---:R-:W-:Y:S02]  /*4420*/  PRMT R43, RZ, 0x7610, R11.reuse ;  /* 0x00007610ff2b7816 */ /* 0x104fe4000000000b */
[----:B-----5:R-:W-:-:S03]  /*4430*/  PRMT R41, RZ, 0x5410, R11 ;  /* 0x00005410ff297816 */ /* 0x020fc6000000000b */
[--C-:B------:R-:W-:Y:S01]  /*4440*/  FADD.FTZ R122, R43, -R46.reuse ;  /* 0x8000002e2b7a7221 */ /* 0x100fe20000010000 */
[--C-:B0-----:R-:W-:Y:S01]  /*4450*/  PRMT R49, RZ, 0x5410, R33.reuse ;  /* 0x00005410ff317816 */ /* 0x101fe20000000021 */
[--C-:B------:R-:W-:Y:S01]  /*4460*/  FADD.FTZ R50, R41, -R46.reuse ;  /* 0x8000002e29327221 */ /* 0x100fe20000010000 */
[----:B------:R-:W-:Y:S01]  /*4470*/  PRMT R33, RZ, 0x7610, R33 ;  /* 0x00007610ff217816 */ /* 0x000fe20000000021 */
[-C--:B-1----:R-:W-:Y:S02]  /*4480*/  FMUL.FTZ R122, R122, R47.reuse ;  /* 0x0000002f7a7a7220 */ /* 0x082fe40000410000 */
[----:B------:R-:W-:Y:S02]  /*4490*/  FMUL.FTZ R50, R50, R47 ;  /* 0x0000002f32327220 */ /* 0x000fe40000410000 */
[--C-:B------:R-:W-:Y:S02]  /*44a0*/  FADD.FTZ R126, R33, -R46.reuse ;  /* 0x8000002e217e7221 */ /* 0x100fe40000010000 */
[----:B------:R-:W-:Y:S01]  /*44b0*/  FADD.FTZ R124, R49, -R46 ;  /* 0x8000002e317c7221 */ /* 0x000fe20000010000 */
[----:B----4-:R-:W-:-:S02]  /*44c0*/  PRMT R11, RZ, 0x5410, R34 ;  /* 0x00005410ff0b7816 */ /* 0x010fc40000000022 */
[----:B---3--:R-:W-:Y:S02]  /*44d0*/  PRMT R34, RZ, 0x5410, R44 ;  /* 0x00005410ff227816 */ /* 0x008fe4000000002c */
        /* <DEDUP_REMOVED lines=15> */
.L_x_3460:
        /* <DEDUP_REMOVED lines=13> */
.L_x_3462:
[----:B------:R-:W-:Y:S05]  /*46a0*/  BSYNC B0 ;  /* 0x0000000000007941 */ /* 0x000fea0003800000 */
.L_x_3461:
        /* <DEDUP_REMOVED lines=17> */
.L_x_3463:
        /* <DEDUP_REMOVED lines=13> */
.L_x_3465:
[----:B------:R-:W-:Y:S05]  /*4890*/  BSYNC B0 ;  /* 0x0000000000007941 */ /* 0x000fea0003800000 */
.L_x_3464:
        /* <DEDUP_REMOVED lines=23> */
.L_x_3466:
        /* <DEDUP_REMOVED lines=13> */
.L_x_3468:
[----:B------:R-:W-:Y:S05]  /*4ae0*/  BSYNC B0 ;  /* 0x0000000000007941 */ /* 0x000fea0003800000 */
.L_x_3467:
[----:B------:R-:W-:Y:S01]  /*4af0*/  PRMT R43, RZ, 0x5410, R30 ;  /* 0x00005410ff2b7816 */ /* 0x000fe2000000001e */
[----:B------:R-:W-:Y:S01]  /*4b00*/  FFMA.FTZ R48, R11, R48, R44 ;  /* 0x000000300b307223 */ /* 0x000fe2000001002c */
[----:B------:R-:W-:Y:S01]  /*4b10*/  PRMT R49, RZ, 0x7610, R30 ;  /* 0x00007610ff317816 */ /* 0x000fe2000000001e */
        /* <DEDUP_REMOVED lines=12> */
.L_x_3469:
        /* <DEDUP_REMOVED lines=13> */
.L_x_3471:
[----:B------:R-:W-:Y:S05]  /*4cb0*/  BSYNC B0 ;  /* 0x0000000000007941 */ /* 0x000fea0003800000 */
.L_x_3470:
        /* <DEDUP_REMOVED lines=23> */
.L_x_3472:
        /* <DEDUP_REMOVED lines=13> */
.L_x_3474:
[----:B------:R-:W-:Y:S05]  /*4f00*/  BSYNC B0 ;  /* 0x0000000000007941 */ /* 0x000fea0003800000 */
.L_x_3473:
        /* <DEDUP_REMOVED lines=15> */
.L_x_3475:
        /* <DEDUP_REMOVED lines=13> */
.L_x_3477:
[----:B------:R-:W-:Y:S05]  /*50d0*/  BSYNC B0 ;  /* 0x0000000000007941 */ /* 0x000fea0003800000 */
.L_x_3476:
        /* <DEDUP_REMOVED lines=23> */
.L_x_3478:
        /* <DEDUP_REMOVED lines=13> */
.L_x_3480:
[----:B------:R-:W-:Y:S05]  /*5320*/  BSYNC B0 ;  /* 0x0000000000007941 */ /* 0x000fea0003800000 */
.L_x_3479:
        /* <DEDUP_REMOVED lines=15> */
.L_x_3481:
        /* <DEDUP_REMOVED lines=13> */
.L_x_3483:
[----:B------:R-:W-:Y:S05]  /*54f0*/  BSYNC B0 ;  /* 0x0000000000007941 */ /* 0x000fea0003800000 */
.L_x_3482:
        /* <DEDUP_REMOVED lines=23> */
.L_x_3484:
        /* <DEDUP_REMOVED lines=13> */
.L_x_3486:
[----:B------:R-:W-:Y:S05]  /*5740*/  BSYNC B0 ;  /* 0x0000000000007941 */ /* 0x000fea0003800000 */
.L_x_3485:
        /* <DEDUP_REMOVED lines=15> */
.L_x_3487:
        /* <DEDUP_REMOVED lines=13> */
.L_x_3489:
[----:B------:R-:W-:Y:S05]  /*5910*/  BSYNC B0 ;  /* 0x0000000000007941 */ /* 0x000fea0003800000 */
.L_x_3488:
[----:B------:R-:W-:Y:S01]  /*5920*/  PRMT R49, RZ, 0x5410, R20 ;  /* 0x00005410ff317816 */ /* 0x000fe20000000014 */
[----:B------:R-:W-:Y:S01]  /*5930*/  FADD.FTZ R150, R29, -R46 ;  /* 0x8000002e1d967221 */ /* 0x000fe20000010000 */
[----:B------:R-:W-:Y:S02]  /*5940*/  PRMT R155, RZ, 0x5410, R8 ;  /* 0x00005410ff9b7816 */ /* 0x000fe40000000008 */
[----:B------:R-:W-:Y:S01]  /*5950*/  PRMT R123, RZ, 0x5410, R19 ;  /* 0x00005410ff7b7816 */ /* 0x000fe20000000013 */
[----:B------:R-:W-:Y:S01]  /*5960*/  FMUL.FTZ R150, R150, R47 ;  /* 0x0000002f96967220 */ /* 0x000fe20000410000 */
[----:B------:R-:W-:Y:S01]  /*5970*/  PRMT R127, RZ, 0x5410, R18 ;  /* 0x00005410ff7f7816 */ /* 0x000fe20000000012 */
[----:B------:R-:W-:Y:S01]  /*5980*/  FADD.FTZ R50, R155, -R46 ;  /* 0x8000002e9b327221 */ /* 0x000fe20000010000 */
[----:B------:R-:W-:Y:S02]  /*5990*/  PRMT R131, RZ, 0x5410, R17 ;  /* 0x00005410ff837816 */ /* 0x000fe40000000011 */
[----:B------:R-:W-:-:S02]  /*59a0*/  PRMT R25, RZ, 0x5410, R23 ;  /* 0x00005410ff197816 */ /* 0x000fc40000000017 */
[----:B0-----:R-:W-:Y:S01]  /*59b0*/  PRMT R27, RZ, 0x5410, R22 ;  /* 0x00005410ff1b7816 */ /* 0x001fe20000000016 */
[----:B------:R-:W-:Y:S01]  /*59c0*/  FADD.FTZ R28, R131, -R46 ;  /* 0x8000002e831c7221 */ /* 0x000fe20000010000 */
[--C-:B------:R-:W-:Y:S02]  /*59d0*/  PRMT R41, RZ, 0x5410, R21.reuse ;  /* 0x00005410ff297816 */ /* 0x100fe40000000015 */
[----:B------:R-:W-:Y:S01]  /*59e0*/  PRMT R43, RZ, 0x7610, R21 ;  /* 0x00007610ff2b7816 */ /* 0x000fe20000000015 */
[-C--:B------:R-:W-:Y:S01]  /*59f0*/  FMUL.FTZ R28, R28, R47.reuse ;  /* 0x0000002f1c1c7220 */ /* 0x080fe20000410000 */
[----:B------:R-:W-:Y:S02]  /*5a00*/  PRMT R125, RZ, 0x7610, R19 ;  /* 0x00007610ff7d7816 */ /* 0x000fe40000000013 */
[----:B------:R-:W-:Y:S01]  /*5a10*/  PRMT R135, RZ, 0x5410, R16 ;  /* 0x00005410ff877816 */ /* 0x000fe20000000010 */
[--C-:B------:R-:W-:Y:S01]  /*5a20*/  FADD.FTZ R144, R43, -R46.reuse ;  /* 0x8000002e2b907221 */ /* 0x100fe20000010000 */
[--C-:B------:R-:W-:Y:S01]  /*5a30*/  PRMT R139, RZ, 0x5410, R13.reuse ;  /* 0x00005410ff8b7816 */ /* 0x100fe2000000000d */
[--C-:B------:R-:W-:Y:S01]  /*5a40*/  FADD.FTZ R138, R125, -R46.reuse ;  /* 0x8000002e7d8a7221 */ /* 0x100fe20000010000 */
[----:B------:R-:W-:Y:S01]  /*5a50*/  PRMT R141, RZ, 0x7610, R13 ;  /* 0x00007610ff8d7816 */ /* 0x000fe2000000000d */
[----:B------:R-:W-:Y:S01]  /*5a60*/  FADD.FTZ R30, R135, -R46 ;  /* 0x8000002e871e7221 */ /* 0x000fe20000010000 */
[----:B------:R-:W-:Y:S01]  /*5a70*/  PRMT R143, RZ, 0x5410, R12 ;  /* 0x00005410ff8f7816 */ /* 0x000fe2000000000c */
[----:B------:R-:W-:Y:S01]  /*5a80*/  FADD.FTZ R32, R139, -R46 ;  /* 0x8000002e8b207221 */ /* 0x000fe20000010000 */
[----:B------:R-:W-:Y:S01]  /*5a90*/  PRMT R147, RZ, 0x5410, R10 ;  /* 0x00005410ff937816 */ /* 0x000fe2000000000a */
[--C-:B------:R-:W-:Y:S01]  /*5aa0*/  FADD.FTZ R124, R141, -R46.reuse ;  /* 0x8000002e8d7c7221 */ /* 0x100fe20000010000 */
[--C-:B------:R-:W-:Y:S01]  /*5ab0*/  PRMT R151, RZ, 0x5410, R9.reuse ;  /* 0x00005410ff977816 */ /* 0x100fe20000000009 */
[--C-:B------:R-:W-:Y:S01]  /*5ac0*/  FADD.FTZ R40, R143, -R46.reuse ;  /* 0x8000002e8f287221 */ /* 0x100fe20000010000 */
[----:B------:R-:W-:Y:S01]  /*5ad0*/  PRMT R153, RZ, 0x7610, R9 ;  /* 0x00007610ff997816 */ /* 0x000fe20000000009 */
[--C-:B------:R-:W-:Y:S01]  /*5ae0*/  FADD.FTZ R42, R147, -R46.reuse ;  /* 0x8000002e932a7221 */ /* 0x100fe20000010000 */
[--C-:B------:R-:W-:Y:S01]  /*5af0*/  PRMT R159, RZ, 0x5410, R7.reuse ;  /* 0x00005410ff9f7816 */ /* 0x100fe20000000007 */
[----:B------:R-:W-:Y:S01]  /*5b00*/  FADD.FTZ R48, R151, -R46 ;  /* 0x8000002e97307221 */ /* 0x000fe20000010000 */
[----:B------:R-:W-:Y:S01]  /*5b10*/  PRMT R161, RZ, 0x7610, R7 ;  /* 0x00007610ffa17816 */ /* 0x000fe20000000007 */
[-C--:B------:R-:W-:Y:S01]  /*5b20*/  FMUL.FTZ R144, R144, R47.reuse ;  /* 0x0000002f90907220 */ /* 0x080fe20000410000 */
[----:B------:R-:W-:Y:S01]  /*5b30*/  PRMT R145, RZ, 0x7610, R12 ;  /* 0x00007610ff917816 */ /* 0x000fe2000000000c */
[----:B------:R-:W-:Y:S01]  /*5b40*/  FADD.FTZ R12, R49, -R46 ;  /* 0x8000002e310c7221 */ /* 0x000fe20000010000 */
[----:B------:R-:W-:Y:S01]  /*5b50*/  PRMT R157, RZ, 0x7610, R8 ;  /* 0x00007610ff9d7816 */ /* 0x000fe20000000008 */
[----:B------:R-:W-:Y:S01]  /*5b60*/  FADD.FTZ R152, R159, -R46 ;  /* 0x8000002e9f987221 */ /* 0x000fe20000010000 */
[----:B------:R-:W-:Y:S01]  /*5b70*/  PRMT R163, RZ, 0x5410, R6 ;  /* 0x00005410ffa37816 */ /* 0x000fe20000000006 */
[-C--:B------:R-:W-:Y:S01]  /*5b80*/  FMUL.FTZ R12, R12, R47.reuse ;  /* 0x0000002f0c0c7220 */ /* 0x080fe20000410000 */
[----:B------:R-:W-:Y:S01]  /*5b90*/  PRMT R156, RZ, 0x5410, R5 ;  /* 0x00005410ff9c7816 */ /* 0x000fe20000000005 */
[----:B------:R-:W-:Y:S01]  /*5ba0*/  FADD.FTZ R8, R145, -R46 ;  /* 0x8000002e91087221 */ /* 0x000fe20000010000 */
        /* <DEDUP_REMOVED lines=31> */
[----:B------:R-:W-:Y:S01]  /*5da0*/  FMUL.FTZ R9, R50, R47 ;  /* 0x0000002f32097220 */ /* 0x000fe20000410000 */
[----:B------:R-:W-:Y:S01]  /*5db0*/  PRMT R122, RZ, 0x7610, R4 ;  /* 0x00007610ff7a7816 */ /* 0x000fe20000000004 */
[----:B------:R-:W-:Y:S01]  /*5dc0*/  FADD.FTZ R4, R27, -R46 ;  /* 0x8000002e1b047221 */ /* 0x000fe20000010000 */
[----:B------:R-:W-:Y:S01]  /*5dd0*/  PRMT R17, RZ, 0x7610, R2 ;  /* 0x00007610ff117816 */ /* 0x000fe20000000002 */
[----:B------:R-:W-:Y:S01]  /*5de0*/  FADD.FTZ R2, R25, -R46 ;  /* 0x8000002e19027221 */ /* 0x000fe20000010000 */
[----:B------:R-:W-:Y:S01]  /*5df0*/  PRMT R5, RZ, 0x7610, R14 ;  /* 0x00007610ff057816 */ /* 0x000fe2000000000e */
        /* <DEDUP_REMOVED lines=31> */
[--C-:B------:R-:W-:Y:S02]  /*5ff0*/  FFMA.FTZ R42, R11, R12, R44.reuse ;  /* 0x0000000c0b2a7223 */ /* 0x100fe4000001002c */
[-C--:B------:R-:W-:Y:S02]  /*6000*/  FMUL.FTZ R20, R20, R47.reuse ;  /* 0x0000002f14147220 */ /* 0x080fe40000410000 */
[----:B------:R-:W-:Y:S02]  /*6010*/  FMUL.FTZ R19, R19, R47 ;  /* 0x0000002f13137220 */ /* 0x000fe40000410000 */
[----:B------:R-:W-:Y:S02]  /*6020*/  FFMA.FTZ R12, R11, R9, R44 ;  /* 0x000000090b0c7223 */ /* 0x000fe4000001002c */
[-C--:B------:R-:W-:Y:S02]  /*6030*/  FMUL.FTZ R22, R22, R47.reuse ;  /* 0x0000002f16167220 */ /* 0x080fe40000410000 */
[----:B------:R-:W-:-:S02]  /*6040*/  FMUL.FTZ R24, R24, R47 ;  /* 0x0000002f18187220 */ /* 0x000fc40000410000 */
[C-C-:B------:R-:W-:Y:S02]  /*6050*/  FFMA.FTZ R40, R11.reuse, R14, R44.reuse ;  /* 0x0000000e0b287223 */ /* 0x140fe4000001002c */
[C-C-:B------:R-:W-:Y:S02]  /*6060*/  FFMA.FTZ R32, R11.reuse, R16, R44.reuse ;  /* 0x000000100b207223 */ /* 0x140fe4000001002c */
[----:B------:R-:W-:Y:S02]  /*6070*/  FFMA.FTZ R30, R11, R28, R44 ;  /* 0x0000001c0b1e7223 */ /* 0x000fe4000001002c */
        /* <DEDUP_REMOVED lines=34> */
[----:B------:R-:W-:Y:S02]  /*62a0*/  FFMA.FTZ R44, R11, R19, R44 ;  /* 0x000000130b2c7223 */ /* 0x000fe4000001002c */
        /* <DEDUP_REMOVED lines=32> */
.L_x_3490:
        /* <DEDUP_REMOVED lines=13> */
.L_x_3492:
[----:B------:R-:W-:Y:S05]  /*6580*/  BSYNC B0 ;  /* 0x0000000000007941 */ /* 0x000fea0003800000 */
.L_x_3491:
        /* <DEDUP_REMOVED lines=11> */
.L_x_3493:
        /* <DEDUP_REMOVED lines=13> */
.L_x_3495:
[----:B------:R-:W-:Y:S05]  /*6710*/  BSYNC B0 ;  /* 0x0000000000007941 */ /* 0x000fea0003800000 */
.L_x_3494:
        /* <DEDUP_REMOVED lines=11> */
.L_x_3496:
        /* <DEDUP_REMOVED lines=13> */
.L_x_3498:
[----:B------:R-:W-:Y:S05]  /*68a0*/  BSYNC B0 ;  /* 0x0000000000007941 */ /* 0x000fea0003800000 */
.L_x_3497:
        /* <DEDUP_REMOVED lines=11> */
.L_x_3499:
        /* <DEDUP_REMOVED lines=13> */
.L_x_3501:
[----:B------:R-:W-:Y:S05]  /*6a30*/  BSYNC B0 ;  /* 0x0000000000007941 */ /* 0x000fea0003800000 */
.L_x_3500:
        /* <DEDUP_REMOVED lines=11> */
.L_x_3502:
        /* <DEDUP_REMOVED lines=13> */
.L_x_3504:
[----:B------:R-:W-:Y:S05]  /*6bc0*/  BSYNC B0 ;  /* 0x0000000000007941 */ /* 0x000fea0003800000 */
.L_x_3503:
        /* <DEDUP_REMOVED lines=11> */
.L_x_3505:
        /* <DEDUP_REMOVED lines=13> */
.L_x_3507:
[----:B------:R-:W-:Y:S05]  /*6d50*/  BSYNC B0 ;  /* 0x0000000000007941 */ /* 0x000fea0003800000 */
.L_x_3506:
        /* <DEDUP_REMOVED lines=11> */
.L_x_3508:
        /* <DEDUP_REMOVED lines=13> */
.L_x_3510:
[----:B------:R-:W-:Y:S05]  /*6ee0*/  BSYNC B0 ;  /* 0x0000000000007941 */ /* 0x000fea0003800000 */
.L_x_3509:
        /* <DEDUP_REMOVED lines=11> */
.L_x_3511:
        /* <DEDUP_REMOVED lines=13> */
.L_x_3513:
[----:B------:R-:W-:Y:S05]  /*7070*/  BSYNC B0 ;  /* 0x0000000000007941 */ /* 0x000fea0003800000 */
.L_x_3512:
        /* <DEDUP_REMOVED lines=11> */
.L_x_3514:
        /* <DEDUP_REMOVED lines=13> */
.L_x_3516:
[----:B------:R-:W-:Y:S05]  /*7200*/  BSYNC B0 ;  /* 0x0000000000007941 */ /* 0x000fea0003800000 */
.L_x_3515:
        /* <DEDUP_REMOVED lines=11> */
.L_x_3517:
        /* <DEDUP_REMOVED lines=13> */
.L_x_3519:
[----:B------:R-:W-:Y:S05]  /*7390*/  BSYNC B0 ;  /* 0x0000000000007941 */ /* 0x000fea0003800000 */
.L_x_3518:
        /* <DEDUP_REMOVED lines=11> */
.L_x_3520:
        /* <DEDUP_REMOVED lines=13> */
.L_x_3522:
[----:B------:R-:W-:Y:S05]  /*7520*/  BSYNC B0 ;  /* 0x0000000000007941 */ /* 0x000fea0003800000 */
.L_x_3521:
        /* <DEDUP_REMOVED lines=11> */
.L_x_3523:
        /* <DEDUP_REMOVED lines=13> */
.L_x_3525:
[----:B------:R-:W-:Y:S05]  /*76b0*/  BSYNC B0 ;  /* 0x0000000000007941 */ /* 0x000fea0003800000 */
.L_x_3524:
        /* <DEDUP_REMOVED lines=11> */
.L_x_3526:
        /* <DEDUP_REMOVED lines=13> */
.L_x_3528:
[----:B------:R-:W-:Y:S05]  /*7840*/  BSYNC B0 ;  /* 0x0000000000007941 */ /* 0x000fea0003800000 */
.L_x_3527:
        /* <DEDUP_REMOVED lines=11> */
.L_x_3529:
        /* <DEDUP_REMOVED lines=13> */
.L_x_3531:
[----:B------:R-:W-:Y:S05]  /*79d0*/  BSYNC B0 ;  /* 0x0000000000007941 */ /* 0x000fea0003800000 */
.L_x_3530:
        /* <DEDUP_REMOVED lines=11> */
.L_x_3532:
        /* <DEDUP_REMOVED lines=13> */
.L_x_3534:
[----:B------:R-:W-:Y:S05]  /*7b60*/  BSYNC B0 ;  /* 0x0000000000007941 */ /* 0x000fea0003800000 */
.L_x_3533:
        /* <DEDUP_REMOVED lines=11> */
.L_x_3535:
        /* <DEDUP_REMOVED lines=13> */
.L_x_3537:
[----:B------:R-:W-:Y:S05]  /*7cf0*/  BSYNC B0 ;  /* 0x0000000000007941 */ /* 0x000fea0003800000 */
.L_x_3536:
[----:B------:R-:W-:Y:S05]  /*7d00*/  @!P6 BRA `(.L_x_3538) ;  /* 0x000000a00000e947 */ /* 0x000fea0003800000 */
[----:B------:R-:W-:Y:S02]  /*7d10*/  FMUL.FTZ R6, R5, -1.4426950216293334961 ;  /* 0xbfb8aa3b05067820 */ /* 0x000fe40000410000 */
[----:B------:R-:W-:-:S04]  /*7d20*/  FMUL.FTZ R9, R22, -1.4426950216293334961 ;  /* 0xbfb8aa3b16097820 */ /* 0x000fc80000410000 */
[----:B------:R-:W1:Y:S08]  /*7d30*/  MUFU.EX2 R6, R6 ;  /* 0x0000000600067308 */ /* 0x000e700000000800 */
[----:B------:R-:W2:Y:S01]  /*7d40*/  MUFU.EX2 R9, R9 ;  /* 0x0000000900097308 */ /* 0x000ea20000000800 */
[----:B01----:R-:W-:-:S07]  /*7d50*/  FADD.FTZ R7, R6, 1 ;  /* 0x3f80000006077421 */ /* 0x003fce0000010000 */
[----:B------:R-:W0:Y:S01]  /*7d60*/  MUFU.RCP R8, R7 ;  /* 0x0000000700087308 */ /* 0x000e220000001000 */
[----:B--2---:R-:W-:-:S07]  /*7d70*/  FADD.FTZ R10, R9, 1 ;  /* 0x3f800000090a7421 */ /* 0x004fce0000010000 */
[----:B------:R-:W1:Y:S01]  /*7d80*/  MUFU.RCP R11, R10 ;  /* 0x0000000a000b7308 */ /* 0x000e620000001000 */
[----:B0-----:R-:W-:Y:S02]  /*7d90*/  FMUL.FTZ R5, R5, R8 ;  /* 0x0000000805057220 */ /* 0x001fe40000410000 */
[----:B-1----:R-:W-:-:S05]  /*7da0*/  FMUL.FTZ R22, R22, R11 ;  /* 0x0000000b16167220 */ /* 0x002fca0000410000 */
.L_x_3538:
[----:B------:R-:W-:Y:S01]  /*7db0*/  BSSY B0, `(.L_x_3539) ;  /* 0x000000c000007945 */ /* 0x000fe20003800000 */
[----:B------:R-:W-:Y:S05]  /*7dc0*/  @!P4 BRA `(.L_x_3540) ;  /* 0x000000a00000c947 */ /* 0x000fea0003800000 */
[----:B------:R-:W-:Y:S01]  /*7dd0*/  MOV R6, R84 ;  /* 0x0000005400067202 */ /* 0x000fe20000000f00 */
[----:B------:R-:W-:Y:S01]  /*7de0*/  IMAD R9, R58, c[0x0][0x1c0], RZ ;  /* 0x000070003a097a24 */ /* 0x000fe200078e02ff */
[----:B0-----:R-:W-:Y:S02]  /*7df0*/  MOV R7, R87 ;  /* 0x0000005700077202 */ /* 0x001fe40000000f00 */
[----:B------:R-:W-:Y:S01]  /*7e00*/  F2FP.BF16.PACK_AB R5, R22, R5 ;  /* 0x000000051605723e */ /* 0x000fe200000010ff */
[C---:B------:R-:W-:Y:S02]  /*7e10*/  IMAD R9, R92.reuse, c[0x0][0x1c4], R9 ;  /* 0x000071005c097a24 */ /* 0x040fe400078e0209 */
[----:B------:R-:W-:-:S05]  /*7e20*/  IMAD.WIDE.U32 R6, R92, c[0x0][0x1c0], R6 ;  /* 0x000070005c067a25 */ /* 0x000fca00078e0006 */
[----:B------:R-:W-:Y:S02]  /*7e30*/  IADD3 R9, R7, R9, RZ ;  /* 0x0000000907097210 */ /* 0x000fe40007ffe0ff */
[----:B------:R-:W-:-:S04]  /*7e40*/  LEA R8, P5, R6, c[0x0][0x160], 0x1 ;  /* 0x0000580006087a11 */ /* 0x000fc800078a08ff */
[----:B------:R-:W-:-:S05]  /*7e50*/  LEA.HI.X R9, R6, c[0x0][0x164], R9, 0x1, P5 ;  /* 0x0000590006097a11 */ /* 0x000fca00028f0c09 */
[----:B------:R0:W-:Y:S04]  /*7e60*/  STG.E [R8.64], R5 ;  /* 0x0000000508007986 */ /* 0x0001e8000c101906 */
.L_x_3540:
[----:B------:R-:W-:Y:S05]  /*7e70*/  BSYNC B0 ;  /* 0x0000000000007941 */ /* 0x000fea0003800000 */
.L_x_3539:
        /* <DEDUP_REMOVED lines=11> */
.L_x_3541:
        /* <DEDUP_REMOVED lines=12> */
.L_x_3543:
[----:B------:R-:W-:Y:S05]  /*7ff0*/  BSYNC B0 ;  /* 0x0000000000007941 */ /* 0x000fea0003800000 */
.L_x_3542:
        /* <DEDUP_REMOVED lines=11> */
.L_x_3544:
        /* <DEDUP_REMOVED lines=12> */
.L_x_3546:
[----:B------:R-:W-:Y:S05]  /*8170*/  BSYNC B0 ;  /* 0x0000000000007941 */ /* 0x000fea0003800000 */
.L_x_3545:
        /* <DEDUP_REMOVED lines=11> */
.L_x_3547:
        /* <DEDUP_REMOVED lines=12> */
.L_x_3549:
[----:B------:R-:W-:Y:S05]  /*82f0*/  BSYNC B0 ;  /* 0x0000000000007941 */ /* 0x000fea0003800000 */
.L_x_3548:
        /* <DEDUP_REMOVED lines=11> */
.L_x_3550:
        /* <DEDUP_REMOVED lines=12> */
.L_x_3552:
[----:B------:R-:W-:Y:S05]  /*8470*/  BSYNC B0 ;  /* 0x0000000000007941 */ /* 0x000fea0003800000 */
.L_x_3551:
        /* <DEDUP_REMOVED lines=11> */
.L_x_3553:
[----:B------:R-:W-:Y:S01]  /*8530*/  ISETP.GE.U32.AND P5, PT, R36, c[0x0][0x1c8], PT ;  /* 0x0000720024007a0c */ /* 0x000fe20003fa6070 */
[----:B------:R-:W-:Y:S03]  /*8540*/  BSSY B0, `(.L_x_3554) ;  /* 0x000000d000007945 */ /* 0x000fe60003800000 */
[----:B------:R-:W-:-:S04]  /*8550*/  ISETP.GE.AND.EX P5, PT, R15, c[0x0][0x1cc], PT, P5 ;  /* 0x000073000f007a0c */ /* 0x000fc80003fa6350 */
[----:B------:R-:W-:-:S13]  /*8560*/  ISETP.GT.U32.OR P5, PT, R121, 0x17f, P5 ;  /* 0x0000017f7900780c */ /* 0x000fda0002fa4470 */
        /* <DEDUP_REMOVED lines=8> */
[----:B0-----:R-:W-:-:S05]  /*85f0*/  LEA.HI.X R3, R84, c[0x0][0x164], R15, 0x1, P5 ;  /* 0x0000590054037a11 */ /* 0x001fca00028f0c0f */
[----:B------:R0:W-:Y:S02]  /*8600*/  STG.E [R2.64], R31 ;  /* 0x0000001f02007986 */ /* 0x0001e4000c101906 */
.L_x_3555:
[----:B------:R-:W-:Y:S05]  /*8610*/  BSYNC B0 ;  /* 0x0000000000007941 */ /* 0x000fea0003800000 */
.L_x_3554:
[----:B------:R-:W-:Y:S02]  /*8620*/  IADD3 R52, R52, c[0x0][0x10], RZ ;  /* 0x0000040034347a10 */ /* 0x000fe40007ffe0ff */
[----:B------:R-:W-:Y:S02]  /*8630*/  IADD3 R39, R39, 0x1, RZ ;  /* 0x0000000127277810 */ /* 0x000fe40007ffe0ff */
[----:B------:R-:W-:-:S13]  /*8640*/  ISETP.GE.AND P5, PT, R52, UR4, PT ;  /* 0x0000000434007c0c */ /* 0x000fda000bfa6270 */
[----:B------:R-:W-:Y:S01]  /*8650*/  @P5 CALL.REL.NOINC `(.L_x_3556) ;  /* 0x0000001000005944 */ /* 0x000fe20003c00000 */
[----:B------:R-:W-:Y:S05]  /*8660*/  BRA `(.L_x_3557) ;  /* 0xffff85f000007947 */ /* 0x000fea000383ffff */
.L_x_3556:
[----:B------:R-:W-:Y:S05]  /*8670*/  EXIT ;  /* 0x000000000000794d */ /* 0x000fea0003800000 */
.L_x_3558:
        /* <DEDUP_REMOVED lines=16> */
.L_x_5211:


//--------------------- .text._Z35group_norm_nhwc_fwd_one_pass_kernelI11Bf16IOFp16WLi64ELi48ELi384EEv26Group_norm_nhwc_fwd_params --------------------------
	.section	.text._Z35group_norm_nhwc_fwd_one_pass_kernelI11Bf16IOFp16WLi64ELi48ELi384EEv26Group_norm_nhwc_fwd_params,"ax",@progbits
	.sectioninfo	@"SHI_REGISTERS=40"
	.align	128
        .global         _Z35group_norm_nhwc_fwd_one_pass_kernelI11Bf16IOFp16WLi64ELi48ELi384EEv26Group_norm_nhwc_fwd_params
        .type           _Z35group_norm_nhwc_fwd_one_pass_kernelI11Bf16IOFp16WLi64ELi48ELi384EEv26Group_norm_nhwc_fwd_params,@function
        .size           _Z35group_norm_nhwc_fwd_one_pass_kernelI11Bf16IOFp16WLi64ELi48ELi384EEv26Group_norm_nhwc_fwd_params,(.L_x_5212 - _Z35group_norm_nhwc_fwd_one_pass_kernelI11Bf16IOFp16WLi64ELi48ELi384EEv26Group_norm_nhwc_fwd_params)
        .other          _Z35group_norm_nhwc_fwd_one_pass_kernelI11Bf16IOFp16WLi64ELi48ELi384EEv26Group_norm_nhwc_fwd_params,@"STO_CUDA_ENTRY STV_DEFAULT"
_Z35group_norm_nhwc_fwd_one_pass_kernelI11Bf16IOFp16WLi64ELi48ELi384EEv26Group_norm_nhwc_fwd_params:
.text._Z35group_norm_nhwc_fwd_one_pass_kernelI11Bf16IOFp16WLi64ELi48ELi384EEv26Group_norm_nhwc_fwd_params:
        /* <DEDUP_REMOVED lines=28> */
.L_x_3581:
        /* <DEDUP_REMOVED lines=172> */
.L_x_3560:
[----:B------:R-:W-:Y:S05]  /*0c80*/  BSYNC B0 ;  /* 0x0000000000007941 */ /* 0x000fea0003800000 */
.L_x_3559:
        /* <DEDUP_REMOVED lines=25> */
.L_x_3563:
[----:B------:R-:W2:Y:S01]  /*0e20*/  LDG.E.STRONG.GPU R10, [R8.64] ;  /* 0x00000006080a7981 */ /* 0x000ea2000c1ef900 */
[----:B------:R-:W-:Y:S01]  /*0e30*/  YIELD ;  /* 0x0000000000007946 */ /* 0x000fe20003800000 */
[----:B--2---:R-:W-:Y:S01]  /*0e40*/  ISETP.NE.AND P1, PT, R10, R11, PT ;  /* 0x0000000b0a00720c */ /* 0x004fe20003f25270 */
[----:B------:R-:W-:-:S12]  /*0e50*/  CCTL.IVALL ;  /* 0x00000000ff00798f */ /* 0x000fd80002000000 */
[----:B------:R-:W-:Y:S05]  /*0e60*/  @P1 BRA `(.L_x_3563) ;  /* 0xffffffb000001947 */ /* 0x000fea000383ffff */
.L_x_3562:
        /* <DEDUP_REMOVED lines=11> */
.L_x_3565:
        /* <DEDUP_REMOVED lines=59> */
.L_x_3564:
        /* <DEDUP_REMOVED lines=19> */
.L_x_3567:
[----:B------:R-:W-:Y:S05]  /*1400*/  BSYNC B0 ;  /* 0x0000000000007941 */ /* 0x000fea0003800000 */
.L_x_3566:
        /* <DEDUP_REMOVED lines=30> */
.L_x_3561:
        /* <DEDUP_REMOVED lines=15> */
[----:B------:R4:W5:Y:S04]  /*16e0*/  LDG.E.U16 R32, [R12.64+0x2] ;  /* 0x000002060c207981 */ /* 0x000968000c1e1500 */
[----:B------:R-:W0:Y:S04]  /*16f0*/  LDS.64 R10, [0x78] ;  /* 0x00007800ff0a7984 */ /* 0x000e280000000a00 */
[----:B--2---:R2:W5:Y:S04]  /*1700*/  LDG.E.U16 R14, [R14.64] ;  /* 0x000000060e0e7981 */ /* 0x004568000c1e1500 */
[----:B----4-:R4:W5:Y:S01]  /*1710*/  LDG.E.U16 R12, [R12.64] ;  /* 0x000000060c0c7981 */ /* 0x010962000c1e1500 */
[----:B-1----:R-:W-:-:S02]  /*1720*/  MOV R9, 0x3f800000 ;  /* 0x3f80000000097802 */ /* 0x002fc40000000f00 */
[--C-:B------:R-:W-:Y:S02]  /*1730*/  PRMT R17, RZ, 0x5410, R26.reuse ;  /* 0x00005410ff117816 */ /* 0x100fe4000000001a */
[----:B0-----:R-:W-:Y:S02]  /*1740*/  PRMT R19, RZ, 0x7610, R26 ;  /* 0x00007610ff137816 */ /* 0x001fe4000000001a */
[--C-:B--2---:R-:W-:Y:S02]  /*1750*/  PRMT R15, RZ, 0x5410, R24.reuse ;  /* 0x00005410ff0f7816 */ /* 0x104fe40000000018 */
[----:B------:R-:W-:Y:S02]  /*1760*/  PRMT R24, RZ, 0x7610, R24 ;  /* 0x00007610ff187816 */ /* 0x000fe40000000018 */
[--C-:B----4-:R-:W-:Y:S02]  /*1770*/  PRMT R13, RZ, 0x5410, R23.reuse ;  /* 0x00005410ff0d7816 */ /* 0x110fe40000000017 */
[----:B------:R-:W-:-:S02]  /*1780*/  PRMT R23, RZ, 0x7610, R23 ;  /* 0x00007610ff177816 */ /* 0x000fc40000000017 */
[----:B------:R-:W-:Y:S02]  /*1790*/  ISETP.NE.AND P4, PT, RZ, UR5, PT ;  /* 0x00000005ff007c0c */ /* 0x000fe4000bf85270 */
[----:B------:R-:W-:Y:S02]  /*17a0*/  ISETP.GE.U32.AND P3, PT, R28, c[0x0][0x1c8], PT ;  /* 0x000072001c007a0c */ /* 0x000fe40003f66070 */
[----:B------:R-:W-:Y:S02]  /*17b0*/  ISETP.GE.U32.AND P2, PT, R7, c[0x0][0x1c8], PT ;  /* 0x0000720007007a0c */ /* 0x000fe40003f46070 */
[----:B------:R-:W-:Y:S02]  /*17c0*/  ISETP.GE.AND.EX P3, PT, R20, c[0x0][0x1cc], PT, P3 ;  /* 0x0000730014007a0c */ /* 0x000fe40003f66330 */
[----:B------:R-:W-:Y:S02]  /*17d0*/  ISETP.GE.AND.EX P2, PT, R22, c[0x0][0x1cc], PT, P2 ;  /* 0x0000730016007a0c */ /* 0x000fe40003f46320 */
[----:B------:R-:W-:-:S02]  /*17e0*/  ISETP.GT.U32.OR P3, PT, R0, 0x17f, P3 ;  /* 0x0000017f0000780c */ /* 0x000fc40001f64470 */
[----:B------:R-:W-:Y:S01]  /*17f0*/  ISETP.GT.U32.OR P2, PT, R0, 0x17f, P2 ;  /* 0x0000017f0000780c */ /* 0x000fe20001744470 */
[----:B------:R-:W-:-:S04]  /*1800*/  FMUL.FTZ R10, R10, c[0x0][0x1f4] ;  /* 0x00007d000a0a7a20 */ /* 0x000fc80000410000 */
[----:B------:R-:W-:Y:S02]  /*1810*/  FMUL.FTZ R8, R10, R10 ;  /* 0x0000000a0a087220 */ /* 0x000fe40000410000 */
[----:B------:R-:W-:Y:S02]  /*1820*/  FADD.FTZ R16, R13, -R10 ;  /* 0x8000000a0d107221 */ /* 0x000fe40000010000 */
[----:B------:R-:W-:Y:S02]  /*1830*/  FFMA.FTZ R11, R11, c[0x0][0x1f4], -R8 ;  /* 0x00007d000b0b7a23 */ /* 0x000fe40000010808 */
        /* <DEDUP_REMOVED lines=9> */
[----:B------:R-:W-:Y:S02]  /*18d0*/  ISETP.GE.AND.EX P1, PT, R21, c[0x0][0x1cc], PT, P1 ;  /* 0x0000730015007a0c */ /* 0x000fe40003f26310 */
[--C-:B0-----:R-:W-:Y:S02]  /*18e0*/  PRMT R11, RZ, 0x5410, R25.reuse ;  /* 0x00005410ff0b7816 */ /* 0x101fe40000000019 */
[----:B------:R-:W-:Y:S02]  /*18f0*/  PRMT R25, RZ, 0x7610, R25 ;  /* 0x00007610ff197816 */ /* 0x000fe40000000019 */
[----:B------:R-:W-:Y:S01]  /*1900*/  ISETP.GT.U32.OR P1, PT, R0, 0x17f, P1 ;  /* 0x0000017f0000780c */ /* 0x000fe20000f24470 */
[--C-:B------:R-:W-:Y:S02]  /*1910*/  FADD.FTZ R11, R11, -R10.reuse ;  /* 0x8000000a0b0b7221 */ /* 0x100fe40000010000 */
[----:B------:R-:W-:Y:S02]  /*1920*/  FADD.FTZ R26, R25, -R10 ;  /* 0x8000000a191a7221 */ /* 0x000fe40000010000 */
[----:B-1----:R-:W-:-:S02]  /*1930*/  FMUL.FTZ R17, R13, R9 ;  /* 0x000000090d117220 */ /* 0x002fc40000410000 */
[-C--:B------:R-:W-:Y:S02]  /*1940*/  FMUL.FTZ R8, R8, R9.reuse ;  /* 0x0000000908087220 */ /* 0x080fe40000410000 */
[-C--:B------:R-:W-:Y:S02]  /*1950*/  FMUL.FTZ R15, R15, R9.reuse ;  /* 0x000000090f0f7220 */ /* 0x080fe40000410000 */
[-C--:B------:R-:W-:Y:S02]  /*1960*/  FMUL.FTZ R16, R16, R9.reuse ;  /* 0x0000000910107220 */ /* 0x080fe40000410000 */
[-C--:B------:R-:W-:Y:S02]  /*1970*/  FMUL.FTZ R10, R11, R9.reuse ;  /* 0x000000090b0a7220 */ /* 0x080fe40000410000 */
[-C--:B------:R-:W-:Y:S02]  /*1980*/  FMUL.FTZ R26, R26, R9.reuse ;  /* 0x000000091a1a7220 */ /* 0x080fe40000410000 */
[----:B------:R-:W-:-:S02]  /*1990*/  FMUL.FTZ R13, R18, R9 ;  /* 0x00000009120d7220 */ /* 0x000fc40000410000 */
[----:B------:R-:W-:Y:S01]  /*19a0*/  FMUL.FTZ R24, R24, R9 ;  /* 0x0000000918187220 */ /* 0x000fe20000410000 */
[----:B---3--:R-:W-:Y:S02]  /*19b0*/  HADD2.F32 R33, -RZ, R33.H0_H0 ;  /* 0x20000021ff217230 */ /* 0x008fe40000004100 */
[----:B-----5:R-:W-:-:S05]  /*19c0*/  HADD2.F32 R9, -RZ, R32.H0_H0 ;  /* 0x20000020ff097230 */ /* 0x020fca0000004100 */
[C-C-:B------:R-:W-:Y:S02]  /*19d0*/  FFMA.FTZ R18, R33.reuse, R15, R9.reuse ;  /* 0x0000000f21127223 */ /* 0x140fe40000010009 */
[C-C-:B------:R-:W-:Y:S01]  /*19e0*/  FFMA.FTZ R17, R33.reuse, R17, R9.reuse ;  /* 0x0000001121117223 */ /* 0x140fe20000010009 */
[----:B------:R-:W-:Y:S01]  /*19f0*/  HADD2.F32 R19, -RZ, R14.H0_H0 ;  /* 0x2000000eff137230 */ /* 0x000fe20000004100 */
[C-C-:B------:R-:W-:Y:S01]  /*1a00*/  FFMA.FTZ R15, R33.reuse, R26, R9.reuse ;  /* 0x0000001a210f7223 */ /* 0x140fe20000010009 */
[----:B------:R-:W-:Y:S01]  /*1a10*/  HADD2.F32 R32, -RZ, R12.H0_H0 ;  /* 0x2000000cff207230 */ /* 0x000fe20000004100 */
[----:B------:R-:W-:-:S04]  /*1a20*/  FFMA.FTZ R12, R33, R24, R9 ;  /* 0x00000018210c7223 */ /* 0x000fc80000010009 */
        /* <DEDUP_REMOVED lines=15> */
.L_x_3568:
        /* <DEDUP_REMOVED lines=12> */
.L_x_3570:
[----:B------:R-:W-:Y:S05]  /*1be0*/  BSYNC B0 ;  /* 0x0000000000007941 */ /* 0x000fea0003800000 */
.L_x_3569:
        /* <DEDUP_REMOVED lines=11> */
.L_x_3571:
        /* <DEDUP_REMOVED lines=12> */
.L_x_3573:
[----:B------:R-:W-:Y:S05]  /*1d60*/  BSYNC B0 ;  /* 0x0000000000007941 */ /* 0x000fea0003800000 */
.L_x_3572:
        /* <DEDUP_REMOVED lines=11> */
.L_x_3574:
        /* <DEDUP_REMOVED lines=12> */
.L_x_3576:
[----:B------:R-:W-:Y:S05]  /*1ee0*/  BSYNC B0 ;  /* 0x0000000000007941 */ /* 0x000fea0003800000 */
.L_x_3575:
        /* <DEDUP_REMOVED lines=11> */
.L_x_3577:
        /* <DEDUP_REMOVED lines=12> */
.L_x_3579:
[----:B------:R-:W-:Y:S05]  /*2060*/  BSYNC B0 ;  /* 0x0000000000007941 */ /* 0x000fea0003800000 */
.L_x_3578:
[----:B------:R-:W-:Y:S02]  /*2070*/  IADD3 R30, R30, c[0x0][0x10], RZ ;  /* 0x000004001e1e7a10 */ /* 0x000fe40007ffe0ff */
[----:B------:R-:W-:Y:S02]  /*2080*/  IADD3 R5, R5, 0x1, RZ ;  /* 0x0000000105057810 */ /* 0x000fe40007ffe0ff */
[----:B------:R-:W-:-:S13]  /*2090*/  ISETP.GE.AND P1, PT, R30, UR4, PT ;  /* 0x000000041e007c0c */ /* 0x000fda000bf26270 */
[----:B------:R-:W-:Y:S01]  /*20a0*/  @P1 CALL.REL.NOINC `(.L_x_3580) ;  /* 0x0000001000001944 */ /* 0x000fe20003c00000 */
[----:B------:R-:W-:Y:S05]  /*20b0*/  BRA `(.L_x_3581) ;  /* 0xffffe10000007947 */ /* 0x000fea000383ffff */
.L_x_3580:
[----:B------:R-:W-:Y:S05]  /*20c0*/  EXIT ;  /* 0x000000000000794d */ /* 0x000fea0003800000 */
.L_x_3582:
        /* <DEDUP_REMOVED lines=11> */
.L_x_5212:


//--------------------- .text._Z35group_norm_nhwc_fwd_one_pass_kernelI11Bf16IOFp16WLi128ELi48ELi384EEv26Group_norm_nhwc_fwd_params --------------------------
	.section	.text._Z35group_norm_nhwc_fwd_one_pass_kernelI11Bf16IOFp16WLi128ELi48ELi384EEv26Group_norm_nhwc_fwd_params,"ax",@progbits
	.sectioninfo	@"SHI_REGISTERS=56"
	.align	128
        .global         _Z35group_norm_nhwc_fwd_one_pass_kernelI11Bf16IOFp16WLi128ELi48ELi384EEv26Group_norm_nhwc_fwd_params
        .type           _Z35group_norm_nhwc_fwd_one_pass_kernelI11Bf16IOFp16WLi128ELi48ELi384EEv26Group_norm_nhwc_fwd_params,@function
        .size           _Z35group_norm_nhwc_fwd_one_pass_kernelI11Bf16IOFp16WLi128ELi48ELi384EEv26Group_norm_nhwc_fwd_params,(.L_x_5213 - _Z35group_norm_nhwc_fwd_one_pass_kernelI11Bf16IOFp16WLi128ELi48ELi384EEv26Group_norm_nhwc_fwd_params)
        .other          _Z35group_norm_nhwc_fwd_one_pass_kernelI11Bf16IOFp16WLi128ELi48ELi384EEv26Group_norm_nhwc_fwd_params,@"STO_CUDA_ENTRY STV_DEFAULT"
_Z35group_norm_nhwc_fwd_one_pass_kernelI11Bf16IOFp16WLi128ELi48ELi384EEv26Group_norm_nhwc_fwd_params:
.text._Z35group_norm_nhwc_fwd_one_pass_kernelI11Bf16IOFp16WLi128ELi48ELi384EEv26Group_norm_nhwc_fwd_params:
        /* <DEDUP_REMOVED lines=32> */
.L_x_3617:
[----:B-1----:R-:W-:Y:S01]  /*0200*/  IABS R10, c[0x0][0x1d8] ;  /* 0x00007600000a7a13 */ /* 0x002fe20000000000 */
[----:B------:R-:W-:Y:S01]  /*0210*/  CS2R R28, SRZ ;  /* 0x00000000001c7805 */ /* 0x000fe2000001ff00 */
[----:B0-----:R-:W-:Y:S02]  /*0220*/  IABS R12, R46 ;  /* 0x0000002e000c7213 */ /* 0x001fe40000000000 */
        /* <DEDUP_REMOVED lines=254> */
.L_x_3584:
[----:B------:R-:W-:Y:S05]  /*1210*/  BSYNC B0 ;  /* 0x0000000000007941 */ /* 0x000fea0003800000 */
.L_x_3583:
        /* <DEDUP_REMOVED lines=25> */
.L_x_3587:
[----:B------:R-:W2:Y:S01]  /*13b0*/  LDG.E.STRONG.GPU R14, [R12.64] ;  /* 0x000000060c0e7981 */ /* 0x000ea2000c1ef900 */
[----:B------:R-:W-:Y:S01]  /*13c0*/  YIELD ;  /* 0x0000000000007946 */ /* 0x000fe20003800000 */
[----:B--2---:R-:W-:Y:S01]  /*13d0*/  ISETP.NE.AND P1, PT, R14, R15, PT ;  /* 0x0000000f0e00720c */ /* 0x004fe20003f25270 */
[----:B------:R-:W-:-:S12]  /*13e0*/  CCTL.IVALL ;  /* 0x00000000ff00798f */ /* 0x000fd80002000000 */
[----:B------:R-:W-:Y:S05]  /*13f0*/  @P1 BRA `(.L_x_3587) ;  /* 0xffffffb000001947 */ /* 0x000fea000383ffff */
.L_x_3586:
        /* <DEDUP_REMOVED lines=11> */
.L_x_3589:
        /* <DEDUP_REMOVED lines=59> */
.L_x_3588:
        /* <DEDUP_REMOVED lines=19> */
.L_x_3591:
[----:B------:R-:W-:Y:S05]  /*1990*/  BSYNC B0 ;  /* 0x0000000000007941 */ /* 0x000fea0003800000 */
.L_x_3590:
        /* <DEDUP_REMOVED lines=30> */
.L_x_3585:
        /* <DEDUP_REMOVED lines=14> */
[----:B------:R2:W3:Y:S04]  /*1c60*/  LDG.E.U16 R17, [R20.64] ;  /* 0x0000000614117981 */ /* 0x0004e8000c1e1500 */
[----:B------:R4:W5:Y:S04]  /*1c70*/  LDG.E.U16 R19, [R22.64] ;  /* 0x0000000616137981 */ /* 0x000968000c1e1500 */
[----:B------:R4:W5:Y:S04]  /*1c80*/  LDG.E.U16 R16, [R22.64+0x2] ;  /* 0x0000020616107981 */ /* 0x000968000c1e1500 */
[----:B------:R2:W5:Y:S04]  /*1c90*/  LDG.E.U16 R18, [R20.64+0x2] ;  /* 0x0000020614127981 */ /* 0x000568000c1e1500 */
        /* <DEDUP_REMOVED lines=13> */
[----:B--2---:R-:W-:Y:S02]  /*1d70*/  PRMT R20, RZ, 0x5410, R35 ;  /* 0x00005410ff147816 */ /* 0x004fe40000000023 */
[----:B----4-:R-:W-:Y:S02]  /*1d80*/  PRMT R22, RZ, 0x5410, R36 ;  /* 0x00005410ff167816 */ /* 0x010fe40000000024 */
        /* <DEDUP_REMOVED lines=46> */
[----:B------:R-:W-:Y:S01]  /*2070*/  FMUL.FTZ R37, R37, R12 ;  /* 0x0000000c25257220 */ /* 0x000fe20000410000 */
[----:B---3--:R-:W-:Y:S02]  /*2080*/  HADD2.F32 R26, -RZ, R17.H0_H0 ;  /* 0x20000011ff1a7230 */ /* 0x008fe40000004100 */
[----:B-----5:R-:W-:-:S02]  /*2090*/  HADD2.F32 R19, -RZ, R19.H0_H0 ;  /* 0x20000013ff137230 */ /* 0x020fc40000004100 */
[----:B------:R-:W-:Y:S02]  /*20a0*/  HADD2.F32 R16, -RZ, R16.H0_H0 ;  /* 0x20000010ff107230 */ /* 0x000fe40000004100 */
[----:B------:R-:W-:Y:S01]  /*20b0*/  HADD2.F32 R17, -RZ, R18.H0_H0 ;  /* 0x20000012ff117230 */ /* 0x000fe20000004100 */
        /* <DEDUP_REMOVED lines=14> */
.L_x_3592:
        /* <DEDUP_REMOVED lines=12> */
.L_x_3594:
[----:B------:R-:W-:Y:S05]  /*2260*/  BSYNC B0 ;  /* 0x0000000000007941 */ /* 0x000fea0003800000 */
.L_x_3593:
        /* <DEDUP_REMOVED lines=13> */
.L_x_3595:
        /* <DEDUP_REMOVED lines=12> */
.L_x_3597:
[----:B------:R-:W-:Y:S05]  /*2400*/  BSYNC B0 ;  /* 0x0000000000007941 */ /* 0x000fea0003800000 */
.L_x_3596:
        /* <DEDUP_REMOVED lines=13> */
.L_x_3598:
        /* <DEDUP_REMOVED lines=12> */
.L_x_3600:
[----:B------:R-:W-:Y:S05]  /*25a0*/  BSYNC B0 ;  /* 0x0000000000007941 */ /* 0x000fea0003800000 */
.L_x_3599:
[----:B------:R-:W-:Y:S01]  /*25b0*/  ISETP.GE.U32.AND P5, PT, R42, c[0x0][0x1c8], PT ;  /* 0x000072002a007a0c */ /* 0x000fe20003fa6070 */
[--C-:B------:R-:W-:Y:S01]  /*25c0*/  FFMA.FTZ R27, R19, R27, R26.reuse ;  /* 0x0000001b131b7223 */ /* 0x100fe2000001001a */
[----:B------:R-:W-:Y:S01]  /*25d0*/  ISETP.GE.U32.AND P1, PT, R41, c[0x0][0x1c8], PT ;  /* 0x0000720029007a0c */ /* 0x000fe20003f26070 */
[C-C-:B------:R-:W-:Y:S01]  /*25e0*/  FFMA.FTZ R49, R19.reuse, R49, R26.reuse ;  /* 0x0000003113317223 */ /* 0x140fe2000001001a */
[----:B------:R-:W-:Y:S01]  /*25f0*/  ISETP.GE.U32.AND P2, PT, R40, c[0x0][0x1c8], PT ;  /* 0x0000720028007a0c */ /* 0x000fe20003f46070 */
[--C-:B------:R-:W-:Y:S01]  /*2600*/  FFMA.FTZ R20, R19, R20, R26.reuse ;  /* 0x0000001413147223 */ /* 0x100fe2000001001a */
[----:B------:R-:W-:Y:S01]  /*2610*/  ISETP.GE.U32.AND P3, PT, R39, c[0x0][0x1c8], PT ;  /* 0x0000720027007a0c */ /* 0x000fe20003f66070 */
[--C-:B------:R-:W-:Y:S01]  /*2620*/  FFMA.FTZ R22, R19, R22, R26.reuse ;  /* 0x0000001613167223 */ /* 0x100fe2000001001a */
[----:B------:R-:W-:Y:S01]  /*2630*/  ISETP.GE.U32.AND P4, PT, R38, c[0x0][0x1c8], PT ;  /* 0x0000720026007a0c */ /* 0x000fe20003f86070 */
[C-C-:B------:R-:W-:Y:S01]  /*2640*/  FFMA.FTZ R34, R16.reuse, R34, R17.reuse ;  /* 0x0000002210227223 */ /* 0x140fe20000010011 */
[----:B------:R-:W-:Y:S01]  /*2650*/  ISETP.GE.AND.EX P5, PT, R9, c[0x0][0x1cc], PT, P5 ;  /* 0x0000730009007a0c */ /* 0x000fe20003fa6350 */
[--C-:B------:R-:W-:Y:S01]  /*2660*/  FFMA.FTZ R35, R16, R35, R17.reuse ;  /* 0x0000002310237223 */ /* 0x100fe20000010011 */
[----:B------:R-:W-:Y:S01]  /*2670*/  ISETP.GE.AND.EX P1, PT, R10, c[0x0][0x1cc], PT, P1 ;  /* 0x000073000a007a0c */ /* 0x000fe20003f26310 */
[C-C-:B------:R-:W-:Y:S01]  /*2680*/  FFMA.FTZ R7, R16.reuse, R36, R17.reuse ;  /* 0x0000002410077223 */ /* 0x140fe20000010011 */
[----:B------:R-:W-:Y:S01]  /*2690*/  ISETP.GE.AND.EX P2, PT, R11, c[0x0][0x1cc], PT, P2 ;  /* 0x000073000b007a0c */ /* 0x000fe20003f46320 */
[--C-:B0-----:R-:W-:Y:S01]  /*26a0*/  FFMA.FTZ R14, R16, R37, R17.reuse ;  /* 0x00000025100e7223 */ /* 0x101fe20000010011 */
        /* <DEDUP_REMOVED lines=20> */
.L_x_3601:
        /* <DEDUP_REMOVED lines=12> */
.L_x_3603:
[----:B------:R-:W-:Y:S05]  /*28b0*/  BSYNC B0 ;  /* 0x0000000000007941 */ /* 0x000fea0003800000 */
.L_x_3602:
        /* <DEDUP_REMOVED lines=11> */
.L_x_3604:
        /* <DEDUP_REMOVED lines=12> */
.L_x_3606:
[----:B------:R-:W-:Y:S05]  /*2a30*/  BSYNC B0 ;  /* 0x0000000000007941 */ /* 0x000fea0003800000 */
.L_x_3605:
        /* <DEDUP_REMOVED lines=11> */
.L_x_3607:
        /* <DEDUP_REMOVED lines=12> */
.L_x_3609:
[----:B------:R-:W-:Y:S05]  /*2bb0*/  BSYNC B0 ;  /* 0x0000000000007941 */ /* 0x000fea0003800000 */
.L_x_3608:
[----:B------:R-:W-:Y:S05]  /*2bc0*/  @!P6 BRA `(.L_x_3610) ;  /* 0x000000a00000e947 */ /* 0x000fea0003800000 */
[----:B------:R-:W-:Y:S02]  /*2bd0*/  FMUL.FTZ R8, R22, -1.4426950216293334961 ;  /* 0xbfb8aa3b16087820 */ /* 0x000fe40000410000 */
[----:B-1----:R-:W-:-:S04]  /*2be0*/  FMUL.FTZ R10, R7, -1.4426950216293334961 ;  /* 0xbfb8aa3b070a7820 */ /* 0x002fc80000410000 */
[----:B------:R-:W1:Y:S08]  /*2bf0*/  MUFU.EX2 R8, R8 ;  /* 0x0000000800087308 */ /* 0x000e700000000800 */
[----:B------:R-:W2:Y:S01]  /*2c00*/  MUFU.EX2 R10, R10 ;  /* 0x0000000a000a7308 */ /* 0x000ea20000000800 */
[----:B-1----:R-:W-:-:S07]  /*2c10*/  FADD.FTZ R9, R8, 1 ;  /* 0x3f80000008097421 */ /* 0x002fce0000010000 */
[----:B------:R-:W1:Y:S01]  /*2c20*/  MUFU.RCP R9, R9 ;  /* 0x0000000900097308 */ /* 0x000e620000001000 */
[----:B--2---:R-:W-:-:S07]  /*2c30*/  FADD.FTZ R11, R10, 1 ;  /* 0x3f8000000a0b7421 */ /* 0x004fce0000010000 */
[----:B0-----:R-:W0:Y:S01]  /*2c40*/  MUFU.RCP R12, R11 ;  /* 0x0000000b000c7308 */ /* 0x001e220000001000 */
[----:B-1----:R-:W-:Y:S02]  /*2c50*/  FMUL.FTZ R22, R22, R9 ;  /* 0x0000000916167220 */ /* 0x002fe40000410000 */
[----:B0-----:R-:W-:-:S05]  /*2c60*/  FMUL.FTZ R7, R7, R12 ;  /* 0x0000000c07077220 */ /* 0x001fca0000410000 */
.L_x_3610:
[----:B------:R-:W-:Y:S01]  /*2c70*/  BSSY B0, `(.L_x_3611) ;  /* 0x000000c000007945 */ /* 0x000fe20003800000 */
[----:B------:R-:W-:Y:S05]  /*2c80*/  @P3 BRA `(.L_x_3612) ;  /* 0x000000a000003947 */ /* 0x000fea0003800000 */
[----:B------:R-:W-:Y:S01]  /*2c90*/  MOV R8, R52 ;  /* 0x0000003400087202 */ /* 0x000fe20000000f00 */
[----:B-1----:R-:W-:Y:S01]  /*2ca0*/  IMAD R10, R31, c[0x0][0x1c0], RZ ;  /* 0x000070001f0a7a24 */ /* 0x002fe200078e02ff */
        /* <DEDUP_REMOVED lines=8> */
.L_x_3612:
[----:B------:R-:W-:Y:S05]  /*2d30*/  BSYNC B0 ;  /* 0x0000000000007941 */ /* 0x000fea0003800000 */
.L_x_3611:
        /* <DEDUP_REMOVED lines=11> */
.L_x_3613:
[----:B------:R-:W-:Y:S01]  /*2df0*/  BSSY B0, `(.L_x_3614) ;  /* 0x000000b000007945 */ /* 0x000fe20003800000 */
[----:B------:R-:W-:Y:S05]  /*2e00*/  @P4 BRA `(.L_x_3615) ;  /* 0x0000009000004947 */ /* 0x000fea0003800000 */
[----:B------:R-:W-:Y:S01]  /*2e10*/  MOV R50, R52 ;  /* 0x0000003400327202 */ /* 0x000fe20000000f00 */
[----:B-1----:R-:W-:Y:S01]  /*2e20*/  IMAD R7, R32, c[0x0][0x1c0], RZ ;  /* 0x0000700020077a24 */ /* 0x002fe200078e02ff */
[----:B------:R-:W-:-:S03]  /*2e30*/  F2FP.BF16.PACK_AB R19, R14, R19 ;  /* 0x000000130e13723e */ /* 0x000fc600000010ff */
[----:B------:R-:W-:-:S04]  /*2e40*/  IMAD.WIDE.U32 R50, R38, c[0x0][0x1c0], R50 ;  /* 0x0000700026327a25 */ /* 0x000fc800078e0032 */
[----:B------:R-:W-:Y:S01]  /*2e50*/  IMAD R7, R38, c[0x0][0x1c4], R7 ;  /* 0x0000710026077a24 */ /* 0x000fe200078e0207 */
[----:B------:R-:W-:-:S04]  /*2e60*/  LEA R8, P1, R50, c[0x0][0x160], 0x1 ;  /* 0x0000580032087a11 */ /* 0x000fc800078208ff */
[----:B------:R-:W-:-:S04]  /*2e70*/  IADD3 R7, R51, R7, RZ ;  /* 0x0000000733077210 */ /* 0x000fc80007ffe0ff */
[----:B------:R-:W-:-:S05]  /*2e80*/  LEA.HI.X R9, R50, c[0x0][0x164], R7, 0x1, P1 ;  /* 0x0000590032097a11 */ /* 0x000fca00008f0c07 */
[----:B------:R1:W-:Y:S02]  /*2e90*/  STG.E [R8.64], R19 ;  /* 0x0000001308007986 */ /* 0x0003e4000c101906 */
.L_x_3615:
[----:B------:R-:W-:Y:S05]  /*2ea0*/  BSYNC B0 ;  /* 0x0000000000007941 */ /* 0x000fea0003800000 */
.L_x_3614:
[----:B------:R-:W-:Y:S02]  /*2eb0*/  IADD3 R46, R46, c[0x0][0x10], RZ ;  /* 0x000004002e2e7a10 */ /* 0x000fe40007ffe0ff */
[----:B------:R-:W-:Y:S02]  /*2ec0*/  IADD3 R2, R2, 0x1, RZ ;  /* 0x0000000102027810 */ /* 0x000fe40007ffe0ff */
[----:B------:R-:W-:-:S13]  /*2ed0*/  ISETP.GE.AND P1, PT, R46, UR4, PT ;  /* 0x000000042e007c0c */ /* 0x000fda000bf26270 */
[----:B------:R-:W-:Y:S01]  /*2ee0*/  @P1 CALL.REL.NOINC `(.L_x_3616) ;  /* 0x0000001000001944 */ /* 0x000fe20003c00000 */
[----:B------:R-:W-:Y:S05]  /*2ef0*/  BRA `(.L_x_3617) ;  /* 0xffffd30000007947 */ /* 0x000fea000383ffff */
.L_x_3616:
[----:B------:R-:W-:Y:S05]  /*2f00*/  EXIT ;  /* 0x000000000000794d */ /* 0x000fea0003800000 */
.L_x_3618:
        /* <DEDUP_REMOVED lines=15> */
.L_x_5213:


//--------------------- .text._Z35group_norm_nhwc_fwd_one_pass_kernelI11Bf16IOFp16WLi256ELi48ELi384EEv26Group_norm_nhwc_fwd_params --------------------------
	.section	.text._Z35group_norm_nhwc_fwd_one_pass_kernelI11Bf16IOFp16WLi256ELi48ELi384EEv26Group_norm_nhwc_fwd_params,"ax",@progbits
	.sectioninfo	@"SHI_REGISTERS=80"
	.align	128
        .global         _Z35group_norm_nhwc_fwd_one_pass_kernelI11Bf16IOFp16WLi256ELi48ELi384EEv26Group_norm_nhwc_fwd_params
        .type           _Z35group_norm_nhwc_fwd_one_pass_kernelI11Bf16IOFp16WLi256ELi48ELi384EEv26Group_norm_nhwc_fwd_params,@function
        .size           _Z35group_norm_nhwc_fwd_one_pass_kernelI11Bf16IOFp16WLi256ELi48ELi384EEv26Group_norm_nhwc_fwd_params,(.L_x_5214 - _Z35group_norm_nhwc_fwd_one_pass_kernelI11Bf16IOFp16WLi256ELi48ELi384EEv26Group_norm_nhwc_fwd_params)
        .other          _Z35group_norm_nhwc_fwd_one_pass_kernelI11Bf16IOFp16WLi256ELi48ELi384EEv26Group_norm_nhwc_fwd_params,@"STO_CUDA_ENTRY STV_DEFAULT"
_Z35group_norm_nhwc_fwd_one_pass_kernelI11Bf16IOFp16WLi256ELi48ELi384EEv26Group_norm_nhwc_fwd_params:
.text._Z35group_norm_nhwc_fwd_one_pass_kernelI11Bf16IOFp16WLi256ELi48ELi384EEv26Group_norm_nhwc_fwd_params:
        /* <DEDUP_REMOVED lines=92> */
.L_x_3680:
        /* <DEDUP_REMOVED lines=414> */
.L_x_3620:
[----:B0-----:R-:W-:Y:S05]  /*1fa0*/  BSYNC B0 ;  /* 0x0000000000007941 */ /* 0x001fea0003800000 */
.L_x_3619:
        /* <DEDUP_REMOVED lines=25> */
.L_x_3623:
[----:B------:R-:W2:Y:S01]  /*2140*/  LDG.E.STRONG.GPU R17, [R18.64] ;  /* 0x0000000612117981 */ /* 0x000ea2000c1ef900 */
[----:B------:R-:W-:Y:S01]  /*2150*/  YIELD ;  /* 0x0000000000007946 */ /* 0x000fe20003800000 */
[----:B--2---:R-:W-:Y:S01]  /*2160*/  ISETP.NE.AND P6, PT, R17, R52, PT ;  /* 0x000000341100720c */ /* 0x004fe20003fc5270 */
[----:B------:R-:W-:-:S12]  /*2170*/  CCTL.IVALL ;  /* 0x00000000ff00798f */ /* 0x000fd80002000000 */
[----:B------:R-:W-:Y:S05]  /*2180*/  @P6 BRA `(.L_x_3623) ;  /* 0xffffffb000006947 */ /* 0x000fea000383ffff */
.L_x_3622:
        /* <DEDUP_REMOVED lines=23> */
.L_x_3627:
        /* <DEDUP_REMOVED lines=115> */
.L_x_3626:
        /* <DEDUP_REMOVED lines=63> */
.L_x_3628:
[----:B------:R-:W-:-:S04]  /*2e20*/  LOP3.LUT P6, RZ, R10, 0x1, RZ, 0xc0, !PT ;  /* 0x000000010aff7812 */ /* 0x000fc800078cc0ff */
[----:B------:R-:W-:-:S13]  /*2e30*/  ISETP.NE.OR P6, PT, R18, RZ, P6 ;  /* 0x000000ff1200720c */ /* 0x000fda00037c5670 */
[----:B------:R-:W-:Y:S05]  /*2e40*/  @!P6 BRA `(.L_x_3624) ;  /* 0x000001f00000e947 */ /* 0x000fea0003800000 */
.L_x_3625:
        /* <DEDUP_REMOVED lines=31> */
.L_x_3624:
        /* <DEDUP_REMOVED lines=11> */
.L_x_3630:
[----:B------:R-:W-:Y:S05]  /*30f0*/  BSYNC B0 ;  /* 0x0000000000007941 */ /* 0x000fea0003800000 */
.L_x_3629:
        /* <DEDUP_REMOVED lines=17> */
.L_x_3621:
        /* <DEDUP_REMOVED lines=42> */
[----:B---3--:R-:W-:Y:S02]  /*34b0*/  HADD2.F32 R22, -RZ, R22.H0_H0 ;  /* 0x20000016ff167230 */ /* 0x008fe40000004100 */
[----:B----4-:R-:W-:Y:S02]  /*34c0*/  HADD2.F32 R11, -RZ, R11.H0_H0 ;  /* 0x2000000bff0b7230 */ /* 0x010fe40000004100 */
[----:B------:R-:W-:Y:S02]  /*34d0*/  HADD2.F32 R23, -RZ, R23.H0_H0 ;  /* 0x20000017ff177230 */ /* 0x000fe40000004100 */
[----:B------:R-:W-:-:S03]  /*34e0*/  HADD2.F32 R24, -RZ, R24.H0_H0 ;  /* 0x20000018ff187230 */ /* 0x000fc60000004100 */
        /* <DEDUP_REMOVED lines=13> */
.L_x_3631:
        /* <DEDUP_REMOVED lines=14> */
.L_x_3633:
[----:B------:R-:W-:Y:S05]  /*36a0*/  BSYNC B0 ;  /* 0x0000000000007941 */ /* 0x000fea0003800000 */
.L_x_3632:
        /* <DEDUP_REMOVED lines=15> */
.L_x_3634:
        /* <DEDUP_REMOVED lines=14> */
.L_x_3636:
[----:B------:R-:W-:Y:S05]  /*3880*/  BSYNC B0 ;  /* 0x0000000000007941 */ /* 0x000fea0003800000 */
.L_x_3635:
        /* <DEDUP_REMOVED lines=23> */
.L_x_3637:
        /* <DEDUP_REMOVED lines=14> */
.L_x_3639:
[----:B------:R-:W-:Y:S05]  /*3ae0*/  BSYNC B0 ;  /* 0x0000000000007941 */ /* 0x000fea0003800000 */
.L_x_3638:
        /* <DEDUP_REMOVED lines=15> */
.L_x_3640:
        /* <DEDUP_REMOVED lines=14> */
.L_x_3642:
[----:B------:R-:W-:Y:S05]  /*3cc0*/  BSYNC B0 ;  /* 0x0000000000007941 */ /* 0x000fea0003800000 */
.L_x_3641:
        /* <DEDUP_REMOVED lines=23> */
.L_x_3643:
        /* <DEDUP_REMOVED lines=14> */
.L_x_3645:
[----:B------:R-:W-:Y:S05]  /*3f20*/  BSYNC B0 ;  /* 0x0000000000007941 */ /* 0x000fea0003800000 */
.L_x_3644:
        /* <DEDUP_REMOVED lines=15> */
.L_x_3646:
        /* <DEDUP_REMOVED lines=13> */
.L_x_3648:
[----:B------:R-:W-:Y:S05]  /*40f0*/  BSYNC B0 ;  /* 0x0000000000007941 */ /* 0x000fea0003800000 */
.L_x_3647:
        /* <DEDUP_REMOVED lines=23> */
.L_x_3649:
        /* <DEDUP_REMOVED lines=13> */
.L_x_3651:
[----:B------:R-:W-:Y:S05]  /*4340*/  BSYNC B0 ;  /* 0x0000000000007941 */ /* 0x000fea0003800000 */
.L_x_3650:
        /* <DEDUP_REMOVED lines=15> */
.L_x_3652:
        /* <DEDUP_REMOVED lines=13> */
.L_x_3654:
[----:B------:R-:W-:Y:S05]  /*4510*/  BSYNC B0 ;  /* 0x0000000000007941 */ /* 0x000fea0003800000 */
.L_x_3653:
        /* <DEDUP_REMOVED lines=23> */
.L_x_3655:
        /* <DEDUP_REMOVED lines=12> */
.L_x_3657:
[----:B------:R-:W-:Y:S05]  /*4750*/  BSYNC B0 ;  /* 0x0000000000007941 */ /* 0x000fea0003800000 */
.L_x_3656:
        /* <DEDUP_REMOVED lines=15> */
.L_x_3658:
        /* <DEDUP_REMOVED lines=12> */
.L_x_3660:
[----:B------:R-:W-:Y:S05]  /*4910*/  BSYNC B0 ;  /* 0x0000000000007941 */ /* 0x000fea0003800000 */
.L_x_3659:
        /* <DEDUP_REMOVED lines=23> */
.L_x_3661:
        /* <DEDUP_REMOVED lines=12> */
.L_x_3663:
[----:B------:R-:W-:Y:S05]  /*4b50*/  BSYNC B0 ;  /* 0x0000000000007941 */ /* 0x000fea0003800000 */
.L_x_3662:
        /* <DEDUP_REMOVED lines=15> */
.L_x_3664:
        /* <DEDUP_REMOVED lines=12> */
.L_x_3666:
[----:B------:R-:W-:Y:S05]  /*4d10*/  BSYNC B0 ;  /* 0x0000000000007941 */ /* 0x000fea0003800000 */
.L_x_3665:
        /* <DEDUP_REMOVED lines=25> */
.L_x_3667:
        /* <DEDUP_REMOVED lines=12> */
.L_x_3669:
[----:B------:R-:W-:Y:S05]  /*4f70*/  BSYNC B0 ;  /* 0x0000000000007941 */ /* 0x000fea0003800000 */
.L_x_3668:
        /* <DEDUP_REMOVED lines=11> */
.L_x_3670:
        /* <DEDUP_REMOVED lines=21> */
.L_x_3672:
[----:B------:R-:W-:Y:S05]  /*5180*/  BSYNC B0 ;  /* 0x0000000000007941 */ /* 0x000fea0003800000 */
.L_x_3671:
        /* <DEDUP_REMOVED lines=14> */
.L_x_3673:
        /* <DEDUP_REMOVED lines=22> */
.L_x_3675:
[----:B------:R-:W-:Y:S05]  /*53d0*/  BSYNC B0 ;  /* 0x0000000000007941 */ /* 0x000fea0003800000 */
.L_x_3674:
        /* <DEDUP_REMOVED lines=11> */
.L_x_3676:
        /* <DEDUP_REMOVED lines=15> */
.L_x_3678:
[----:B------:R-:W-:Y:S05]  /*5580*/  BSYNC B0 ;  /* 0x0000000000007941 */ /* 0x000fea0003800000 */
.L_x_3677:
[----:B------:R-:W-:Y:S02]  /*5590*/  IADD3 R3, R3, c[0x0][0x10], RZ ;  /* 0x0000040003037a10 */ /* 0x000fe40007ffe0ff */
[----:B------:R-:W-:Y:S02]  /*55a0*/  IADD3 R4, R4, 0x1, RZ ;  /* 0x0000000104047810 */ /* 0x000fe40007ffe0ff */
[----:B------:R-:W-:-:S13]  /*55b0*/  ISETP.GE.AND P5, PT, R3, UR4, PT ;  /* 0x0000000403007c0c */ /* 0x000fda000bfa6270 */
[----:B------:R-:W-:Y:S01]  /*55c0*/  @P5 CALL.REL.NOINC `(.L_x_3679) ;  /* 0x0000001000005944 */ /* 0x000fe20003c00000 */
[----:B------:R-:W-:Y:S05]  /*55d0*/  BRA `(.L_x_3680) ;  /* 0xffffafe000007947 */ /* 0x000fea000383ffff */
.L_x_3679:
[----:B------:R-:W-:Y:S05]  /*55e0*/  EXIT ;  /* 0x000000000000794d */ /* 0x000fea0003800000 */
.L_x_3681:
        /* <DEDUP_REMOVED lines=9> */
.L_x_5214:


//--------------------- .text._Z35group_norm_nhwc_fwd_one_pass_kernelI11Bf16IOFp16WLi512ELi48ELi384EEv26Group_norm_nhwc_fwd_params --------------------------
	.section	.text._Z35group_norm_nhwc_fwd_one_pass_kernelI11Bf16IOFp16WLi512ELi48ELi384EEv26Group_norm_nhwc_fwd_params,"ax",@progbits
	.sectioninfo	@"SHI_REGISTERS=168"
	.align	128
        .global         _Z35group_norm_nhwc_fwd_one_pass_kernelI11Bf16IOFp16WLi512ELi48ELi384EEv26Group_norm_nhwc_fwd_params
        .type           _Z35group_norm_nhwc_fwd_one_pass_kernelI11Bf16IOFp16WLi512ELi48ELi384EEv26Group_norm_nhwc_fwd_params,@function
        .size           _Z35group_norm_nhwc_fwd_one_pass_kernelI11Bf16IOFp16WLi512ELi48ELi384EEv26Group_norm_nhwc_fwd_params,(.L_x_5215 - _Z35group_norm_nhwc_fwd_one_pass_kernelI11Bf16IOFp16WLi512ELi48ELi384EEv26Group_norm_nhwc_fwd_params)
        .other          _Z35group_norm_nhwc_fwd_one_pass_kernelI11Bf16IOFp16WLi512ELi48ELi384EEv26Group_norm_nhwc_fwd_params,@"STO_CUDA_ENTRY STV_DEFAULT"
_Z35group_norm_nhwc_fwd_one_pass_kernelI11Bf16IOFp16WLi512ELi48ELi384EEv26Group_norm_nhwc_fwd_params:
.text._Z35group_norm_nhwc_fwd_one_pass_kernelI11Bf16IOFp16WLi512ELi48ELi384EEv26Group_norm_nhwc_fwd_params:
        /* <DEDUP_REMOVED lines=198> */
.L_x_3788:
        /* <DEDUP_REMOVED lines=79> */
[----:B------:R-:W-:Y:S01]  /*1150*/  ISETP.NE.AND P2, PT, R9, RZ, PT ;  /* 0x000000ff0900720c */ /* 0x000fe20003f45270 */
[----:B------:R-:W-:Y:S02]  /*1160*/  @P3 IMAD.MOV.U32 R2, RZ, RZ, R84 ;  /* 0x000000ffff023224 */ /* 0x000fe400078e0054 */
        /* <DEDUP_REMOVED lines=54> */
[----:B------:R-:W-:Y:S01]  /*14d0*/  LOP3.LUT P4, RZ, R35, 0x800, RZ, 0xc0, !PT ;  /* 0x0000080023ff7812 */ /* 0x000fe2000788c0ff */
[----:B------:R-:W-:Y:S02]  /*14e0*/  @P1 IMAD.MOV.U32 R2, RZ, RZ, R84 ;  /* 0x000000ffff021224 */ /* 0x000fe400078e0054 */
        /* <DEDUP_REMOVED lines=91> */
[----:B------:R-:W-:-:S04]  /*1aa0*/  @P3 IMAD.WIDE.U32 R2, R98, c[0x0][0x1c0], R2 ;  /* 0x0000700062023a25 */ /* 0x000fc800078e0002 */
[----:B------:R-:W-:Y:S02]  /*1ab0*/  @P0 MOV R4, R84 ;  /* 0x0000005400040202 */ /* 0x000fe40000000f00 */
        /* <DEDUP_REMOVED lines=18> */
[----:B------:R-:W-:Y:S01]  /*1be0*/  @P0 IADD3 R3, R5, R3, RZ ;  /* 0x0000000305030210 */ /* 0x000fe20007ffe0ff */
[----:B------:R-:W-:-:S03]  /*1bf0*/  @P4 IMAD.MOV.U32 R5, RZ, RZ, R87 ;  /* 0x000000ffff054224 */ /* 0x000fc600078e0057 */
        /* <DEDUP_REMOVED lines=11> */
[----:B------:R-:W-:Y:S02]  /*1cb0*/  LOP3.LUT P5, RZ, R35, 0x800000, RZ, 0xc0, !PT ;  /* 0x0080000023ff7812 */ /* 0x000fe400078ac0ff */
[----:B------:R-:W-:Y:S01]  /*1cc0*/  @P2 MOV R4, R84 ;  /* 0x0000005400042202 */ /* 0x000fe20000000f00 */
[----:B------:R-:W-:Y:S01]  /*1cd0*/  @P2 IMAD R123, R94, c[0x0][0x1c4], R5 ;  /* 0x000071005e7b2a24 */ /* 0x000fe200078e0205 */
[----:B------:R-:W-:Y:S01]  /*1ce0*/  @P2 MOV R5, R87 ;  /* 0x0000005700052202 */ /* 0x000fe20000000f00 */
[----:B------:R0:W2:Y:S01]  /*1cf0*/  @P1 LDG.E R33, [R50.64] ;  /* 0x0000000632211981 */ /* 0x0000a2000c1e1900 */
[----:B------:R-:W-:-:S02]  /*1d00*/  ISETP.NE.AND P1, PT, R32, RZ, PT ;  /* 0x000000ff2000720c */ /* 0x000fc40003f25270 */
        /* <DEDUP_REMOVED lines=12> */
[----:B------:R-:W-:Y:S01]  /*1dd0*/  @P4 MOV R4, R84 ;  /* 0x0000005400044202 */ /* 0x000fe20000000f00 */
[----:B------:R-:W-:Y:S01]  /*1de0*/  @P4 IMAD.MOV.U32 R5, RZ, RZ, R87 ;  /* 0x000000ffff054224 */ /* 0x000fe200078e0057 */
        /* <DEDUP_REMOVED lines=16> */
[----:B------:R-:W-:-:S02]  /*1ef0*/  @P4 MOV R5, R87 ;  /* 0x0000005700054202 */ /* 0x000fc40000000f00 */
[----:B------:R-:W-:-:S03]  /*1f00*/  ISETP.NE.AND P3, PT, R0, RZ, PT ;  /* 0x000000ff0000720c */ /* 0x000fc60003f65270 */
        /* <DEDUP_REMOVED lines=24> */
[----:B------:R-:W-:-:S04]  /*2090*/  @P2 IMAD.WIDE.U32 R4, R90, c[0x0][0x1c0], R4 ;  /* 0x000070005a042a25 */ /* 0x000fc800078e0004 */
[----:B------:R-:W-:Y:S01]  /*20a0*/  @P2 IMAD.IADD R5, R5, 0x1, R23 ;  /* 0x0000000105052824 */ /* 0x000fe200078e0217 */
        /* <DEDUP_REMOVED lines=9> */
[----:B------:R-:W-:-:S02]  /*2140*/  @P1 MOV R4, R84 ;  /* 0x0000005400041202 */ /* 0x000fc40000000f00 */
[----:B------:R-:W-:Y:S02]  /*2150*/  @P1 MOV R5, R87 ;  /* 0x0000005700051202 */ /* 0x000fe40000000f00 */
[----:B------:R-:W-:-:S03]  /*2160*/  ISETP.NE.AND P0, PT, R133, RZ, PT ;  /* 0x000000ff8500720c */ /* 0x000fc60003f05270 */
[----:B------:R-:W-:Y:S02]  /*2170*/  @P1 IMAD.WIDE.U32 R4, R89, c[0x0][0x1c0], R4 ;  /* 0x0000700059041a25 */ /* 0x000fe400078e0004 */
[----:B------:R1:W3:Y:S03]  /*2180*/  @P4 LDG.E R25, [R42.64] ;  /* 0x000000062a194981 */ /* 0x0002e6000c1e1900 */
[----:B------:R-:W-:Y:S01]  /*2190*/  @P1 IADD3 R5, R5, R21, RZ ;  /* 0x0000001505051210 */ /* 0x000fe20007ffe0ff */
        /* <DEDUP_REMOVED lines=51> */
[----:B------:R-:W-:Y:S02]  /*24d0*/  @!P5 IMAD R9, R15, c[0x0][0x1c0], RZ ;  /* 0x000070000f09da24 */ /* 0x000fe400078e02ff */
[----:B------:R-:W-:Y:S02]  /*24e0*/  @!P5 IMAD.MOV.U32 R8, RZ, RZ, R84 ;  /* 0x000000ffff08d224 */ /* 0x000fe400078e0054 */
[----:B------:R-:W-:Y:S01]  /*24f0*/  @!P5 IMAD R131, R36, c[0x0][0x1c4], R9 ;  /* 0x000071002483da24 */ /* 0x000fe200078e0209 */
[----:B------:R-:W-:-:S03]  /*2500*/  @!P5 MOV R9, R87 ;  /* 0x000000570009d202 */ /* 0x000fc60000000f00 */
[----:B------:R-:W5:Y:S02]  /*2510*/  @P0 LDG.E R12, [R128.64] ;  /* 0x00000006800c0981 */ /* 0x000f64000c1e1900 */
[----:B------:R-:W-:Y:S01]  /*2520*/  @!P5 IMAD.WIDE.U32 R8, R36, c[0x0][0x1c0], R8 ;  /* 0x000070002408da25 */ /* 0x000fe200078e0008 */
[----:B------:R-:W-:Y:S01]  /*2530*/  LOP3.LUT P3, RZ, R35, 0x8, RZ, 0xc0, !PT ;  /* 0x0000000823ff7812 */ /* 0x000fe2000786c0ff */
[----:B------:R-:W5:Y:S03]  /*2540*/  @P2 LDG.E R10, [R126.64] ;  /* 0x000000067e0a2981 */ /* 0x000f66000c1e1900 */
[----:B------:R-:W-:Y:S02]  /*2550*/  @!P5 IADD3 R9, R9, R131, RZ ;  /* 0x000000830909d210 */ /* 0x000fe40007ffe0ff */
[----:B------:R-:W-:Y:S02]  /*2560*/  @!P5 LEA R130, P6, R8, c[0x0][0x170], 0x1 ;  /* 0x00005c000882da11 */ /* 0x000fe400078c08ff */
[----:B------:R-:W-:-:S02]  /*2570*/  LOP3.LUT P4, RZ, R35, 0x4, RZ, 0xc0, !PT ;  /* 0x0000000423ff7812 */ /* 0x000fc4000788c0ff */
        /* <DEDUP_REMOVED lines=310> */
.L_x_3683:
[----:B0-----:R-:W-:Y:S05]  /*38e0*/  BSYNC B0 ;  /* 0x0000000000007941 */ /* 0x001fea0003800000 */
.L_x_3682:
        /* <DEDUP_REMOVED lines=25> */
.L_x_3686:
[----:B0-----:R-:W2:Y:S01]  /*3a80*/  LDG.E.STRONG.GPU R42, [R40.64] ;  /* 0x00000006282a7981 */ /* 0x001ea2000c1ef900 */
[----:B------:R-:W-:Y:S01]  /*3a90*/  YIELD ;  /* 0x0000000000007946 */ /* 0x000fe20003800000 */
[----:B--2---:R-:W-:Y:S01]  /*3aa0*/  ISETP.NE.AND P6, PT, R42, R49, PT ;  /* 0x000000312a00720c */ /* 0x004fe20003fc5270 */
[----:B------:R-:W-:-:S12]  /*3ab0*/  CCTL.IVALL ;  /* 0x00000000ff00798f */ /* 0x000fd80002000000 */
[----:B------:R-:W-:Y:S05]  /*3ac0*/  @P6 BRA `(.L_x_3686) ;  /* 0xffffffb000006947 */ /* 0x000fea000383ffff */
.L_x_3685:
        /* <DEDUP_REMOVED lines=11> */
.L_x_3688:
        /* <DEDUP_REMOVED lines=33> */
[----:B------:R-:W-:-:S04]  /*3d90*/  @!P6 IMAD R44, R44, c[0x0][0xc], RZ ;  /* 0x000003002c2cea24 */ /* 0x000fc800078e02ff */
[----:B------:R-:W-:-:S04]  /*3da0*/  @!P6 IMAD.SHL.U32 R44, R44, 0x2, RZ ;  /* 0x000000022c2ce824 */ /* 0x000fc800078e00ff */
        /* <DEDUP_REMOVED lines=24> */
.L_x_3687:
        /* <DEDUP_REMOVED lines=18> */
.L_x_3690:
[----:B------:R-:W-:Y:S05]  /*4050*/  BSYNC B0 ;  /* 0x0000000000007941 */ /* 0x000fea0003800000 */
.L_x_3689:
        /* <DEDUP_REMOVED lines=28> */
[----:B------:R-:W2:Y:S02]  /*4220*/  @!P6 LDG.E.64 R40, [R40.64] ;  /* 0x000000062828e981 */ /* 0x000ea4000c1e1b00 */
[----:B--2---:R-:W-:Y:S02]  /*4230*/  @!P6 FADD.FTZ R50, R50, R40 ;  /* 0x000000283232e221 */ /* 0x004fe40000010000 */
[----:B------:R-:W-:-:S04]  /*4240*/  @!P6 FADD.FTZ R51, R51, R41 ;  /* 0x000000293333e221 */ /* 0x000fc80000010000 */
.L_x_3684:
        /* <DEDUP_REMOVED lines=39> */
[----:B----4-:R-:W-:-:S02]  /*44c0*/  HADD2.F32 R11, -RZ, R34.H0_H0 ;  /* 0x20000022ff0b7230 */ /* 0x010fc40000004100 */
[----:B---3--:R-:W-:Y:S02]  /*44d0*/  HADD2.F32 R34, -RZ, R44.H0_H0 ;  /* 0x2000002cff227230 */ /* 0x008fe40000004100 */
        /* <DEDUP_REMOVED lines=15> */
.L_x_3691:
        /* <DEDUP_REMOVED lines=13> */
.L_x_3693:
[----:B------:R-:W-:Y:S05]  /*46a0*/  BSYNC B0 ;  /* 0x0000000000007941 */ /* 0x000fea0003800000 */
.L_x_3692:
        /* <DEDUP_REMOVED lines=17> */
.L_x_3694:
        /* <DEDUP_REMOVED lines=13> */
.L_x_3696:
[----:B------:R-:W-:Y:S05]  /*4890*/  BSYNC B0 ;  /* 0x0000000000007941 */ /* 0x000fea0003800000 */
.L_x_3695:
        /* <DEDUP_REMOVED lines=23> */
.L_x_3697:
        /* <DEDUP_REMOVED lines=13> */
.L_x_3699:
[----:B------:R-:W-:Y:S05]  /*4ae0*/  BSYNC B0 ;  /* 0x0000000000007941 */ /* 0x000fea0003800000 */
.L_x_3698:
        /* <DEDUP_REMOVED lines=15> */
.L_x_3700:
        /* <DEDUP_REMOVED lines=13> */
.L_x_3702:
[----:B------:R-:W-:Y:S05]  /*4cb0*/  BSYNC B0 ;  /* 0x0000000000007941 */ /* 0x000fea0003800000 */
.L_x_3701:
        /* <DEDUP_REMOVED lines=23> */
.L_x_3703:
        /* <DEDUP_REMOVED lines=13> */
.L_x_3705:
[----:B------:R-:W-:Y:S05]  /*4f00*/  BSYNC B0 ;  /* 0x0000000000007941 */ /* 0x000fea0003800000 */
.L_x_3704:
        /* <DEDUP_REMOVED lines=15> */
.L_x_3706:
        /* <DEDUP_REMOVED lines=13> */
.L_x_3708:
[----:B------:R-:W-:Y:S05]  /*50d0*/  BSYNC B0 ;  /* 0x0000000000007941 */ /* 0x000fea0003800000 */
.L_x_3707:
        /* <DEDUP_REMOVED lines=23> */
.L_x_3709:
        /* <DEDUP_REMOVED lines=13> */
.L_x_3711:
[----:B------:R-:W-:Y:S05]  /*5320*/  BSYNC B0 ;  /* 0x0000000000007941 */ /* 0x000fea0003800000 */
.L_x_3710:
        /* <DEDUP_REMOVED lines=15> */
.L_x_3712:
        /* <DEDUP_REMOVED lines=13> */
.L_x_3714:
[----:B------:R-:W-:Y:S05]  /*54f0*/  BSYNC B0 ;  /* 0x0000000000007941 */ /* 0x000fea0003800000 */
.L_x_3713:
        /* <DEDUP_REMOVED lines=23> */
.L_x_3715:
        /* <DEDUP_REMOVED lines=13> */
.L_x_3717:
[----:B------:R-:W-:Y:S05]  /*5740*/  BSYNC B0 ;  /* 0x0000000000007941 */ /* 0x000fea0003800000 */
.L_x_3716:
        /* <DEDUP_REMOVED lines=15> */
.L_x_3718:
        /* <DEDUP_REMOVED lines=13> */
.L_x_3720:
[----:B------:R-:W-:Y:S05]  /*5910*/  BSYNC B0 ;  /* 0x0000000000007941 */ /* 0x000fea0003800000 */
.L_x_3719:
        /* <DEDUP_REMOVED lines=185> */
.L_x_3721:
        /* <DEDUP_REMOVED lines=13> */
.L_x_3723:
[----:B------:R-:W-:Y:S05]  /*6580*/  BSYNC B0 ;  /* 0x0000000000007941 */ /* 0x000fea0003800000 */
.L_x_3722:
        /* <DEDUP_REMOVED lines=11> */
.L_x_3724:
        /* <DEDUP_REMOVED lines=13> */
.L_x_3726:
[----:B------:R-:W-:Y:S05]  /*6710*/  BSYNC B0 ;  /* 0x0000000000007941 */ /* 0x000fea0003800000 */
.L_x_3725:
        /* <DEDUP_REMOVED lines=11> */
.L_x_3727:
        /* <DEDUP_REMOVED lines=13> */
.L_x_3729:
[----:B------:R-:W-:Y:S05]  /*68a0*/  BSYNC B0 ;  /* 0x0000000000007941 */ /* 0x000fea0003800000 */
.L_x_3728:
        /* <DEDUP_REMOVED lines=11> */
.L_x_3730:
        /* <DEDUP_REMOVED lines=13> */
.L_x_3732:
[----:B------:R-:W-:Y:S05]  /*6a30*/  BSYNC B0 ;  /* 0x0000000000007941 */ /* 0x000fea0003800000 */
.L_x_3731:
        /* <DEDUP_REMOVED lines=11> */
.L_x_3733:
        /* <DEDUP_REMOVED lines=13> */
.L_x_3735:
[----:B------:R-:W-:Y:S05]  /*6bc0*/  BSYNC B0 ;  /* 0x0000000000007941 */ /* 0x000fea0003800000 */
.L_x_3734:
        /* <DEDUP_REMOVED lines=11> */
.L_x_3736:
        /* <DEDUP_REMOVED lines=13> */
.L_x_3738:
[----:B------:R-:W-:Y:S05]  /*6d50*/  BSYNC B0 ;  /* 0x0000000000007941 */ /* 0x000fea0003800000 */
.L_x_3737:
        /* <DEDUP_REMOVED lines=11> */
.L_x_3739:
        /* <DEDUP_REMOVED lines=13> */
.L_x_3741:
[----:B------:R-:W-:Y:S05]  /*6ee0*/  BSYNC B0 ;  /* 0x0000000000007941 */ /* 0x000fea0003800000 */
.L_x_3740:
        /* <DEDUP_REMOVED lines=11> */
.L_x_3742:
        /* <DEDUP_REMOVED lines=13> */
.L_x_3744:
[----:B------:R-:W-:Y:S05]  /*7070*/  BSYNC B0 ;  /* 0x0000000000007941 */ /* 0x000fea0003800000 */
.L_x_3743:
        /* <DEDUP_REMOVED lines=11> */
.L_x_3745:
        /* <DEDUP_REMOVED lines=13> */
.L_x_3747:
[----:B------:R-:W-:Y:S05]  /*7200*/  BSYNC B0 ;  /* 0x0000000000007941 */ /* 0x000fea0003800000 */
.L_x_3746:
        /* <DEDUP_REMOVED lines=11> */
.L_x_3748:
        /* <DEDUP_REMOVED lines=13> */
.L_x_3750:
[----:B------:R-:W-:Y:S05]  /*7390*/  BSYNC B0 ;  /* 0x0000000000007941 */ /* 0x000fea0003800000 */
.L_x_3749:
        /* <DEDUP_REMOVED lines=11> */
.L_x_3751:
        /* <DEDUP_REMOVED lines=13> */
.L_x_3753:
[----:B------:R-:W-:Y:S05]  /*7520*/  BSYNC B0 ;  /* 0x0000000000007941 */ /* 0x000fea0003800000 */
.L_x_3752:
        /* <DEDUP_REMOVED lines=11> */
.L_x_3754:
        /* <DEDUP_REMOVED lines=13> */
.L_x_3756:
[----:B------:R-:W-:Y:S05]  /*76b0*/  BSYNC B0 ;  /* 0x0000000000007941 */ /* 0x000fea0003800000 */
.L_x_3755:
        /* <DEDUP_REMOVED lines=11> */
.L_x_3757:
        /* <DEDUP_REMOVED lines=13> */
.L_x_3759:
[----:B------:R-:W-:Y:S05]  /*7840*/  BSYNC B0 ;  /* 0x0000000000007941 */ /* 0x000fea0003800000 */
.L_x_3758:
        /* <DEDUP_REMOVED lines=11> */
.L_x_3760:
        /* <DEDUP_REMOVED lines=13> */
.L_x_3762:
[----:B------:R-:W-:Y:S05]  /*79d0*/  BSYNC B0 ;  /* 0x0000000000007941 */ /* 0x000fea0003800000 */
.L_x_3761:
        /* <DEDUP_REMOVED lines=11> */
.L_x_3763:
        /* <DEDUP_REMOVED lines=13> */
.L_x_3765:
[----:B------:R-:W-:Y:S05]  /*7b60*/  BSYNC B0 ;  /* 0x0000000000007941 */ /* 0x000fea0003800000 */
.L_x_3764:
        /* <DEDUP_REMOVED lines=11> */
.L_x_3766:
        /* <DEDUP_REMOVED lines=13> */
.L_x_3768:
[----:B------:R-:W-:Y:S05]  /*7cf0*/  BSYNC B0 ;  /* 0x0000000000007941 */ /* 0x000fea0003800000 */
.L_x_3767:
        /* <DEDUP_REMOVED lines=11> */
.L_x_3769:
        /* <DEDUP_REMOVED lines=12> */
.L_x_3771:
[----:B------:R-:W-:Y:S05]  /*7e70*/  BSYNC B0 ;  /* 0x0000000000007941 */ /* 0x000fea0003800000 */
.L_x_3770:
        /* <DEDUP_REMOVED lines=11> */
.L_x_3772:
        /* <DEDUP_REMOVED lines=12> */
.L_x_3774:
[----:B------:R-:W-:Y:S05]  /*7ff0*/  BSYNC B0 ;  /* 0x0000000000007941 */ /* 0x000fea0003800000 */
.L_x_3773:
        /* <DEDUP_REMOVED lines=11> */
.L_x_3775:
        /* <DEDUP_REMOVED lines=12> */
.L_x_3777:
[----:B------:R-:W-:Y:S05]  /*8170*/  BSYNC B0 ;  /* 0x0000000000007941 */ /* 0x000fea0003800000 */
.L_x_3776:
        /* <DEDUP_REMOVED lines=11> */
.L_x_3778:
        /* <DEDUP_REMOVED lines=12> */
.L_x_3780:
[----:B------:R-:W-:Y:S05]  /*82f0*/  BSYNC B0 ;  /* 0x0000000000007941 */ /* 0x000fea0003800000 */
.L_x_3779:
        /* <DEDUP_REMOVED lines=11> */
.L_x_3781:
        /* <DEDUP_REMOVED lines=12> */
.L_x_3783:
[----:B------:R-:W-:Y:S05]  /*8470*/  BSYNC B0 ;  /* 0x0000000000007941 */ /* 0x000fea0003800000 */
.L_x_3782:
        /* <DEDUP_REMOVED lines=11> */
.L_x_3784:
        /* <DEDUP_REMOVED lines=14> */
.L_x_3786:
[----:B------:R-:W-:Y:S05]  /*8610*/  BSYNC B0 ;  /* 0x0000000000007941 */ /* 0x000fea0003800000 */
.L_x_3785:
[----:B------:R-:W-:Y:S02]  /*8620*/  IADD3 R52, R52, c[0x0][0x10], RZ ;  /* 0x0000040034347a10 */ /* 0x000fe40007ffe0ff */
[----:B------:R-:W-:Y:S02]  /*8630*/  IADD3 R39, R39, 0x1, RZ ;  /* 0x0000000127277810 */ /* 0x000fe40007ffe0ff */
[----:B------:R-:W-:-:S13]  /*8640*/  ISETP.GE.AND P5, PT, R52, UR4, PT ;  /* 0x0000000434007c0c */ /* 0x000fda000bfa6270 */
[----:B------:R-:W-:Y:S01]  /*8650*/  @P5 CALL.REL.NOINC `(.L_x_3787) ;  /* 0x0000001000005944 */ /* 0x000fe20003c00000 */
[----:B------:R-:W-:Y:S05]  /*8660*/  BRA `(.L_x_3788) ;  /* 0xffff85f000007947 */ /* 0x000fea000383ffff */
.L_x_3787:
[----:B------:R-:W-:Y:S05]  /*8670*/  EXIT ;  /* 0x000000000000794d */ /* 0x000fea0003800000 */
.L_x_3789:
        /* <DEDUP_REMOVED lines=16> */
.L_x_5215:


//--------------------- .text._Z35group_norm_nhwc_fwd_one_pass_kernelI11Fp16IOFp32WLi64ELi48ELi384EEv26Group_norm_nhwc_fwd_params --------------------------
	.section	.text._Z35group_norm_nhwc_fwd_one_pass_kernelI11Fp16IOFp32WLi64ELi48ELi384EEv26Group_norm_nhwc_fwd_params,"ax",@progbits
	.sectioninfo	@"SHI_REGISTERS=40"
	.align	128
        .global         _Z35group_norm_nhwc_fwd_one_pass_kernelI11Fp16IOFp32WLi64ELi48ELi384EEv26Group_norm_nhwc_fwd_params
        .type           _Z35group_norm_nhwc_fwd_one_pass_kernelI11Fp16IOFp32WLi64ELi48ELi384EEv26Group_norm_nhwc_fwd_params,@function
        .size           _Z35group_norm_nhwc_fwd_one_pass_kernelI11Fp16IOFp32WLi64ELi48ELi384EEv26Group_norm_nhwc_fwd_params,(.L_x_5216 - _Z35group_norm_nhwc_fwd_one_pass_kernelI11Fp16IOFp32WLi64ELi48ELi384EEv26Group_norm_nhwc_fwd_params)
        .other          _Z35group_norm_nhwc_fwd_one_pass_kernelI11Fp16IOFp32WLi64ELi48ELi384EEv26Group_norm_nhwc_fwd_params,@"STO_CUDA_ENTRY STV_DEFAULT"
_Z35group_norm_nhwc_fwd_one_pass_kernelI11Fp16IOFp32WLi64ELi48ELi384EEv26Group_norm_nhwc_fwd_params:
.text._Z35group_norm_nhwc_fwd_one_pass_kernelI11Fp16IOFp32WLi64ELi48ELi384EEv26Group_norm_nhwc_fwd_params:
        /* <DEDUP_REMOVED lines=28> */
.L_x_3812:
[----:B0-----:R-:W-:Y:S02]  /*01c0*/  IABS R11, c[0x0][0x1d8] ;  /* 0x00007600000b7a13 */ /* 0x001fe40000000000 */
        /* <DEDUP_REMOVED lines=49> */
[C---:B------:R-:W-:Y:S01]  /*04e0*/  @!P1 IMAD R15, R28.reuse, c[0x0][0x1c4], R9 ;  /* 0x000071001c0f9a24 */ /* 0x040fe200078e0209 */
[----:B------:R-:W-:Y:S02]  /*04f0*/  @P0 MOV R10, R36 ;  /* 0x00000024000a0202 */ /* 0x000fe40000000f00 */
[----:B------:R-:W-:Y:S01]  /*0500*/  @P0 MOV R11, R35 ;  /* 0x00000023000b0202 */ /* 0x000fe20000000f00 */
[----:B------:R-:W-:Y:S01]  /*0510*/  @!P1 IMAD.WIDE.U32 R8, R28, c[0x0][0x1c0], R34 ;  /* 0x000070001c089a25 */ /* 0x000fe200078e0022 */
[----:B------:R-:W-:-:S03]  /*0520*/  ISETP.GT.U32.OR P3, PT, R0, 0x17f, P3 ;  /* 0x0000017f0000780c */ /* 0x000fc60001f64470 */
[----:B------:R-:W-:Y:S01]  /*0530*/  @P0 IMAD.WIDE.U32 R10, R29, c[0x0][0x1c0], R10 ;  /* 0x000070001d0a0a25 */ /* 0x000fe200078e000a */
[----:B------:R-:W-:Y:S02]  /*0540*/  @!P1 IADD3 R9, R9, R15, RZ ;  /* 0x0000000f09099210 */ /* 0x000fe40007ffe0ff */
[C---:B------:R-:W-:Y:S02]  /*0550*/  @!P1 LEA R14, P5, R8.reuse, c[0x0][0x170], 0x1 ;  /* 0x00005c00080e9a11 */ /* 0x040fe400078a08ff */
[----:B------:R-:W-:Y:S02]  /*0560*/  @P0 IADD3 R11, R11, R13, RZ ;  /* 0x0000000d0b0b0210 */ /* 0x000fe40007ffe0ff */
[----:B------:R-:W-:Y:S01]  /*0570*/  @!P1 LEA.HI.X R15, R8, c[0x0][0x174], R9, 0x1, P5 ;  /* 0x00005d00080f9a11 */ /* 0x000fe200028f0c09 */
[----:B------:R-:W-:Y:S01]  /*0580*/  @!P2 IMAD R8, R21, c[0x0][0x1c0], RZ ;  /* 0x000070001508aa24 */ /* 0x000fe200078e02ff */
[----:B------:R-:W-:Y:S02]  /*0590*/  @P0 LEA R16, P4, R10, c[0x0][0x170], 0x1 ;  /* 0x00005c000a100a11 */ /* 0x000fe400078808ff */
[----:B------:R-:W-:Y:S01]  /*05a0*/  @!P2 MOV R9, R35 ;  /* 0x000000230009a202 */ /* 0x000fe20000000f00 */
[----:B------:R-:W-:Y:S01]  /*05b0*/  @!P2 IMAD R13, R27, c[0x0][0x1c4], R8 ;  /* 0x000071001b0daa24 */ /* 0x000fe200078e0208 */
[----:B------:R-:W-:-:S02]  /*05c0*/  @!P2 MOV R8, R36 ;  /* 0x000000240008a202 */ /* 0x000fc40000000f00 */
[----:B------:R-:W-:Y:S01]  /*05d0*/  @P0 LEA.HI.X R17, R10, c[0x0][0x174], R11, 0x1, P4 ;  /* 0x00005d000a110a11 */ /* 0x000fe200020f0c0b */
[----:B------:R-:W-:Y:S02]  /*05e0*/  @!P3 IMAD R10, R22, c[0x0][0x1c0], RZ ;  /* 0x00007000160aba24 */ /* 0x000fe400078e02ff */
[----:B------:R-:W-:Y:S01]  /*05f0*/  @!P2 IMAD.WIDE.U32 R8, R27, c[0x0][0x1c0], R8 ;  /* 0x000070001b08aa25 */ /* 0x000fe200078e0008 */
[----:B------:R-:W-:Y:S01]  /*0600*/  @!P3 MOV R11, R35 ;  /* 0x00000023000bb202 */ /* 0x000fe20000000f00 */
[----:B------:R-:W2:Y:S01]  /*0610*/  @P0 LDG.E R23, [R16.64] ;  /* 0x0000000610170981 */ /* 0x000ea2000c1e1900 */
[----:B------:R-:W-:Y:S01]  /*0620*/  CS2R R24, SRZ ;  /* 0x0000000000187805 */ /* 0x000fe2000001ff00 */
[----:B------:R-:W-:Y:S01]  /*0630*/  @!P3 IMAD R19, R7, c[0x0][0x1c4], R10 ;  /* 0x000071000713ba24 */ /* 0x000fe200078e020a */
[----:B------:R-:W-:Y:S02]  /*0640*/  @!P3 MOV R10, R36 ;  /* 0x00000024000ab202 */ /* 0x000fe40000000f00 */
[----:B------:R-:W-:-:S02]  /*0650*/  @!P2 IADD3 R9, R9, R13, RZ ;  /* 0x0000000d0909a210 */ /* 0x000fc40007ffe0ff */
[C---:B------:R-:W-:Y:S01]  /*0660*/  @!P2 LEA R12, P4, R8.reuse, c[0x0][0x170], 0x1 ;  /* 0x00005c00080caa11 */ /* 0x040fe200078808ff */
[----:B------:R-:W-:Y:S01]  /*0670*/  @!P3 IMAD.WIDE.U32 R10, R7, c[0x0][0x1c0], R10 ;  /* 0x00007000070aba25 */ /* 0x000fe200078e000a */
[----:B------:R0:W3:Y:S02]  /*0680*/  @!P1 LDG.E R24, [R14.64] ;  /* 0x000000060e189981 */ /* 0x0000e4000c1e1900 */
[----:B------:R-:W-:Y:S02]  /*0690*/  @!P2 LEA.HI.X R13, R8, c[0x0][0x174], R9, 0x1, P4 ;  /* 0x00005d00080daa11 */ /* 0x000fe400020f0c09 */
[----:B------:R-:W-:Y:S02]  /*06a0*/  @!P3 IADD3 R9, R11, R19, RZ ;  /* 0x000000130b09b210 */ /* 0x000fe40007ffe0ff */
[----:B------:R-:W-:Y:S01]  /*06b0*/  @!P3 LEA R8, P1, R10, c[0x0][0x170], 0x1 ;  /* 0x00005c000a08ba11 */ /* 0x000fe200078208ff */
[----:B------:R1:W4:Y:S01]  /*06c0*/  @!P2 LDG.E R25, [R12.64] ;  /* 0x000000060c19a981 */ /* 0x000322000c1e1900 */
[----:B------:R-:W-:-:S02]  /*06d0*/  MOV R26, RZ ;  /* 0x000000ff001a7202 */ /* 0x000fc40000000f00 */
[----:B------:R-:W-:-:S05]  /*06e0*/  @!P3 LEA.HI.X R9, R10, c[0x0][0x174], R9, 0x1, P1 ;  /* 0x00005d000a09ba11 */ /* 0x000fca00008f0c09 */
[----:B------:R5:W5:Y:S01]  /*06f0*/  @!P3 LDG.E R26, [R8.64] ;  /* 0x00000006081ab981 */ /* 0x000b62000c1e1900 */
[C---:B------:R-:W-:Y:S01]  /*0700*/  ISETP.GT.AND P1, PT, R2.reuse, 0x1e, PT ;  /* 0x0000001e0200780c */ /* 0x040fe20003f24270 */
[----:B------:R-:W-:Y:S01]  /*0710*/  BSSY B0, `(.L_x_3790) ;  /* 0x0000057000007945 */ /* 0x000fe20003800000 */
[----:B------:R-:W-:Y:S02]  /*0720*/  ISETP.NE.AND P3, PT, R2, RZ, PT ;  /* 0x000000ff0200720c */ /* 0x000fe40003f65270 */
[----:B------:R-:W-:Y:S01]  /*0730*/  ISETP.NE.AND P2, PT, R0, RZ, PT ;  /* 0x000000ff0000720c */ /* 0x000fe20003f45270 */
[--C-:B--2---:R-:W-:Y:S02]  /*0740*/  HADD2.F32 R11, -RZ, R23.reuse.H1_H1 ;  /* 0x30000017ff0b7230 */ /* 0x104fe40000004100 */
[----:B------:R-:W-:-:S03]  /*0750*/  HADD2.F32 R10, -RZ, R23.H0_H0 ;  /* 0x20000017ff0a7230 */ /* 0x000fc60000004100 */
[----:B0-----:R-:W-:Y:S02]  /*0760*/  FMUL.FTZ R15, R11, R11 ;  /* 0x0000000b0b0f7220 */ /* 0x001fe40000410000 */
[C---:B------:R-:W-:Y:S01]  /*0770*/  FADD.FTZ R11, R10.reuse, R11 ;  /* 0x0000000b0a0b7221 */ /* 0x040fe20000010000 */
[--C-:B---3--:R-:W-:Y:S01]  /*0780*/  HADD2.F32 R17, -RZ, R24.reuse.H1_H1 ;  /* 0x30000018ff117230 */ /* 0x108fe20000004100 */
[----:B------:R-:W-:Y:S01]  /*0790*/  FFMA.FTZ R15, R10, R10, R15 ;  /* 0x0000000a0a0f7223 */ /* 0x000fe2000001000f */
[----:B------:R-:W-:Y:S01]  /*07a0*/  HADD2.F32 R14, -RZ, R24.H0_H0 ;  /* 0x20000018ff0e7230 */ /* 0x000fe20000004100 */
[----:B------:R-:W-:Y:S02]  /*07b0*/  FADD.FTZ R11, RZ, R11 ;  /* 0x0000000bff0b7221 */ /* 0x000fe40000010000 */
[----:B-1----:R-:W-:Y:S01]  /*07c0*/  FMUL.FTZ R13, R17, R17 ;  /* 0x00000011110d7220 */ /* 0x002fe20000410000 */
[--C-:B----4-:R-:W-:Y:S01]  /*07d0*/  HADD2.F32 R10, -RZ, R25.reuse.H1_H1 ;  /* 0x30000019ff0a7230 */ /* 0x110fe20000004100 */
[C---:B------:R-:W-:Y:S01]  /*07e0*/  FADD.FTZ R12, R14.reuse, R17 ;  /* 0x000000110e0c7221 */ /* 0x040fe20000010000 */
[----:B-----5:R-:W-:Y:S01]  /*07f0*/  HADD2.F32 R9, -RZ, R25.H0_H0 ;  /* 0x20000019ff097230 */ /* 0x020fe20000004100 */
[----:B------:R-:W-:-:S02]  /*0800*/  FFMA.FTZ R14, R14, R14, R13 ;  /* 0x0000000e0e0e7223 */ /* 0x000fc4000001000d */
[----:B------:R-:W-:Y:S02]  /*0810*/  FMUL.FTZ R8, R10, R10 ;  /* 0x0000000a0a087220 */ /* 0x000fe40000410000 */
[----:B------:R-:W-:Y:S01]  /*0820*/  FADD.FTZ R15, RZ, R15 ;  /* 0x0000000fff0f7221 */ /* 0x000fe20000010000 */
[--C-:B------:R-:W-:Y:S01]  /*0830*/  HADD2.F32 R13, -RZ, R26.reuse.H1_H1 ;  /* 0x3000001aff0d7230 */ /* 0x100fe20000004100 */
[C---:B------:R-:W-:Y:S02]  /*0840*/  FADD.FTZ R10, R9.reuse, R10 ;  /* 0x0000000a090a7221 */ /* 0x040fe40000010000 */
[----:B------:R-:W-:Y:S01]  /*0850*/  FFMA.FTZ R9, R9, R9, R8 ;  /* 0x0000000909097223 */ /* 0x000fe20000010008 */
[----:B------:R-:W-:Y:S01]  /*0860*/  HADD2.F32 R8, -RZ, R26.H0_H0 ;  /* 0x2000001aff087230 */ /* 0x000fe20000004100 */
[----:B------:R-:W-:Y:S02]  /*0870*/  FADD.FTZ R14, R15, R14 ;  /* 0x0000000e0f0e7221 */ /* 0x000fe40000010000 */
[----:B------:R-:W-:-:S02]  /*0880*/  FMUL.FTZ R15, R13, R13 ;  /* 0x0000000d0d0f7220 */ /* 0x000fc40000410000 */
[----:B------:R-:W-:Y:S02]  /*0890*/  FADD.FTZ R13, R8, R13 ;  /* 0x0000000d080d7221 */ /* 0x000fe40000010000 */
[----:B------:R-:W-:Y:S02]  /*08a0*/  FADD.FTZ R9, R14, R9 ;  /* 0x000000090e097221 */ /* 0x000fe40000010000 */
[----:B------:R-:W-:Y:S02]  /*08b0*/  FFMA.FTZ R8, R8, R8, R15 ;  /* 0x0000000808087223 */ /* 0x000fe4000001000f */
[----:B------:R-:W-:Y:S02]  /*08c0*/  FADD.FTZ R11, R11, R12 ;  /* 0x0000000c0b0b7221 */ /* 0x000fe40000010000 */
[----:B------:R-:W-:Y:S02]  /*08d0*/  FADD.FTZ R8, R9, R8 ;  /* 0x0000000809087221 */ /* 0x000fe40000010000 */
[----:B------:R-:W-:-:S03]  /*08e0*/  FADD.FTZ R10, R11, R10 ;  /* 0x0000000a0b0a7221 */ /* 0x000fc60000010000 */
[----:B------:R-:W0:Y:S01]  /*08f0*/  SHFL.DOWN PT, R11, R8, 0x1, 0x1f ;  /* 0x08201f00080b7f89 */ /* 0x000e2200000e0000 */
[----:B------:R-:W-:-:S05]  /*0900*/  FADD.FTZ R18, R10, R13 ;  /* 0x0000000d0a127221 */ /* 0x000fca0000010000 */
[----:B------:R-:W1:Y:S01]  /*0910*/  SHFL.DOWN PT, R9, R18, 0x1, 0x1f ;  /* 0x08201f0012097f89 */ /* 0x000e6200000e0000 */
[----:B0-----:R-:W-:-:S05]  /*0920*/  @!P1 FADD.FTZ R8, R8, R11 ;  /* 0x0000000b08089221 */ /* 0x001fca0000010000 */
[----:B------:R-:W0:Y:S01]  /*0930*/  SHFL.DOWN PT, R11, R8, 0x2, 0x1f ;  /* 0x08401f00080b7f89 */ /* 0x000e2200000e0000 */
[----:B-1----:R-:W-:Y:S01]  /*0940*/  @!P1 FADD.FTZ R18, R18, R9 ;  /* 0x0000000912129221 */ /* 0x002fe20000010000 */
[----:B------:R-:W-:-:S04]  /*0950*/  ISETP.GT.AND P1, PT, R2, 0x1d, PT ;  /* 0x0000001d0200780c */ /* 0x000fc80003f24270 */
[----:B------:R-:W1:Y:S09]  /*0960*/  SHFL.DOWN PT, R9, R18, 0x2, 0x1f ;  /* 0x08401f0012097f89 */ /* 0x000e7200000e0000 */
        /* <DEDUP_REMOVED lines=16> */
[----:B------:R-:W-:Y:S01]  /*0a70*/  MOV R19, R8 ;  /* 0x0000000800137202 */ /* 0x000fe20000000f00 */
[----:B-1----:R-:W-:-:S05]  /*0a80*/  @!P1 FADD.FTZ R18, R18, R9 ;  /* 0x0000000912129221 */ /* 0x002fca0000010000 */
        /* <DEDUP_REMOVED lines=31> */
.L_x_3791:
[----:B------:R-:W-:Y:S05]  /*0c80*/  BSYNC B0 ;  /* 0x0000000000007941 */ /* 0x000fea0003800000 */
.L_x_3790:
        /* <DEDUP_REMOVED lines=25> */
.L_x_3794:
[----:B------:R-:W2:Y:S01]  /*0e20*/  LDG.E.STRONG.GPU R10, [R8.64] ;  /* 0x00000006080a7981 */ /* 0x000ea2000c1ef900 */
[----:B------:R-:W-:Y:S01]  /*0e30*/  YIELD ;  /* 0x0000000000007946 */ /* 0x000fe20003800000 */
[----:B--2---:R-:W-:Y:S01]  /*0e40*/  ISETP.NE.AND P1, PT, R10, R11, PT ;  /* 0x0000000b0a00720c */ /* 0x004fe20003f25270 */
[----:B------:R-:W-:-:S12]  /*0e50*/  CCTL.IVALL ;  /* 0x00000000ff00798f */ /* 0x000fd80002000000 */
[----:B------:R-:W-:Y:S05]  /*0e60*/  @P1 BRA `(.L_x_3794) ;  /* 0xffffffb000001947 */ /* 0x000fea000383ffff */
.L_x_3793:
        /* <DEDUP_REMOVED lines=11> */
.L_x_3796:
        /* <DEDUP_REMOVED lines=59> */
.L_x_3795:
        /* <DEDUP_REMOVED lines=19> */
.L_x_3798:
[----:B------:R-:W-:Y:S05]  /*1400*/  BSYNC B0 ;  /* 0x0000000000007941 */ /* 0x000fea0003800000 */
.L_x_3797:
        /* <DEDUP_REMOVED lines=30> */
.L_x_3792:
        /* <DEDUP_REMOVED lines=16> */
[--C-:B-1----:R-:W-:Y:S01]  /*16f0*/  HADD2.F32 R15, -RZ, R23.reuse.H0_H0 ;  /* 0x20000017ff0f7230 */ /* 0x102fe20000004100 */
[----:B------:R-:W-:Y:S01]  /*1700*/  ISETP.NE.AND P4, PT, RZ, UR5, PT ;  /* 0x00000005ff007c0c */ /* 0x000fe2000bf85270 */
[----:B------:R-:W-:Y:S01]  /*1710*/  HADD2.F32 R16, -RZ, R23.H1_H1 ;  /* 0x30000017ff107230 */ /* 0x000fe20000004100 */
[----:B------:R-:W1:Y:S01]  /*1720*/  LDS.64 R12, [0x78] ;  /* 0x00007800ff0c7984 */ /* 0x000e620000000a00 */
[--C-:B------:R-:W-:Y:S01]  /*1730*/  HADD2.F32 R14, -RZ, R24.reuse.H1_H1 ;  /* 0x30000018ff0e7230 */ /* 0x100fe20000004100 */
[----:B------:R-:W-:Y:S01]  /*1740*/  ISETP.GE.U32.AND P2, PT, R28, c[0x0][0x1c8], PT ;  /* 0x000072001c007a0c */ /* 0x000fe20003f46070 */
[--C-:B------:R-:W-:Y:S01]  /*1750*/  HADD2.F32 R23, -RZ, R25.reuse.H0_H0 ;  /* 0x20000019ff177230 */ /* 0x100fe20000004100 */
[----:B------:R-:W-:Y:S01]  /*1760*/  ISETP.GE.U32.AND P3, PT, R27, c[0x0][0x1c8], PT ;  /* 0x000072001b007a0c */ /* 0x000fe20003f66070 */
[----:B------:R-:W-:Y:S01]  /*1770*/  HADD2.F32 R33, -RZ, R24.H0_H0 ;  /* 0x20000018ff217230 */ /* 0x000fe20000004100 */
[----:B------:R-:W-:Y:S01]  /*1780*/  ISETP.GE.AND.EX P2, PT, R20, c[0x0][0x1cc], PT, P2 ;  /* 0x0000730014007a0c */ /* 0x000fe20003f46320 */
[----:B------:R-:W-:Y:S01]  /*1790*/  HADD2.F32 R25, -RZ, R25.H1_H1 ;  /* 0x30000019ff197230 */ /* 0x000fe20000004100 */
[----:B------:R-:W-:Y:S01]  /*17a0*/  ISETP.GE.AND.EX P3, PT, R21, c[0x0][0x1cc], PT, P3 ;  /* 0x0000730015007a0c */ /* 0x000fe20003f66330 */
[--C-:B------:R-:W-:Y:S01]  /*17b0*/  HADD2.F32 R17, -RZ, R26.reuse.H0_H0 ;  /* 0x2000001aff117230 */ /* 0x100fe20000004100 */
[C---:B------:R-:W-:Y:S01]  /*17c0*/  ISETP.GT.U32.OR P2, PT, R0.reuse, 0x17f, P2 ;  /* 0x0000017f0000780c */ /* 0x040fe20001744470 */
[----:B0-----:R-:W-:Y:S01]  /*17d0*/  HADD2.F32 R19, -RZ, R26.H1_H1 ;  /* 0x3000001aff137230 */ /* 0x001fe20000004100 */
        /* <DEDUP_REMOVED lines=46> */
.L_x_3799:
[----:B------:R-:W-:Y:S01]  /*1ac0*/  BSSY B0, `(.L_x_3800) ;  /* 0x000000c000007945 */ /* 0x000fe20003800000 */
[----:B------:R-:W-:Y:S05]  /*1ad0*/  @!P0 BRA `(.L_x_3801) ;  /* 0x000000a000008947 */ /* 0x000fea0003800000 */
[----:B------:R-:W-:Y:S01]  /*1ae0*/  MOV R8, R36 ;  /* 0x0000002400087202 */ /* 0x000fe20000000f00 */
[----:B------:R-:W-:Y:S01]  /*1af0*/  IMAD R10, R4, c[0x0][0x1c0], RZ ;  /* 0x00007000040a7a24 */ /* 0x000fe200078e02ff */
[----:B------:R-:W-:Y:S02]  /*1b00*/  MOV R9, R35 ;  /* 0x0000002300097202 */ /* 0x000fe40000000f00 */
[----:B------:R-:W-:Y:S01]  /*1b10*/  F2FP.PACK_AB R19, R19, R18 ;  /* 0x000000121313723e */ /* 0x000fe200000000ff */
[C---:B------:R-:W-:Y:S02]  /*1b20*/  IMAD R11, R29.reuse, c[0x0][0x1c4], R10 ;  /* 0x000071001d0b7a24 */ /* 0x040fe400078e020a */
[----:B------:R-:W-:-:S05]  /*1b30*/  IMAD.WIDE.U32 R8, R29, c[0x0][0x1c0], R8 ;  /* 0x000070001d087a25 */ /* 0x000fca00078e0008 */
[----:B------:R-:W-:Y:S02]  /*1b40*/  IADD3 R11, R9, R11, RZ ;  /* 0x0000000b090b7210 */ /* 0x000fe40007ffe0ff */
[----:B------:R-:W-:-:S04]  /*1b50*/  LEA R10, P5, R8, c[0x0][0x160], 0x1 ;  /* 0x00005800080a7a11 */ /* 0x000fc800078a08ff */
[----:B------:R-:W-:-:S05]  /*1b60*/  LEA.HI.X R11, R8, c[0x0][0x164], R11, 0x1, P5 ;  /* 0x00005900080b7a11 */ /* 0x000fca00028f0c0b */
[----:B------:R0:W-:Y:S04]  /*1b70*/  STG.E [R10.64], R19 ;  /* 0x000000130a007986 */ /* 0x0001e8000c101906 */
.L_x_3801:
[----:B------:R-:W-:Y:S05]  /*1b80*/  BSYNC B0 ;  /* 0x0000000000007941 */ /* 0x000fea0003800000 */
.L_x_3800:
        /* <DEDUP_REMOVED lines=11> */
.L_x_3802:
[----:B------:R-:W-:Y:S01]  /*1c40*/  BSSY B0, `(.L_x_3803) ;  /* 0x000000c000007945 */ /* 0x000fe20003800000 */
[----:B------:R-:W-:Y:S05]  /*1c50*/  @P2 BRA `(.L_x_3804) ;  /* 0x000000a000002947 */ /* 0x000fea0003800000 */
[----:B------:R-:W-:Y:S01]  /*1c60*/  MOV R8, R36 ;  /* 0x0000002400087202 */ /* 0x000fe20000000f00 */
[----:B0-----:R-:W-:Y:S01]  /*1c70*/  IMAD R11, R20, c[0x0][0x1c0], RZ ;  /* 0x00007000140b7a24 */ /* 0x001fe200078e02ff */
        /* <DEDUP_REMOVED lines=8> */
.L_x_3804:
[----:B------:R-:W-:Y:S05]  /*1d00*/  BSYNC B0 ;  /* 0x0000000000007941 */ /* 0x000fea0003800000 */
.L_x_3803:
        /* <DEDUP_REMOVED lines=11> */
.L_x_3805:
        /* <DEDUP_REMOVED lines=12> */
.L_x_3807:
[----:B------:R-:W-:Y:S05]  /*1e80*/  BSYNC B0 ;  /* 0x0000000000007941 */ /* 0x000fea0003800000 */
.L_x_3806:
        /* <DEDUP_REMOVED lines=11> */
.L_x_3808:
[----:B------:R-:W-:Y:S01]  /*1f40*/  BSSY B0, `(.L_x_3809) ;  /* 0x000000c000007945 */ /* 0x000fe20003800000 */
[----:B------:R-:W-:Y:S05]  /*1f50*/  @P1 BRA `(.L_x_3810) ;  /* 0x000000a000001947 */ /* 0x000fea0003800000 */
[----:B------:R-:W-:Y:S01]  /*1f60*/  MOV R8, R36 ;  /* 0x0000002400087202 */ /* 0x000fe20000000f00 */
[----:B------:R-:W-:Y:S01]  /*1f70*/  IMAD R22, R22, c[0x0][0x1c0], RZ ;  /* 0x0000700016167a24 */ /* 0x000fe200078e02ff */
[----:B------:R-:W-:Y:S02]  /*1f80*/  MOV R9, R35 ;  /* 0x0000002300097202 */ /* 0x000fe40000000f00 */
[----:B------:R-:W-:Y:S01]  /*1f90*/  F2FP.PACK_AB R17, R17, R14 ;  /* 0x0000000e1111723e */ /* 0x000fe200000000ff */
[C---:B0-----:R-:W-:Y:S02]  /*1fa0*/  IMAD R11, R7.reuse, c[0x0][0x1c4], R22 ;  /* 0x00007100070b7a24 */ /* 0x041fe400078e0216 */
[----:B------:R-:W-:-:S05]  /*1fb0*/  IMAD.WIDE.U32 R8, R7, c[0x0][0x1c0], R8 ;  /* 0x0000700007087a25 */ /* 0x000fca00078e0008 */
[----:B------:R-:W-:Y:S02]  /*1fc0*/  IADD3 R11, R9, R11, RZ ;  /* 0x0000000b090b7210 */ /* 0x000fe40007ffe0ff */
[----:B------:R-:W-:-:S04]  /*1fd0*/  LEA R10, P1, R8, c[0x0][0x160], 0x1 ;  /* 0x00005800080a7a11 */ /* 0x000fc800078208ff */
[----:B------:R-:W-:-:S05]  /*1fe0*/  LEA.HI.X R11, R8, c[0x0][0x164], R11, 0x1, P1 ;  /* 0x00005900080b7a11 */ /* 0x000fca00008f0c0b */
[----:B------:R0:W-:Y:S04]  /*1ff0*/  STG.E [R10.64], R17 ;  /* 0x000000110a007986 */ /* 0x0001e8000c101906 */
.L_x_3810:
[----:B------:R-:W-:Y:S05]  /*2000*/  BSYNC B0 ;  /* 0x0000000000007941 */ /* 0x000fea0003800000 */
.L_x_3809:
[----:B------:R-:W-:Y:S02]  /*2010*/  IADD3 R30, R30, c[0x0][0x10], RZ ;  /* 0x000004001e1e7a10 */ /* 0x000fe40007ffe0ff */
[----:B------:R-:W-:Y:S02]  /*2020*/  IADD3 R5, R5, 0x1, RZ ;  /* 0x0000000105057810 */ /* 0x000fe40007ffe0ff */
[----:B------:R-:W-:-:S13]  /*2030*/  ISETP.GE.AND P1, PT, R30, UR4, PT ;  /* 0x000000041e007c0c */ /* 0x000fda000bf26270 */
[----:B------:R-:W-:Y:S01]  /*2040*/  @P1 CALL.REL.NOINC `(.L_x_3811) ;  /* 0x0000001000001944 */ /* 0x000fe20003c00000 */
[----:B------:R-:W-:Y:S05]  /*2050*/  BRA `(.L_x_3812) ;  /* 0xffffe16000007947 */ /* 0x000fea000383ffff */
.L_x_3811:
[----:B------:R-:W-:Y:S05]  /*2060*/  EXIT ;  /* 0x000000000000794d */ /* 0x000fea0003800000 */
.L_x_3813:
        /* <DEDUP_REMOVED lines=9> */
.L_x_5216:


//--------------------- .text._Z35group_norm_nhwc_fwd_one_pass_kernelI11Fp16IOFp32WLi128ELi48ELi384EEv26Group_norm_nhwc_fwd_params --------------------------
	.section	.text._Z35group_norm_nhwc_fwd_one_pass_kernelI11Fp16IOFp32WLi128ELi48ELi384EEv26Group_norm_nhwc_fwd_params,"ax",@progbits
	.sectioninfo	@"SHI_REGISTERS=56"
	.align	128
        .global         _Z35group_norm_nhwc_fwd_one_pass_kernelI11Fp16IOFp32WLi128ELi48ELi384EEv26Group_norm_nhwc_fwd_params
        .type           _Z35group_norm_nhwc_fwd_one_pass_kernelI11Fp16IOFp32WLi128ELi48ELi384EEv26Group_norm_nhwc_fwd_params,@function
        .size           _Z35group_norm_nhwc_fwd_one_pass_kernelI11Fp16IOFp32WLi128ELi48ELi384EEv26Group_norm_nhwc_fwd_params,(.L_x_5217 - _Z35group_norm_nhwc_fwd_one_pass_kernelI11Fp16IOFp32WLi128ELi48ELi384EEv26Group_norm_nhwc_fwd_params)
        .other          _Z35group_norm_nhwc_fwd_one_pass_kernelI11Fp16IOFp32WLi128ELi48ELi384EEv26Group_norm_nhwc_fwd_params,@"STO_CUDA_ENTRY STV_DEFAULT"
_Z35group_norm_nhwc_fwd_one_pass_kernelI11Fp16IOFp32WLi128ELi48ELi384EEv26Group_norm_nhwc_fwd_params:
.text._Z35group_norm_nhwc_fwd_one_pass_kernelI11Fp16IOFp32WLi128ELi48ELi384EEv26Group_norm_nhwc_fwd_params:
        /* <DEDUP_REMOVED lines=32> */
.L_x_3848:
[----:B--2---:R-:W-:Y:S01]  /*0200*/  IABS R10, c[0x0][0x1d8] ;  /* 0x00007600000a7a13 */ /* 0x004fe20000000000 */
[----:B------:R-:W-:Y:S01]  /*0210*/  CS2R R28, SRZ ;  /* 0x00000000001c7805 */ /* 0x000fe2000001ff00 */
[----:B-1----:R-:W-:Y:S02]  /*0220*/  IABS R12, R46 ;  /* 0x0000002e000c7213 */ /* 0x002fe40000000000 */
[----:B0--3--:R-:W0:Y:S01]  /*0230*/  I2F.RP R7, R10 ;  /* 0x0000000a00077306 */ /* 0x009e220000209400 */
[----:B------:R-:W-:Y:S02]  /*0240*/  ISETP.GE.U32.AND P4, PT, R43, c[0x0][0x1c8], PT ;  /* 0x000072002b007a0c */ /* 0x000fe40003f86070 */
[----:B------:R-:W-:-:S05]  /*0250*/  SHF.R.S32.HI R13, RZ, 0x1f, R47 ;  /* 0x0000001fff0d7819 */ /* 0x000fca000001142f */
        /* <DEDUP_REMOVED lines=23> */
[----:B------:R-:W-:-:S05]  /*03d0*/  SHF.R.S32.HI R7, RZ, 0x1f, R44 ;  /* 0x0000001fff077819 */ /* 0x000fca000001142c */
[----:B------:R-:W-:Y:S02]  /*03e0*/  @P1 IADD3 R9, R9, 0x1, RZ ;  /* 0x0000000109091810 */ /* 0x000fe40007ffe0ff */
[----:B------:R-:W-:Y:S02]  /*03f0*/  ISETP.GE.U32.AND P1, PT, R42, c[0x0][0x1c8], PT ;  /* 0x000072002a007a0c */ /* 0x000fe40003f26070 */
[----:B------:R-:W-:-:S04]  /*0400*/  MOV R11, R9 ;  /* 0x00000009000b7202 */ /* 0x000fc80000000f00 */
[----:B------:R-:W-:Y:S02]  /*0410*/  @!P3 IADD3 R11, -R11, RZ, RZ ;  /* 0x000000ff0b0bb210 */ /* 0x000fe40007ffe1ff */
[----:B------:R-:W-:Y:S02]  /*0420*/  @!P2 LOP3.LUT R11, RZ, c[0x0][0x1d8], RZ, 0x33, !PT ;  /* 0x00007600ff0baa12 */ /* 0x000fe400078e33ff */
[----:B------:R-:W-:Y:S02]  /*0430*/  ISETP.GE.U32.AND P3, PT, R44, c[0x0][0x1c8], PT ;  /* 0x000072002c007a0c */ /* 0x000fe40003f66070 */
[----:B------:R-:W-:Y:S02]  /*0440*/  IADD3 R9, -R11, RZ, RZ ;  /* 0x000000ff0b097210 */ /* 0x000fe40007ffe1ff */
[----:B------:R-:W-:Y:S02]  /*0450*/  ISETP.GE.AND.EX P3, PT, R7, c[0x0][0x1cc], PT, P3 ;  /* 0x0000730007007a0c */ /* 0x000fe40003f66330 */
[----:B------:R-:W-:Y:S01]  /*0460*/  SHF.R.S32.HI R10, RZ, 0x1f, R11 ;  /* 0x0000001fff0a7819 */ /* 0x000fe2000001140b */
[----:B------:R-:W-:Y:S01]  /*0470*/  IMAD R48, R9, c[0x0][0x1d8], R46 ;  /* 0x0000760009307a24 */ /* 0x000fe200078e022e */
[----:B------:R-:W-:-:S02]  /*0480*/  SHF.R.S32.HI R9, RZ, 0x1f, R42 ;  /* 0x0000001fff097819 */ /* 0x000fc4000001142a */
[----:B------:R-:W-:Y:S01]  /*0490*/  ISETP.GT.U32.OR P3, PT, R6, 0x17f, P3 ;  /* 0x0000017f0600780c */ /* 0x000fe20001f64470 */
[----:B------:R-:W-:Y:S01]  /*04a0*/  IMAD R48, R48, 0x30, RZ ;  /* 0x0000003030307824 */ /* 0x000fe200078e02ff */
[----:B------:R-:W-:Y:S01]  /*04b0*/  ISETP.GE.AND.EX P1, PT, R9, c[0x0][0x1cc], PT, P1 ;  /* 0x0000730009007a0c */ /* 0x000fe20003f26310 */
[----:B------:R-:W-:-:S03]  /*04c0*/  IMAD R10, R10, c[0x0][0x1d0], RZ ;  /* 0x000074000a0a7a24 */ /* 0x000fc600078e02ff */
[----:B------:R-:W-:Y:S01]  /*04d0*/  IADD3 R52, P2, R47, R48, RZ ;  /* 0x000000302f347210 */ /* 0x000fe20007f5e0ff */
[----:B------:R-:W-:Y:S01]  /*04e0*/  IMAD R51, R11, c[0x0][0x1d4], R10 ;  /* 0x000075000b337a24 */ /* 0x000fe200078e020a */
[----:B------:R-:W-:Y:S01]  /*04f0*/  ISETP.GT.U32.OR P1, PT, R6, 0x17f, P1 ;  /* 0x0000017f0600780c */ /* 0x000fe20000f24470 */
[----:B------:R-:W-:Y:S01]  /*0500*/  @P0 IMAD R10, R3, c[0x0][0x1c0], RZ ;  /* 0x00007000030a0a24 */ /* 0x000fe200078e02ff */
[----:B------:R-:W-:-:S03]  /*0510*/  LEA.HI.X.SX32 R53, R48, R13, 0x1, P2 ;  /* 0x0000000d30357211 */ /* 0x000fc600010f0eff */
[----:B------:R-:W-:Y:S02]  /*0520*/  @P0 IMAD R19, R45, c[0x0][0x1c4], R10 ;  /* 0x000071002d130a24 */ /* 0x000fe400078e020a */
[----:B------:R-:W-:-:S04]  /*0530*/  IMAD.WIDE.U32 R52, R11, c[0x0][0x1d0], R52 ;  /* 0x000074000b347a25 */ /* 0x000fc800078e0034 */
[----:B------:R-:W-:Y:S01]  /*0540*/  @!P3 IMAD R11, R7, c[0x0][0x1c0], RZ ;  /* 0x00007000070bba24 */ /* 0x000fe200078e02ff */
[----:B------:R-:W-:Y:S01]  /*0550*/  IADD3 R51, R53, R51, RZ ;  /* 0x0000003335337210 */ /* 0x000fe20007ffe0ff */
[----:B------:R-:W-:Y:S01]  /*0560*/  @!P1 IMAD R15, R9, c[0x0][0x1c0], RZ ;  /* 0x00007000090f9a24 */ /* 0x000fe200078e02ff */
[-C--:B------:R-:W-:Y:S01]  /*0570*/  @!P3 MOV R50, R52.reuse ;  /* 0x000000340032b202 */ /* 0x080fe20000000f00 */
[----:B------:R-:W-:Y:S01]  /*0580*/  @!P3 IMAD R13, R44, c[0x0][0x1c4], R11 ;  /* 0x000071002c0dba24 */ /* 0x000fe200078e020b */
[-C--:B------:R-:W-:Y:S01]  /*0590*/  @P0 MOV R14, R52.reuse ;  /* 0x00000034000e0202 */ /* 0x080fe20000000f00 */
[----:B------:R-:W-:Y:S01]  /*05a0*/  @!P1 IMAD R25, R42, c[0x0][0x1c4], R15 ;  /* 0x000071002a199a24 */ /* 0x000fe200078e020f */
[-C--:B------:R-:W-:Y:S01]  /*05b0*/  @P0 MOV R15, R51.reuse ;  /* 0x00000033000f0202 */ /* 0x080fe20000000f00 */
[----:B------:R-:W-:Y:S01]  /*05c0*/  @!P3 IMAD.WIDE.U32 R16, R44, c[0x0][0x1c0], R50 ;  /* 0x000070002c10ba25 */ /* 0x000fe200078e0032 */
[-C--:B------:R-:W-:Y:S02]  /*05d0*/  @!P4 MOV R10, R52.reuse ;  /* 0x00000034000ac202 */ /* 0x080fe40000000f00 */
[----:B------:R-:W-:Y:S01]  /*05e0*/  @!P4 MOV R11, R51 ;  /* 0x00000033000bc202 */ /* 0x000fe20000000f00 */
[----:B------:R-:W-:Y:S01]  /*05f0*/  @P0 IMAD.WIDE.U32 R14, R45, c[0x0][0x1c0], R14 ;  /* 0x000070002d0e0a25 */ /* 0x000fe200078e000e */
[----:B------:R-:W-:-:S02]  /*0600*/  @!P1 MOV R20, R52 ;  /* 0x0000003400149202 */ /* 0x000fc40000000f00 */
[----:B------:R-:W-:Y:S01]  /*0610*/  @!P1 MOV R21, R51 ;  /* 0x0000003300159202 */ /* 0x000fe20000000f00 */
[----:B------:R-:W-:Y:S01]  /*0620*/  @!P4 IMAD.WIDE.U32 R10, R43, c[0x0][0x1c0], R10 ;  /* 0x000070002b0aca25 */ /* 0x000fe200078e000a */
[----:B------:R-:W-:Y:S02]  /*0630*/  @!P3 IADD3 R13, R17, R13, RZ ;  /* 0x0000000d110db210 */ /* 0x000fe40007ffe0ff */
[----:B------:R-:W-:Y:S01]  /*0640*/  @!P3 LEA R18, P5, R16, c[0x0][0x170], 0x1 ;  /* 0x00005c001012ba11 */ /* 0x000fe200078a08ff */
[----:B------:R-:W-:Y:S01]  /*0650*/  @!P1 IMAD.WIDE.U32 R20, R42, c[0x0][0x1c0], R20 ;  /* 0x000070002a149a25 */ /* 0x000fe200078e0014 */
[----:B------:R-:W-:Y:S02]  /*0660*/  @P0 IADD3 R17, R15, R19, RZ ;  /* 0x000000130f110210 */ /* 0x000fe40007ffe0ff */
[----:B------:R-:W-:Y:S02]  /*0670*/  @P0 LEA R12, P2, R14, c[0x0][0x170], 0x1 ;  /* 0x00005c000e0c0a11 */ /* 0x000fe400078408ff */
[----:B------:R-:W-:-:S02]  /*0680*/  @!P3 LEA.HI.X R19, R16, c[0x0][0x174], R13, 0x1, P5 ;  /* 0x00005d001013ba11 */ /* 0x000fc400028f0c0d */
[----:B------:R-:W-:Y:S02]  /*0690*/  @!P4 IADD3 R15, R11, R23, RZ ;  /* 0x000000170b0fc210 */ /* 0x000fe40007ffe0ff */
[----:B------:R-:W-:Y:S01]  /*06a0*/  @!P4 LEA R16, P5, R10, c[0x0][0x170], 0x1 ;  /* 0x00005c000a10ca11 */ /* 0x000fe200078a08ff */
[----:B------:R0:W2:Y:S01]  /*06b0*/  @!P3 LDG.E R28, [R18.64] ;  /* 0x00000006121cb981 */ /* 0x0000a2000c1e1900 */
[----:B------:R-:W-:Y:S02]  /*06c0*/  @P0 LEA.HI.X R13, R14, c[0x0][0x174], R17, 0x1, P2 ;  /* 0x00005d000e0d0a11 */ /* 0x000fe400010f0c11 */
[----:B------:R-:W-:Y:S02]  /*06d0*/  @!P4 LEA.HI.X R17, R10, c[0x0][0x174], R15, 0x1, P5 ;  /* 0x00005d000a11ca11 */ /* 0x000fe400028f0c0f */
[----:B------:R-:W-:Y:S02]  /*06e0*/  @!P1 IADD3 R11, R21, R25, RZ ;  /* 0x00000019150b9210 */ /* 0x000fe40007ffe0ff */
[----:B------:R-:W-:Y:S01]  /*06f0*/  @!P1 LEA R14, P6, R20, c[0x0][0x170], 0x1 ;  /* 0x00005c00140e9a11 */ /* 0x000fe200078c08ff */
[----:B------:R1:W3:Y:S01]  /*0700*/  @!P4 LDG.E R29, [R16.64] ;  /* 0x00000006101dc981 */ /* 0x0002e2000c1e1900 */
[----:B------:R-:W-:-:S02]  /*0710*/  ISETP.GE.U32.AND P2, PT, R41, c[0x0][0x1c8], PT ;  /* 0x0000720029007a0c */ /* 0x000fc40003f46070 */
[----:B------:R-:W-:Y:S02]  /*0720*/  SHF.R.S32.HI R10, RZ, 0x1f, R41 ;  /* 0x0000001fff0a7819 */ /* 0x000fe40000011429 */
[----:B------:R-:W-:Y:S02]  /*0730*/  @!P1 LEA.HI.X R15, R20, c[0x0][0x174], R11, 0x1, P6 ;  /* 0x00005d00140f9a11 */ /* 0x000fe400030f0c0b */
[----:B------:R-:W-:Y:S02]  /*0740*/  ISETP.GE.AND.EX P2, PT, R10, c[0x0][0x1cc], PT, P2 ;  /* 0x000073000a007a0c */ /* 0x000fe40003f46320 */
[----:B------:R-:W-:Y:S02]  /*0750*/  ISETP.GE.U32.AND P5, PT, R40, c[0x0][0x1c8], PT ;  /* 0x0000720028007a0c */ /* 0x000fe40003fa6070 */
[----:B------:R-:W-:Y:S02]  /*0760*/  SHF.R.S32.HI R11, RZ, 0x1f, R40 ;  /* 0x0000001fff0b7819 */ /* 0x000fe40000011428 */
[----:B------:R-:W-:-:S02]  /*0770*/  ISETP.GT.U32.OR P2, PT, R6, 0x17f, P2 ;  /* 0x0000017f0600780c */ /* 0x000fc40001744470 */
[----:B------:R-:W-:-:S04]  /*0780*/  ISETP.GE.AND.EX P5, PT, R11, c[0x0][0x1cc], PT, P5 ;  /* 0x000073000b007a0c */ /* 0x000fc80003fa6350 */
[----:B------:R-:W-:Y:S02]  /*0790*/  ISETP.GT.U32.OR P3, PT, R6, 0x17f, P5 ;  /* 0x0000017f0600780c */ /* 0x000fe40002f64470 */
[----:B------:R-:W-:Y:S02]  /*07a0*/  MOV R30, RZ ;  /* 0x000000ff001e7202 */ /* 0x000fe40000000f00 */
[----:B------:R-:W-:Y:S02]  /*07b0*/  ISETP.GE.U32.AND P4, PT, R39, c[0x0][0x1c8], PT ;  /* 0x0000720027007a0c */ /* 0x000fe40003f86070 */
[----:B------:R-:W-:Y:S01]  /*07c0*/  SHF.R.S32.HI R31, RZ, 0x1f, R39 ;  /* 0x0000001fff1f7819 */ /* 0x000fe20000011427 */
[----:B------:R-:W-:Y:S01]  /*07d0*/  @!P2 IMAD R20, R10, c[0x0][0x1c0], RZ ;  /* 0x000070000a14aa24 */ /* 0x000fe200078e02ff */
[----:B-1----:R-:W-:Y:S01]  /*07e0*/  @!P2 MOV R16, R52 ;  /* 0x000000340010a202 */ /* 0x002fe20000000f00 */
[----:B------:R1:W4:Y:S01]  /*07f0*/  @P0 LDG.E R30, [R12.64] ;  /* 0x000000060c1e0981 */ /* 0x000322000c1e1900 */
[----:B------:R-:W-:-:S02]  /*0800*/  @!P2 MOV R17, R51 ;  /* 0x000000330011a202 */ /* 0x000fc40000000f00 */
[----:B------:R-:W-:Y:S01]  /*0810*/  ISETP.GE.AND.EX P4, PT, R31, c[0x0][0x1cc], PT, P4 ;  /* 0x000073001f007a0c */ /* 0x000fe20003f86340 */
[C---:B0-----:R-:W-:Y:S02]  /*0820*/  @!P2 IMAD R19, R41.reuse, c[0x0][0x1c4], R20 ;  /* 0x000071002913aa24 */ /* 0x041fe400078e0214 */
[----:B------:R-:W-:Y:S01]  /*0830*/  @!P2 IMAD.WIDE.U32 R16, R41, c[0x0][0x1c0], R16 ;  /* 0x000070002910aa25 */ /* 0x000fe200078e0010 */
[----:B------:R-:W-:Y:S02]  /*0840*/  ISETP.GT.U32.OR P4, PT, R6, 0x17f, P4 ;  /* 0x0000017f0600780c */ /* 0x000fe40002784470 */
[----:B-1----:R-:W-:Y:S01]  /*0850*/  @!P3 MOV R12, R52 ;  /* 0x00000034000cb202 */ /* 0x002fe20000000f00 */
[----:B------:R-:W-:Y:S01]  /*0860*/  @!P3 IMAD R21, R11, c[0x0][0x1c0], RZ ;  /* 0x000070000b15ba24 */ /* 0x000fe200078e02ff */
[----:B------:R-:W-:Y:S02]  /*0870*/  @!P3 MOV R13, R51 ;  /* 0x00000033000db202 */ /* 0x000fe40000000f00 */
[----:B------:R-:W-:Y:S01]  /*0880*/  ISETP.GE.U32.AND P5, PT, R38, c[0x0][0x1c8], PT ;  /* 0x0000720026007a0c */ /* 0x000fe20003fa6070 */
[C---:B------:R-:W-:Y:S01]  /*0890*/  @!P3 IMAD R23, R40.reuse, c[0x0][0x1c4], R21 ;  /* 0x000071002817ba24 */ /* 0x040fe200078e0215 */
[----:B------:R-:W-:Y:S01]  /*08a0*/  SHF.R.S32.HI R32, RZ, 0x1f, R38 ;  /* 0x0000001fff207819 */ /* 0x000fe20000011426 */
[----:B------:R-:W-:Y:S01]  /*08b0*/  @!P3 IMAD.WIDE.U32 R12, R40, c[0x0][0x1c0], R12 ;  /* 0x00007000280cba25 */ /* 0x000fe200078e000c */
[----:B------:R-:W-:-:S02]  /*08c0*/  @!P2 IADD3 R17, R17, R19, RZ ;  /* 0x000000131111a210 */ /* 0x000fc40007ffe0ff */
[----:B------:R-:W-:Y:S02]  /*08d0*/  @!P2 LEA R20, P6, R16, c[0x0][0x170], 0x1 ;  /* 0x00005c001014aa11 */ /* 0x000fe400078c08ff */
[----:B------:R-:W-:Y:S02]  /*08e0*/  ISETP.GE.AND.EX P5, PT, R32, c[0x0][0x1cc], PT, P5 ;  /* 0x0000730020007a0c */ /* 0x000fe40003fa6350 */
[----:B------:R-:W-:Y:S02]  /*08f0*/  @!P2 LEA.HI.X R21, R16, c[0x0][0x174], R17, 0x1, P6 ;  /* 0x00005d001015aa11 */ /* 0x000fe400030f0c11 */
[----:B------:R-:W-:Y:S02]  /*0900*/  @!P3 IADD3 R13, R13, R23, RZ ;  /* 0x000000170d0db210 */ /* 0x000fe40007ffe0ff */
[----:B------:R-:W-:Y:S02]  /*0910*/  @!P3 LEA R18, P6, R12, c[0x0][0x170], 0x1 ;  /* 0x00005c000c12ba11 */ /* 0x000fe400078c08ff */
[----:B------:R-:W-:-:S02]  /*0920*/  ISETP.GT.U32.OR P5, PT, R6, 0x17f, P5 ;  /* 0x0000017f0600780c */ /* 0x000fc40002fa4470 */
[----:B------:R-:W-:Y:S02]  /*0930*/  MOV R33, RZ ;  /* 0x000000ff00217202 */ /* 0x000fe40000000f00 */
[----:B------:R-:W-:Y:S01]  /*0940*/  @!P3 LEA.HI.X R19, R12, c[0x0][0x174], R13, 0x1, P6 ;  /* 0x00005d000c13ba11 */ /* 0x000fe200030f0c0d */
[----:B------:R-:W-:Y:S01]  /*0950*/  @!P4 IMAD R12, R31, c[0x0][0x1c0], RZ ;  /* 0x000070001f0cca24 */ /* 0x000fe200078e02ff */
[----:B------:R-:W-:Y:S01]  /*0960*/  CS2R R34, SRZ ;  /* 0x0000000000227805 */ /* 0x000fe2000001ff00 */
[----:B------:R-:W-:Y:S01]  /*0970*/  @!P4 MOV R13, R51 ;  /* 0x00000033000dc202 */ /* 0x000fe20000000f00 */
[----:B------:R0:W5:Y:S01]  /*0980*/  @!P1 LDG.E R33, [R14.64] ;  /* 0x000000060e219981 */ /* 0x000162000c1e1900 */
[----:B------:R-:W-:Y:S01]  /*0990*/  @!P4 IMAD R17, R39, c[0x0][0x1c4], R12 ;  /* 0x000071002711ca24 */ /* 0x000fe200078e020c */
[----:B------:R-:W-:Y:S02]  /*09a0*/  @!P4 MOV R12, R52 ;  /* 0x00000034000cc202 */ /* 0x000fe40000000f00 */
[----:B------:R2:W5:Y:S01]  /*09b0*/  @!P2 LDG.E R34, [R20.64] ;  /* 0x000000061422a981 */ /* 0x000562000c1e1900 */
[----:B------:R-:W-:-:S02]  /*09c0*/  @!P5 IMAD R23, R32, c[0x0][0x1c0], RZ ;  /* 0x000070002017da24 */ /* 0x000fc400078e02ff */
[----:B------:R-:W-:Y:S01]  /*09d0*/  @!P4 IMAD.WIDE.U32 R12, R39, c[0x0][0x1c0], R12 ;  /* 0x00007000270cca25 */ /* 0x000fe200078e000c */
[----:B------:R1:W5:Y:S01]  /*09e0*/  @!P3 LDG.E R35, [R18.64] ;  /* 0x000000061223b981 */ /* 0x000362000c1e1900 */
[----:B0-----:R-:W-:Y:S02]  /*09f0*/  @!P5 MOV R14, R52 ;  /* 0x00000034000ed202 */ /* 0x001fe40000000f00 */
[----:B------:R-:W-:Y:S01]  /*0a00*/  @!P5 MOV R15, R51 ;  /* 0x00000033000fd202 */ /* 0x000fe20000000f00 */
[----:B------:R-:W-:Y:S01]  /*0a10*/  @!P5 IMAD R23, R38, c[0x0][0x1c4], R23 ;  /* 0x000071002617da24 */ /* 0x000fe200078e0217 */
[----:B------:R-:W-:Y:S02]  /*0a20*/  @!P4 IADD3 R13, R13, R17, RZ ;  /* 0x000000110d0dc210 */ /* 0x000fe40007ffe0ff */
[----:B------:R-:W-:Y:S01]  /*0a30*/  @!P4 LEA R16, P1, R12, c[0x0][0x170], 0x1 ;  /* 0x00005c000c10ca11 */ /* 0x000fe200078208ff */
[----:B------:R-:W-:Y:S01]  /*0a40*/  @!P5 IMAD.WIDE.U32 R14, R38, c[0x0][0x1c0], R14 ;  /* 0x00007000260eda25 */ /* 0x000fe200078e000e */
[----:B------:R-:W-:-:S02]  /*0a50*/  CS2R R36, SRZ ;  /* 0x0000000000247805 */ /* 0x000fc4000001ff00 */
[----:B------:R-:W-:Y:S02]  /*0a60*/  @!P4 LEA.HI.X R17, R12, c[0x0][0x174], R13, 0x1, P1 ;  /* 0x00005d000c11ca11 */ /* 0x000fe400008f0c0d */
[----:B------:R-:W-:Y:S02]  /*0a70*/  @!P5 IADD3 R13, R15, R23, RZ ;  /* 0x000000170f0dd210 */ /* 0x000fe40007ffe0ff */
[C---:B------:R-:W-:Y:S01]  /*0a80*/  @!P5 LEA R12, P1, R14.reuse, c[0x0][0x170], 0x1 ;  /* 0x00005c000e0cda11 */ /* 0x040fe200078208ff */
[----:B------:R0:W5:Y:S03]  /*0a90*/  @!P4 LDG.E R36, [R16.64] ;  /* 0x000000061024c981 */ /* 0x000166000c1e1900 */
[----:B------:R-:W-:-:S05]  /*0aa0*/  @!P5 LEA.HI.X R13, R14, c[0x0][0x174], R13, 0x1, P1 ;  /* 0x00005d000e0dda11 */ /* 0x000fca00008f0c0d */
[----:B------:R3:W5:Y:S01]  /*0ab0*/  @!P5 LDG.E R37, [R12.64] ;  /* 0x000000060c25d981 */ /* 0x000762000c1e1900 */
[C---:B------:R-:W-:Y:S02]  /*0ac0*/  ISETP.GT.AND P1, PT, R4.reuse, 0x1e, PT ;  /* 0x0000001e0400780c */ /* 0x040fe40003f24270 */
[----:B------:R-:W-:Y:S01]  /*0ad0*/  ISETP.NE.AND P2, PT, R4, RZ, PT ;  /* 0x000000ff0400720c */ /* 0x000fe20003f45270 */
[--C-:B--2---:R-:W-:Y:S02]  /*0ae0*/  HADD2.F32 R21, -RZ, R28.reuse.H1_H1 ;  /* 0x3000001cff157230 */ /* 0x104fe40000004100 */
[----:B-1----:R-:W-:Y:S02]  /*0af0*/  HADD2.F32 R18, -RZ, R28.H0_H0 ;  /* 0x2000001cff127230 */ /* 0x002fe40000004100 */
[--C-:B---3--:R-:W-:Y:S02]  /*0b00*/  HADD2.F32 R13, -RZ, R29.reuse.H1_H1 ;  /* 0x3000001dff0d7230 */ /* 0x108fe40000004100 */
[----:B------:R-:W-:Y:S01]  /*0b10*/  HADD2.F32 R12, -RZ, R29.H0_H0 ;  /* 0x2000001dff0c7230 */ /* 0x000fe20000004100 */
[----:B------:R-:W-:-:S02]  /*0b20*/  FADD.FTZ R20, R18, R21 ;  /* 0x0000001512147221 */ /* 0x000fc40000010000 */
[----:B0-----:R-:W-:Y:S02]  /*0b30*/  FMUL.FTZ R17, R13, R13 ;  /* 0x0000000d0d117220 */ /* 0x001fe40000410000 */
[----:B------:R-:W-:Y:S02]  /*0b40*/  FMUL.FTZ R23, R21, R21 ;  /* 0x0000001515177220 */ /* 0x000fe40000410000 */
[----:B------:R-:W-:Y:S02]  /*0b50*/  FFMA.FTZ R17, R12, R12, R17 ;  /* 0x0000000c0c117223 */ /* 0x000fe40000010011 */
[----:B------:R-:W-:Y:S01]  /*0b60*/  FFMA.FTZ R18, R18, R18, R23 ;  /* 0x0000001212127223 */ /* 0x000fe20000010017 */
[--C-:B----4-:R-:W-:Y:S02]  /*0b70*/  HADD2.F32 R15, -RZ, R30.reuse.H1_H1 ;  /* 0x3000001eff0f7230 */ /* 0x110fe40000004100 */
[----:B------:R-:W-:-:S03]  /*0b80*/  HADD2.F32 R14, -RZ, R30.H0_H0 ;  /* 0x2000001eff0e7230 */ /* 0x000fc60000004100 */
[----:B------:R-:W-:Y:S02]  /*0b90*/  FMUL.FTZ R19, R15, R15 ;  /* 0x0000000f0f137220 */ /* 0x000fe40000410000 */
[C---:B------:R-:W-:Y:S02]  /*0ba0*/  FADD.FTZ R15, R14.reuse, R15 ;  /* 0x0000000f0e0f7221 */ /* 0x040fe40000010000 */
[----:B------:R-:W-:Y:S02]  /*0bb0*/  FFMA.FTZ R19, R14, R14, R19 ;  /* 0x0000000e0e137223 */ /* 0x000fe40000010013 */
[----:B------:R-:W-:Y:S02]  /*0bc0*/  FADD.FTZ R15, RZ, R15 ;  /* 0x0000000fff0f7221 */ /* 0x000fe40000010000 */
[----:B------:R-:W-:Y:S02]  /*0bd0*/  FADD.FTZ R14, R12, R13 ;  /* 0x0000000d0c0e7221 */ /* 0x000fe40000010000 */
[----:B------:R-:W-:-:S02]  /*0be0*/  FADD.FTZ R15, R15, R20 ;  /* 0x000000140f0f7221 */ /* 0x000fc40000010000 */
[----:B------:R-:W-:Y:S02]  /*0bf0*/  FADD.FTZ R19, RZ, R19 ;  /* 0x00000013ff137221 */ /* 0x000fe40000010000 */
[----:B------:R-:W-:Y:S02]  /*0c00*/  FADD.FTZ R14, R15, R14 ;  /* 0x0000000e0f0e7221 */ /* 0x000fe40000010000 */
[----:B------:R-:W-:-:S04]  /*0c10*/  FADD.FTZ R18, R19, R18 ;  /* 0x0000001213127221 */ /* 0x000fc80000010000 */
[----:B------:R-:W-:Y:S01]  /*0c20*/  FADD.FTZ R17, R18, R17 ;  /* 0x0000001112117221 */ /* 0x000fe20000010000 */
[--C-:B-----5:R-:W-:Y:S02]  /*0c30*/  HADD2.F32 R13, -RZ, R33.reuse.H1_H1 ;  /* 0x30000021ff0d7230 */ /* 0x120fe40000004100 */
[----:B------:R-:W-:Y:S02]  /*0c40*/  HADD2.F32 R12, -RZ, R33.H0_H0 ;  /* 0x20000021ff0c7230 */ /* 0x000fe40000004100 */
[--C-:B------:R-:W-:Y:S01]  /*0c50*/  HADD2.F32 R19, -RZ, R34.reuse.H1_H1 ;  /* 0x30000022ff137230 */ /* 0x100fe20000004100 */
[----:B------:R-:W-:Y:S01]  /*0c60*/  FMUL.FTZ R15, R13, R13 ;  /* 0x0000000d0d0f7220 */ /* 0x000fe20000410000 */
[----:B------:R-:W-:Y:S01]  /*0c70*/  HADD2.F32 R16, -RZ, R34.H0_H0 ;  /* 0x20000022ff107230 */ /* 0x000fe20000004100 */
[C---:B------:R-:W-:Y:S02]  /*0c80*/  FADD.FTZ R13, R12.reuse, R13 ;  /* 0x0000000d0c0d7221 */ /* 0x040fe40000010000 */
[----:B------:R-:W-:Y:S01]  /*0c90*/  FFMA.FTZ R12, R12, R12, R15 ;  /* 0x0000000c0c0c7223 */ /* 0x000fe2000001000f */
[----:B------:R-:W-:Y:S01]  /*0ca0*/  HADD2.F32 R18, -RZ, R35.H1_H1 ;  /* 0x30000023ff127230 */ /* 0x000fe20000004100 */
[----:B------:R-:W-:-:S02]  /*0cb0*/  FADD.FTZ R13, R14, R13 ;  /* 0x0000000d0e0d7221 */ /* 0x000fc40000010000 */
[C---:B------:R-:W-:Y:S02]  /*0cc0*/  FADD.FTZ R14, R16.reuse, R19 ;  /* 0x00000013100e7221 */ /* 0x040fe40000010000 */
[----:B------:R-:W-:Y:S02]  /*0cd0*/  FMUL.FTZ R15, R19, R19 ;  /* 0x00000013130f7220 */ /* 0x000fe40000410000 */
[----:B------:R-:W-:Y:S01]  /*0ce0*/  FADD.FTZ R12, R17, R12 ;  /* 0x0000000c110c7221 */ /* 0x000fe20000010000 */
[----:B------:R-:W-:Y:S01]  /*0cf0*/  HADD2.F32 R17, -RZ, R35.H0_H0 ;  /* 0x20000023ff117230 */ /* 0x000fe20000004100 */
[----:B------:R-:W-:Y:S02]  /*0d00*/  FADD.FTZ R13, R13, R14 ;  /* 0x0000000e0d0d7221 */ /* 0x000fe40000010000 */
[----:B------:R-:W-:Y:S02]  /*0d10*/  FFMA.FTZ R15, R16, R16, R15 ;  /* 0x00000010100f7223 */ /* 0x000fe4000001000f */
[----:B------:R-:W-:Y:S01]  /*0d20*/  FMUL.FTZ R14, R18, R18 ;  /* 0x00000012120e7220 */ /* 0x000fe20000410000 */
[----:B------:R-:W-:Y:S01]  /*0d30*/  HADD2.F32 R19, -RZ, R36.H1_H1 ;  /* 0x30000024ff137230 */ /* 0x000fe20000004100 */
[----:B------:R-:W-:-:S02]  /*0d40*/  FADD.FTZ R18, R17, R18 ;  /* 0x0000001211127221 */ /* 0x000fc40000010000 */
[----:B------:R-:W-:Y:S02]  /*0d50*/  FADD.FTZ R12, R12, R15 ;  /* 0x0000000f0c0c7221 */ /* 0x000fe40000010000 */
[----:B------:R-:W-:Y:S01]  /*0d60*/  FFMA.FTZ R17, R17, R17, R14 ;  /* 0x0000001111117223 */ /* 0x000fe2000001000e */
[----:B------:R-:W-:Y:S01]  /*0d70*/  HADD2.F32 R14, -RZ, R36.H0_H0 ;  /* 0x20000024ff0e7230 */ /* 0x000fe20000004100 */
[----:B------:R-:W-:Y:S02]  /*0d80*/  FMUL.FTZ R15, R19, R19 ;  /* 0x00000013130f7220 */ /* 0x000fe40000410000 */
[----:B------:R-:W-:Y:S01]  /*0d90*/  FADD.FTZ R12, R12, R17 ;  /* 0x000000110c0c7221 */ /* 0x000fe20000010000 */
[--C-:B------:R-:W-:Y:S01]  /*0da0*/  HADD2.F32 R17, -RZ, R37.reuse.H1_H1 ;  /* 0x30000025ff117230 */ /* 0x100fe20000004100 */
[C---:B------:R-:W-:Y:S02]  /*0db0*/  FADD.FTZ R16, R14.reuse, R19 ;  /* 0x000000130e107221 */ /* 0x040fe40000010000 */
[----:B------:R-:W-:Y:S01]  /*0dc0*/  FFMA.FTZ R15, R14, R14, R15 ;  /* 0x0000000e0e0f7223 */ /* 0x000fe2000001000f */
[----:B------:R-:W-:Y:S01]  /*0dd0*/  HADD2.F32 R14, -RZ, R37.H0_H0 ;  /* 0x20000025ff0e7230 */ /* 0x000fe20000004100 */
[----:B------:R-:W-:-:S02]  /*0de0*/  FADD.FTZ R13, R13, R18 ;  /* 0x000000120d0d7221 */ /* 0x000fc40000010000 */
[----:B------:R-:W-:Y:S02]  /*0df0*/  FMUL.FTZ R19, R17, R17 ;  /* 0x0000001111137220 */ /* 0x000fe40000410000 */
[----:B------:R-:W-:Y:S02]  /*0e00*/  FADD.FTZ R13, R13, R16 ;  /* 0x000000100d0d7221 */ /* 0x000fe40000010000 */
[----:B------:R-:W-:Y:S02]  /*0e10*/  FADD.FTZ R12, R12, R15 ;  /* 0x0000000f0c0c7221 */ /* 0x000fe40000010000 */
[C---:B------:R-:W-:Y:S02]  /*0e20*/  FADD.FTZ R16, R14.reuse, R17 ;  /* 0x000000110e107221 */ /* 0x040fe40000010000 */
[----:B------:R-:W-:Y:S02]  /*0e30*/  FFMA.FTZ R19, R14, R14, R19 ;  /* 0x0000000e0e137223 */ /* 0x000fe40000010013 */
[----:B------:R-:W-:-:S02]  /*0e40*/  FADD.FTZ R13, R13, R16 ;  /* 0x000000100d0d7221 */ /* 0x000fc40000010000 */
        /* <DEDUP_REMOVED lines=22> */
[----:B------:R-:W-:Y:S02]  /*0fb0*/  ISETP.GT.AND P1, PT, R4, 0xf, PT ;  /* 0x0000000f0400780c */ /* 0x000fe40003f24270 */
[----:B------:R-:W-:Y:S01]  /*0fc0*/  ISETP.NE.AND P3, PT, R6, RZ, PT ;  /* 0x000000ff0600720c */ /* 0x000fe20003f65270 */
[----:B------:R-:W-:Y:S10]  /*0fd0*/  BSSY B0, `(.L_x_3814) ;  /* 0x0000024000007945 */ /* 0x000ff40003800000 */
        /* <DEDUP_REMOVED lines=35> */
.L_x_3815:
[----:B------:R-:W-:Y:S05]  /*1210*/  BSYNC B0 ;  /* 0x0000000000007941 */ /* 0x000fea0003800000 */
.L_x_3814:
        /* <DEDUP_REMOVED lines=27> */
.L_x_3818:
[----:B------:R-:W2:Y:S01]  /*13d0*/  LDG.E.STRONG.GPU R14, [R12.64] ;  /* 0x000000060c0e7981 */ /* 0x000ea2000c1ef900 */
[----:B------:R-:W-:Y:S01]  /*13e0*/  YIELD ;  /* 0x0000000000007946 */ /* 0x000fe20003800000 */
[----:B--2---:R-:W-:Y:S01]  /*13f0*/  ISETP.NE.AND P1, PT, R14, R15, PT ;  /* 0x0000000f0e00720c */ /* 0x004fe20003f25270 */
[----:B------:R-:W-:-:S12]  /*1400*/  CCTL.IVALL ;  /* 0x00000000ff00798f */ /* 0x000fd80002000000 */
[----:B------:R-:W-:Y:S05]  /*1410*/  @P1 BRA `(.L_x_3818) ;  /* 0xffffffb000001947 */ /* 0x000fea000383ffff */
.L_x_3817:
        /* <DEDUP_REMOVED lines=11> */
.L_x_3820:
        /* <DEDUP_REMOVED lines=59> */
.L_x_3819:
        /* <DEDUP_REMOVED lines=19> */
.L_x_3822:
[----:B------:R-:W-:Y:S05]  /*19b0*/  BSYNC B0 ;  /* 0x0000000000007941 */ /* 0x000fea0003800000 */
.L_x_3821:
        /* <DEDUP_REMOVED lines=30> */
.L_x_3816:
        /* <DEDUP_REMOVED lines=16> */
[----:B------:R-:W-:Y:S01]  /*1ca0*/  ISETP.NE.AND P6, PT, RZ, UR5, PT ;  /* 0x00000005ff007c0c */ /* 0x000fe2000bfc5270 */
[----:B------:R-:W-:Y:S01]  /*1cb0*/  HADD2.F32 R21, -RZ, R30.H1_H1 ;  /* 0x3000001eff157230 */ /* 0x000fe20000004100 */
[----:B------:R-:W-:Y:S01]  /*1cc0*/  ISETP.GE.U32.AND P2, PT, R43, c[0x0][0x1c8], PT ;  /* 0x000072002b007a0c */ /* 0x000fe20003f46070 */
[----:B------:R-:W3:Y:S01]  /*1cd0*/  LDS.64 R16, [0x78] ;  /* 0x00007800ff107984 */ /* 0x000ee20000000a00 */
[----:B-1----:R-:W-:-:S02]  /*1ce0*/  HADD2.F32 R23, -RZ, R29.H0_H0 ;  /* 0x2000001dff177230 */ /* 0x002fc40000004100 */
[----:B0-----:R-:W-:Y:S01]  /*1cf0*/  HADD2.F32 R27, -RZ, R33.H0_H0 ;  /* 0x20000021ff1b7230 */ /* 0x001fe20000004100 */
[----:B------:R-:W-:Y:S01]  /*1d00*/  ISETP.GE.AND.EX P2, PT, R8, c[0x0][0x1cc], PT, P2 ;  /* 0x0000730008007a0c */ /* 0x000fe20003f46320 */
[----:B------:R-:W-:Y:S02]  /*1d10*/  HADD2.F32 R25, -RZ, R28.H1_H1 ;  /* 0x3000001cff197230 */ /* 0x000fe40000004100 */
[----:B------:R-:W-:Y:S01]  /*1d20*/  HADD2.F32 R29, -RZ, R29.H1_H1 ;  /* 0x3000001dff1d7230 */ /* 0x000fe20000004100 */
[----:B------:R-:W-:Y:S01]  /*1d30*/  ISETP.GT.U32.OR P2, PT, R6, 0x17f, P2 ;  /* 0x0000017f0600780c */ /* 0x000fe20001744470 */
[----:B------:R-:W-:Y:S02]  /*1d40*/  HADD2.F32 R33, -RZ, R33.H1_H1 ;  /* 0x30000021ff217230 */ /* 0x000fe40000004100 */
[----:B------:R-:W-:Y:S02]  /*1d50*/  HADD2.F32 R49, -RZ, R34.H0_H0 ;  /* 0x20000022ff317230 */ /* 0x000fe40000004100 */
[----:B------:R-:W-:-:S02]  /*1d60*/  HADD2.F32 R18, -RZ, R35.H0_H0 ;  /* 0x20000023ff127230 */ /* 0x000fc40000004100 */
[----:B------:R-:W-:Y:S02]  /*1d70*/  HADD2.F32 R22, -RZ, R36.H0_H0 ;  /* 0x20000024ff167230 */ /* 0x000fe40000004100 */
[----:B------:R-:W-:Y:S02]  /*1d80*/  HADD2.F32 R19, -RZ, R28.H0_H0 ;  /* 0x2000001cff137230 */ /* 0x000fe40000004100 */
[----:B------:R-:W-:Y:S02]  /*1d90*/  HADD2.F32 R34, -RZ, R34.H1_H1 ;  /* 0x30000022ff227230 */ /* 0x000fe40000004100 */
[----:B------:R-:W-:Y:S02]  /*1da0*/  HADD2.F32 R35, -RZ, R35.H1_H1 ;  /* 0x30000023ff237230 */ /* 0x000fe40000004100 */
[----:B------:R-:W-:Y:S01]  /*1db0*/  HADD2.F32 R36, -RZ, R36.H1_H1 ;  /* 0x30000024ff247230 */ /* 0x000fe20000004100 */
[----:B---3--:R-:W-:-:S04]  /*1dc0*/  FMUL.FTZ R16, R16, c[0x0][0x1f4] ;  /* 0x00007d0010107a20 */ /* 0x008fc80000410000 */
        /* <DEDUP_REMOVED lines=12> */
[--C-:B------:R-:W-:Y:S02]  /*1e90*/  FADD.FTZ R34, R34, -R16.reuse ;  /* 0x8000001022227221 */ /* 0x100fe40000010000 */
[----:B------:R-:W-:Y:S01]  /*1ea0*/  @P1 FADD.FTZ R24, R17, c[0x0][0x188] ;  /* 0x0000620011181621 */ /* 0x000fe20000010000 */
[----:B------:R-:W-:Y:S01]  /*1eb0*/  HADD2.F32 R17, -RZ, R30.H0_H0 ;  /* 0x2000001eff117230 */ /* 0x000fe20000004100 */
[----:B------:R-:W-:-:S02]  /*1ec0*/  FADD.FTZ R18, R18, -R16 ;  /* 0x8000001012127221 */ /* 0x000fc40000010000 */
[----:B------:R0:W1:Y:S01]  /*1ed0*/  @P1 MUFU.RSQ R20, R24 ;  /* 0x0000001800141308 */ /* 0x0000620000001400 */
[----:B------:R-:W-:Y:S01]  /*1ee0*/  ISETP.GE.U32.AND P1, PT, R44, c[0x0][0x1c8], PT ;  /* 0x000072002c007a0c */ /* 0x000fe20003f26070 */
[--C-:B------:R-:W-:Y:S02]  /*1ef0*/  FADD.FTZ R17, R17, -R16.reuse ;  /* 0x8000001011117221 */ /* 0x100fe40000010000 */
[--C-:B------:R-:W-:Y:S01]  /*1f00*/  FADD.FTZ R35, R35, -R16.reuse ;  /* 0x8000001023237221 */ /* 0x100fe20000010000 */
[----:B------:R-:W-:Y:S01]  /*1f10*/  ISETP.GE.AND.EX P1, PT, R7, c[0x0][0x1cc], PT, P1 ;  /* 0x0000730007007a0c */ /* 0x000fe20003f26310 */
[--C-:B------:R-:W-:Y:S02]  /*1f20*/  FADD.FTZ R22, R22, -R16.reuse ;  /* 0x8000001016167221 */ /* 0x100fe40000010000 */
[----:B------:R-:W-:Y:S01]  /*1f30*/  FADD.FTZ R36, R36, -R16 ;  /* 0x8000001024247221 */ /* 0x000fe20000010000 */
[--C-:B0-----:R-:W-:Y:S01]  /*1f40*/  HADD2.F32 R24, -RZ, R37.reuse.H0_H0 ;  /* 0x20000025ff187230 */ /* 0x101fe20000004100 */
[----:B------:R-:W-:Y:S01]  /*1f50*/  ISETP.GT.U32.OR P1, PT, R6, 0x17f, P1 ;  /* 0x0000017f0600780c */ /* 0x000fe20000f24470 */
[----:B------:R-:W-:-:S03]  /*1f60*/  HADD2.F32 R37, -RZ, R37.H1_H1 ;  /* 0x30000025ff257230 */ /* 0x000fc60000004100 */
[--C-:B------:R-:W-:Y:S02]  /*1f70*/  FADD.FTZ R24, R24, -R16.reuse ;  /* 0x8000001018187221 */ /* 0x100fe40000010000 */
[----:B------:R-:W-:Y:S02]  /*1f80*/  FADD.FTZ R37, R37, -R16 ;  /* 0x8000001025257221 */ /* 0x000fe40000010000 */
[-C--:B-1----:R-:W-:Y:S02]  /*1f90*/  FMUL.FTZ R17, R17, R20.reuse ;  /* 0x0000001411117220 */ /* 0x082fe40000410000 */
        /* <DEDUP_REMOVED lines=28> */
.L_x_3823:
        /* <DEDUP_REMOVED lines=12> */
.L_x_3825:
[----:B------:R-:W-:Y:S05]  /*2220*/  BSYNC B0 ;  /* 0x0000000000007941 */ /* 0x000fea0003800000 */
.L_x_3824:
        /* <DEDUP_REMOVED lines=13> */
.L_x_3826:
[----:B------:R-:W-:Y:S01]  /*2300*/  BSSY B0, `(.L_x_3827) ;  /* 0x000000c000007945 */ /* 0x000fe20003800000 */
[----:B------:R-:W-:Y:S05]  /*2310*/  @P1 BRA `(.L_x_3828) ;  /* 0x000000a000001947 */ /* 0x000fea0003800000 */
[----:B------:R-:W-:Y:S01]  /*2320*/  MOV R16, R52 ;  /* 0x0000003400107202 */ /* 0x000fe20000000f00 */
[----:B------:R-:W-:Y:S01]  /*2330*/  IMAD R7, R7, c[0x0][0x1c0], RZ ;  /* 0x0000700007077a24 */ /* 0x000fe200078e02ff */
[----:B------:R-:W-:Y:S02]  /*2340*/  MOV R17, R51 ;  /* 0x0000003300117202 */ /* 0x000fe40000000f00 */
[----:B------:R-:W-:Y:S01]  /*2350*/  F2FP.PACK_AB R21, R26, R21 ;  /* 0x000000151a15723e */ /* 0x000fe200000000ff */
[C---:B------:R-:W-:Y:S02]  /*2360*/  IMAD R7, R44.reuse, c[0x0][0x1c4], R7 ;  /* 0x000071002c077a24 */ /* 0x040fe400078e0207 */
[----:B------:R-:W-:-:S05]  /*2370*/  IMAD.WIDE.U32 R16, R44, c[0x0][0x1c0], R16 ;  /* 0x000070002c107a25 */ /* 0x000fca00078e0010 */
[----:B------:R-:W-:Y:S02]  /*2380*/  IADD3 R7, R17, R7, RZ ;  /* 0x0000000711077210 */ /* 0x000fe40007ffe0ff */
[----:B0-----:R-:W-:-:S04]  /*2390*/  LEA R18, P1, R16, c[0x0][0x160], 0x1 ;  /* 0x0000580010127a11 */ /* 0x001fc800078208ff */
[----:B------:R-:W-:-:S05]  /*23a0*/  LEA.HI.X R19, R16, c[0x0][0x164], R7, 0x1, P1 ;  /* 0x0000590010137a11 */ /* 0x000fca00008f0c07 */
[----:B------:R0:W-:Y:S04]  /*23b0*/  STG.E [R18.64], R21 ;  /* 0x0000001512007986 */ /* 0x0001e8000c101906 */
.L_x_3828:
[----:B------:R-:W-:Y:S05]  /*23c0*/  BSYNC B0 ;  /* 0x0000000000007941 */ /* 0x000fea0003800000 */
.L_x_3827:
        /* <DEDUP_REMOVED lines=13> */
.L_x_3829:
        /* <DEDUP_REMOVED lines=12> */
.L_x_3831:
[----:B------:R-:W-:Y:S05]  /*2560*/  BSYNC B0 ;  /* 0x0000000000007941 */ /* 0x000fea0003800000 */
.L_x_3830:
        /* <DEDUP_REMOVED lines=36> */
.L_x_3832:
[----:B------:R-:W-:Y:S01]  /*27b0*/  BSSY B0, `(.L_x_3833) ;  /* 0x000000c000007945 */ /* 0x000fe20003800000 */
[----:B------:R-:W-:Y:S05]  /*27c0*/  @P5 BRA `(.L_x_3834) ;  /* 0x000000a000005947 */ /* 0x000fea0003800000 */
[----:B------:R-:W-:Y:S01]  /*27d0*/  IMAD R13, R9, c[0x0][0x1c0], RZ ;  /* 0x00007000090d7a24 */ /* 0x000fe200078e02ff */
[----:B------:R-:W-:Y:S02]  /*27e0*/  MOV R8, R52 ;  /* 0x0000003400087202 */ /* 0x000fe40000000f00 */
[----:B------:R-:W-:Y:S01]  /*27f0*/  MOV R9, R51 ;  /* 0x0000003300097202 */ /* 0x000fe20000000f00 */
[----:B------:R-:W-:Y:S01]  /*2800*/  IMAD R13, R42, c[0x0][0x1c4], R13 ;  /* 0x000071002a0d7a24 */ /* 0x000fe200078e020d */
[----:B------:R-:W-:-:S03]  /*2810*/  F2FP.PACK_AB R27, R30, R27 ;  /* 0x0000001b1e1b723e */ /* 0x000fc600000000ff */
[----:B------:R-:W-:-:S05]  /*2820*/  IMAD.WIDE.U32 R8, R42, c[0x0][0x1c0], R8 ;  /* 0x000070002a087a25 */ /* 0x000fca00078e0008 */
[----:B------:R-:W-:Y:S02]  /*2830*/  IADD3 R13, R9, R13, RZ ;  /* 0x0000000d090d7210 */ /* 0x000fe40007ffe0ff */
[----:B------:R-:W-:-:S04]  /*2840*/  LEA R12, P5, R8, c[0x0][0x160], 0x1 ;  /* 0x00005800080c7a11 */ /* 0x000fc800078a08ff */
[----:B------:R-:W-:-:S05]  /*2850*/  LEA.HI.X R13, R8, c[0x0][0x164], R13, 0x1, P5 ;  /* 0x00005900080d7a11 */ /* 0x000fca00028f0c0d */
[----:B------:R1:W-:Y:S04]  /*2860*/  STG.E [R12.64], R27 ;  /* 0x0000001b0c007986 */ /* 0x0003e8000c101906 */
.L_x_3834:
[----:B------:R-:W-:Y:S05]  /*2870*/  BSYNC B0 ;  /* 0x0000000000007941 */ /* 0x000fea0003800000 */
.L_x_3833:
        /* <DEDUP_REMOVED lines=11> */
.L_x_3835:
[----:B------:R-:W-:Y:S01]  /*2930*/  BSSY B0, `(.L_x_3836) ;  /* 0x000000c000007945 */ /* 0x000fe20003800000 */
[----:B------:R-:W-:Y:S05]  /*2940*/  @P1 BRA `(.L_x_3837) ;  /* 0x000000a000001947 */ /* 0x000fea0003800000 */
[----:B------:R-:W-:Y:S01]  /*2950*/  MOV R8, R52 ;  /* 0x0000003400087202 */ /* 0x000fe20000000f00 */
[----:B------:R-:W-:Y:S01]  /*2960*/  IMAD R10, R10, c[0x0][0x1c0], RZ ;  /* 0x000070000a0a7a24 */ /* 0x000fe200078e02ff */
[----:B------:R-:W-:Y:S02]  /*2970*/  MOV R9, R51 ;  /* 0x0000003300097202 */ /* 0x000fe40000000f00 */
[----:B------:R-:W-:Y:S01]  /*2980*/  F2FP.PACK_AB R49, R34, R49 ;  /* 0x000000312231723e */ /* 0x000fe200000000ff */
[C---:B-1----:R-:W-:Y:S02]  /*2990*/  IMAD R13, R41.reuse, c[0x0][0x1c4], R10 ;  /* 0x00007100290d7a24 */ /* 0x042fe400078e020a */
[----:B------:R-:W-:-:S05]  /*29a0*/  IMAD.WIDE.U32 R8, R41, c[0x0][0x1c0], R8 ;  /* 0x0000700029087a25 */ /* 0x000fca00078e0008 */
[----:B------:R-:W-:Y:S02]  /*29b0*/  IADD3 R13, R9, R13, RZ ;  /* 0x0000000d090d7210 */ /* 0x000fe40007ffe0ff */
[----:B------:R-:W-:-:S04]  /*29c0*/  LEA R12, P1, R8, c[0x0][0x160], 0x1 ;  /* 0x00005800080c7a11 */ /* 0x000fc800078208ff */
[----:B------:R-:W-:-:S05]  /*29d0*/  LEA.HI.X R13, R8, c[0x0][0x164], R13, 0x1, P1 ;  /* 0x00005900080d7a11 */ /* 0x000fca00008f0c0d */
[----:B------:R1:W-:Y:S04]  /*29e0*/  STG.E [R12.64], R49 ;  /* 0x000000310c007986 */ /* 0x0003e8000c101906 */
.L_x_3837:
[----:B------:R-:W-:Y:S05]  /*29f0*/  BSYNC B0 ;  /* 0x0000000000007941 */ /* 0x000fea0003800000 */
.L_x_3836:
        /* <DEDUP_REMOVED lines=11> */
.L_x_3838:
        /* <DEDUP_REMOVED lines=12> */
.L_x_3840:
[----:B------:R-:W-:Y:S05]  /*2b70*/  BSYNC B0 ;  /* 0x0000000000007941 */ /* 0x000fea0003800000 */
.L_x_3839:
        /* <DEDUP_REMOVED lines=11> */
.L_x_3841:
[----:B------:R-:W-:Y:S01]  /*2c30*/  BSSY B0, `(.L_x_3842) ;  /* 0x000000c000007945 */ /* 0x000fe20003800000 */
[----:B------:R-:W-:Y:S05]  /*2c40*/  @P3 BRA `(.L_x_3843) ;  /* 0x000000a000003947 */ /* 0x000fea0003800000 */
[----:B------:R-:W-:Y:S01]  /*2c50*/  MOV R8, R52 ;  /* 0x0000003400087202 */ /* 0x000fe20000000f00 */
[----:B--2---:R-:W-:Y:S01]  /*2c60*/  IMAD R10, R31, c[0x0][0x1c0], RZ ;  /* 0x000070001f0a7a24 */ /* 0x004fe200078e02ff */
        /* <DEDUP_REMOVED lines=8> */
.L_x_3843:
[----:B------:R-:W-:Y:S05]  /*2cf0*/  BSYNC B0 ;  /* 0x0000000000007941 */ /* 0x000fea0003800000 */
.L_x_3842:
        /* <DEDUP_REMOVED lines=11> */
.L_x_3844:
[----:B------:R-:W-:Y:S01]  /*2db0*/  BSSY B0, `(.L_x_3845) ;  /* 0x000000b000007945 */ /* 0x000fe20003800000 */
[----:B------:R-:W-:Y:S05]  /*2dc0*/  @P4 BRA `(.L_x_3846) ;  /* 0x0000009000004947 */ /* 0x000fea0003800000 */
[----:B------:R-:W-:Y:S01]  /*2dd0*/  MOV R50, R52 ;  /* 0x0000003400327202 */ /* 0x000fe20000000f00 */
[----:B------:R-:W-:Y:S01]  /*2de0*/  IMAD R9, R32, c[0x0][0x1c0], RZ ;  /* 0x0000700020097a24 */ /* 0x000fe200078e02ff */
[----:B------:R-:W-:-:S03]  /*2df0*/  F2FP.PACK_AB R7, R7, R14 ;  /* 0x0000000e0707723e */ /* 0x000fc600000000ff */
[----:B------:R-:W-:-:S04]  /*2e00*/  IMAD.WIDE.U32 R50, R38, c[0x0][0x1c0], R50 ;  /* 0x0000700026327a25 */ /* 0x000fc800078e0032 */
[----:B------:R-:W-:Y:S01]  /*2e10*/  IMAD R9, R38, c[0x0][0x1c4], R9 ;  /* 0x0000710026097a24 */ /* 0x000fe200078e0209 */
[----:B------:R-:W-:-:S04]  /*2e20*/  LEA R8, P1, R50, c[0x0][0x160], 0x1 ;  /* 0x0000580032087a11 */ /* 0x000fc800078208ff */
[----:B------:R-:W-:-:S04]  /*2e30*/  IADD3 R9, R51, R9, RZ ;  /* 0x0000000933097210 */ /* 0x000fc80007ffe0ff */
[----:B------:R-:W-:-:S05]  /*2e40*/  LEA.HI.X R9, R50, c[0x0][0x164], R9, 0x1, P1 ;  /* 0x0000590032097a11 */ /* 0x000fca00008f0c09 */
[----:B------:R3:W-:Y:S02]  /*2e50*/  STG.E [R8.64], R7 ;  /* 0x0000000708007986 */ /* 0x0007e4000c101906 */
.L_x_3846:
[----:B------:R-:W-:Y:S05]  /*2e60*/  BSYNC B0 ;  /* 0x0000000000007941 */ /* 0x000fea0003800000 */
.L_x_3845:
[----:B------:R-:W-:Y:S02]  /*2e70*/  IADD3 R46, R46, c[0x0][0x10], RZ ;  /* 0x000004002e2e7a10 */ /* 0x000fe40007ffe0ff */
[----:B------:R-:W-:Y:S02]  /*2e80*/  IADD3 R2, R2, 0x1, RZ ;  /* 0x0000000102027810 */ /* 0x000fe40007ffe0ff */
[----:B------:R-:W-:-:S13]  /*2e90*/  ISETP.GE.AND P1, PT, R46, UR4, PT ;  /* 0x000000042e007c0c */ /* 0x000fda000bf26270 */
[----:B------:R-:W-:Y:S01]  /*2ea0*/  @P1 CALL.REL.NOINC `(.L_x_3847) ;  /* 0x0000001000001944 */ /* 0x000fe20003c00000 */
[----:B------:R-:W-:Y:S05]  /*2eb0*/  BRA `(.L_x_3848) ;  /* 0xffffd34000007947 */ /* 0x000fea000383ffff */
.L_x_3847:
[----:B------:R-:W-:Y:S05]  /*2ec0*/  EXIT ;  /* 0x000000000000794d */ /* 0x000fea0003800000 */
.L_x_3849:
        /* <DEDUP_REMOVED lines=11> */
.L_x_5217:


//--------------------- .text._Z35group_norm_nhwc_fwd_one_pass_kernelI11Fp16IOFp32WLi256ELi48ELi384EEv26Group_norm_nhwc_fwd_params --------------------------
	.section	.text._Z35group_norm_nhwc_fwd_one_pass_kernelI11Fp16IOFp32WLi256ELi48ELi384EEv26Group_norm_nhwc_fwd_params,"ax",@progbits
	.sectioninfo	@"SHI_REGISTERS=80"
	.align	128
        .global         _Z35group_norm_nhwc_fwd_one_pass_kernelI11Fp16IOFp32WLi256ELi48ELi384EEv26Group_norm_nhwc_fwd_params
        .type           _Z35group_norm_nhwc_fwd_one_pass_kernelI11Fp16IOFp32WLi256ELi48ELi384EEv26Group_norm_nhwc_fwd_params,@function
        .size           _Z35group_norm_nhwc_fwd_one_pass_kernelI11Fp16IOFp32WLi256ELi48ELi384EEv26Group_norm_nhwc_fwd_params,(.L_x_5218 - _Z35group_norm_nhwc_fwd_one_pass_kernelI11Fp16IOFp32WLi256ELi48ELi384EEv26Group_norm_nhwc_fwd_params)
        .other          _Z35group_norm_nhwc_fwd_one_pass_kernelI11Fp16IOFp32WLi256ELi48ELi384EEv26Group_norm_nhwc_fwd_params,@"STO_CUDA_ENTRY STV_DEFAULT"
_Z35group_norm_nhwc_fwd_one_pass_kernelI11Fp16IOFp32WLi256ELi48ELi384EEv26Group_norm_nhwc_fwd_params:
.text._Z35group_norm_nhwc_fwd_one_pass_kernelI11Fp16IOFp32WLi256ELi48ELi384EEv26Group_norm_nhwc_fwd_params:
        /* <DEDUP_REMOVED lines=92> */
.L_x_3911:
        /* <DEDUP_REMOVED lines=126> */
[----:B------:R-:W-:-:S05]  /*0da0*/  @P1 IMAD.WIDE.U32 R12, R50, c[0x0][0x1c0], R12 ;  /* 0x00007000320c1a25 */ /* 0x000fca00078e000c */
[----:B------:R-:W-:Y:S02]  /*0db0*/  @P1 IADD3 R13, R13, R15, RZ ;  /* 0x0000000f0d0d1210 */ /* 0x000fe40007ffe0ff */
[----:B------:R-:W-:-:S04]  /*0dc0*/  @P1 LEA R22, P5, R12, c[0x0][0x170], 0x1 ;  /* 0x00005c000c161a11 */ /* 0x000fc800078a08ff */
[----:B------:R-:W-:Y:S01]  /*0dd0*/  @P1 LEA.HI.X R23, R12, c[0x0][0x174], R13, 0x1, P5 ;  /* 0x00005d000c171a11 */ /* 0x000fe200028f0c0d */
[----:B------:R-:W-:Y:S01]  /*0de0*/  @P2 IMAD R12, R72, c[0x0][0x1c0], RZ ;  /* 0x00007000480c2a24 */ /* 0x000fe200078e02ff */
[----:B------:R-:W-:Y:S02]  /*0df0*/  @P2 MOV R13, R41 ;  /* 0x00000029000d2202 */ /* 0x000fe40000000f00 */
[C---:B------:R-:W-:Y:S01]  /*0e00*/  LOP3.LUT P1, RZ, R10.reuse, 0x10, RZ, 0xc0, !PT ;  /* 0x000000100aff7812 */ /* 0x040fe2000782c0ff */
[C---:B------:R-:W-:Y:S01]  /*0e10*/  @P2 IMAD R15, R49.reuse, c[0x0][0x1c4], R12 ;  /* 0x00007100310f2a24 */ /* 0x040fe200078e020c */
        /* <DEDUP_REMOVED lines=84> */
[----:B0-----:R-:W-:-:S12]  /*1360*/  CS2R R32, SRZ ;  /* 0x0000000000207805 */ /* 0x001fd8000001ff00 */
[----:B------:R2:W3:Y:S01]  /*1370*/  @P1 LDG.E R32, [R52.64] ;  /* 0x0000000634201981 */ /* 0x0004e2000c1e1900 */
[----:B------:R-:W-:-:S13]  /*1380*/  ISETP.NE.AND P1, PT, R60, RZ, PT ;  /* 0x000000ff3c00720c */ /* 0x000fda0003f25270 */
[----:B------:R0:W4:Y:S01]  /*1390*/  @P1 LDG.E R33, [R34.64] ;  /* 0x0000000622211981 */ /* 0x000122000c1e1900 */
[----:B------:R-:W-:Y:S01]  /*13a0*/  ISETP.NE.AND P1, PT, R59, RZ, PT ;  /* 0x000000ff3b00720c */ /* 0x000fe20003f25270 */
[----:B0-----:R-:W-:-:S06]  /*13b0*/  CS2R R34, SRZ ;  /* 0x0000000000227805 */ /* 0x001fcc000001ff00 */
[----:B------:R0:W4:Y:S01]  /*13c0*/  @P0 LDG.E R34, [R44.64] ;  /* 0x000000062c220981 */ /* 0x000122000c1e1900 */
[----:B------:R-:W-:-:S13]  /*13d0*/  ISETP.NE.AND P0, PT, R58, RZ, PT ;  /* 0x000000ff3a00720c */ /* 0x000fda0003f05270 */
[----:B------:R1:W4:Y:S01]  /*13e0*/  @P0 LDG.E R35, [R36.64] ;  /* 0x0000000624230981 */ /* 0x000322000c1e1900 */
[----:B------:R-:W-:Y:S01]  /*13f0*/  ISETP.NE.AND P0, PT, R46, RZ, PT ;  /* 0x000000ff2e00720c */ /* 0x000fe20003f05270 */
[----:B-1----:R-:W-:-:S06]  /*1400*/  CS2R R36, SRZ ;  /* 0x0000000000247805 */ /* 0x002fcc000001ff00 */
[----:B------:R1:W4:Y:S04]  /*1410*/  @P5 LDG.E R36, [R38.64] ;  /* 0x0000000626245981 */ /* 0x000328000c1e1900 */
[----:B------:R5:W4:Y:S01]  /*1420*/  @P6 LDG.E R37, [R26.64] ;  /* 0x000000061a256981 */ /* 0x000b22000c1e1900 */
[----:B-1----:R-:W-:Y:S01]  /*1430*/  CS2R R38, SRZ ;  /* 0x0000000000267805 */ /* 0x002fe2000001ff00 */
[----:B0-----:R-:W-:-:S05]  /*1440*/  CS2R R44, SRZ ;  /* 0x00000000002c7805 */ /* 0x001fca000001ff00 */
[----:B------:R0:W4:Y:S04]  /*1450*/  @P0 LDG.E R38, [R24.64] ;  /* 0x0000000618260981 */ /* 0x000128000c1e1900 */
[----:B------:R1:W4:Y:S04]  /*1460*/  @P1 LDG.E R39, [R22.64] ;  /* 0x0000000616271981 */ /* 0x000328000c1e1900 */
[----:B------:R0:W4:Y:S01]  /*1470*/  @P2 LDG.E R44, [R20.64] ;  /* 0x00000006142c2981 */ /* 0x000122000c1e1900 */
[----:B------:R-:W-:-:S03]  /*1480*/  MOV R46, RZ ;  /* 0x000000ff002e7202 */ /* 0x000fc60000000f00 */
[----:B------:R0:W4:Y:S04]  /*1490*/  @P3 LDG.E R45, [R18.64] ;  /* 0x00000006122d3981 */ /* 0x000128000c1e1900 */
[----:B------:R0:W4:Y:S01]  /*14a0*/  @P4 LDG.E R46, [R16.64] ;  /* 0x00000006102e4981 */ /* 0x000122000c1e1900 */
[----:B------:R-:W-:Y:S03]  /*14b0*/  BSSY B0, `(.L_x_3850) ;  /* 0x00000af000007945 */ /* 0x000fe60003800000 */
[----:B------:R-:W0:Y:S04]  /*14c0*/  S2R R56, SR_LANEID ;  /* 0x0000000000387919 */ /* 0x000e280000000000 */
[----:B------:R-:W1:Y:S01]  /*14d0*/  S2R R57, SR_TID.X ;  /* 0x0000000000397919 */ /* 0x000e620000002100 */
[----:B0-----:R-:W-:Y:S01]  /*14e0*/  ISETP.GT.AND P5, PT, R56, 0x1e, PT ;  /* 0x0000001e3800780c */ /* 0x001fe20003fa4270 */
[----:B-----5:R-:W-:-:S02]  /*14f0*/  HADD2.F32 R27, -RZ, R30.H1_H1 ;  /* 0x3000001eff1b7230 */ /* 0x020fc40000004100 */
[----:B------:R-:W-:-:S03]  /*1500*/  HADD2.F32 R26, -RZ, R30.H0_H0 ;  /* 0x2000001eff1a7230 */ /* 0x000fc60000004100 */
[----:B------:R-:W-:Y:S02]  /*1510*/  FMUL.FTZ R25, R27, R27 ;  /* 0x0000001b1b197220 */ /* 0x000fe40000410000 */
[C---:B------:R-:W-:Y:S02]  /*1520*/  FADD.FTZ R21, R26.reuse, R27 ;  /* 0x0000001b1a157221 */ /* 0x040fe40000010000 */
[----:B------:R-:W-:Y:S01]  /*1530*/  FFMA.FTZ R24, R26, R26, R25 ;  /* 0x0000001a1a187223 */ /* 0x000fe20000010019 */
[--C-:B--2---:R-:W-:Y:S02]  /*1540*/  HADD2.F32 R52, -RZ, R31.reuse.H1_H1 ;  /* 0x3000001fff347230 */ /* 0x104fe40000004100 */
[----:B-1----:R-:W-:-:S03]  /*1550*/  HADD2.F32 R23, -RZ, R31.H0_H0 ;  /* 0x2000001fff177230 */ /* 0x002fc60000004100 */
[----:B------:R-:W-:Y:S02]  /*1560*/  FMUL.FTZ R20, R52, R52 ;  /* 0x0000003434147220 */ /* 0x000fe40000410000 */
[C---:B------:R-:W-:Y:S02]  /*1570*/  FADD.FTZ R22, R23.reuse, R52 ;  /* 0x0000003417167221 */ /* 0x040fe40000010000 */
[----:B------:R-:W-:Y:S01]  /*1580*/  FFMA.FTZ R20, R23, R23, R20 ;  /* 0x0000001717147223 */ /* 0x000fe20000010014 */
[--C-:B---3--:R-:W-:Y:S02]  /*1590*/  HADD2.F32 R53, -RZ, R32.reuse.H1_H1 ;  /* 0x30000020ff357230 */ /* 0x108fe40000004100 */
[----:B------:R-:W-:-:S03]  /*15a0*/  HADD2.F32 R18, -RZ, R32.H0_H0 ;  /* 0x20000020ff127230 */ /* 0x000fc60000004100 */
[----:B------:R-:W-:Y:S02]  /*15b0*/  FMUL.FTZ R17, R53, R53 ;  /* 0x0000003535117220 */ /* 0x000fe40000410000 */
[C---:B------:R-:W-:Y:S02]  /*15c0*/  FADD.FTZ R19, R18.reuse, R53 ;  /* 0x0000003512137221 */ /* 0x040fe40000010000 */
[----:B------:R-:W-:Y:S01]  /*15d0*/  FFMA.FTZ R18, R18, R18, R17 ;  /* 0x0000001212127223 */ /* 0x000fe20000010011 */
[--C-:B----4-:R-:W-:Y:S02]  /*15e0*/  HADD2.F32 R25, -RZ, R33.reuse.H1_H1 ;  /* 0x30000021ff197230 */ /* 0x110fe40000004100 */
[----:B------:R-:W-:-:S03]  /*15f0*/  HADD2.F32 R16, -RZ, R33.H0_H0 ;  /* 0x20000021ff107230 */ /* 0x000fc60000004100 */
[----:B------:R-:W-:Y:S02]  /*1600*/  FMUL.FTZ R27, R25, R25 ;  /* 0x00000019191b7220 */ /* 0x000fe40000410000 */
[C---:B------:R-:W-:Y:S02]  /*1610*/  FADD.FTZ R17, R16.reuse, R25 ;  /* 0x0000001910117221 */ /* 0x040fe40000010000 */
[----:B------:R-:W-:Y:S01]  /*1620*/  FFMA.FTZ R16, R16, R16, R27 ;  /* 0x0000001010107223 */ /* 0x000fe2000001001b */
[--C-:B------:R-:W-:Y:S02]  /*1630*/  HADD2.F32 R23, -RZ, R34.reuse.H0_H0 ;  /* 0x20000022ff177230 */ /* 0x100fe40000004100 */
[----:B------:R-:W-:-:S05]  /*1640*/  HADD2.F32 R26, -RZ, R34.H1_H1 ;  /* 0x30000022ff1a7230 */ /* 0x000fca0000004100 */
[C---:B------:R-:W-:Y:S02]  /*1650*/  FADD.FTZ R25, R23.reuse, R26 ;  /* 0x0000001a17197221 */ /* 0x040fe40000010000 */
[----:B------:R-:W-:Y:S02]  /*1660*/  FMUL.FTZ R52, R26, R26 ;  /* 0x0000001a1a347220 */ /* 0x000fe40000410000 */
[----:B------:R-:W-:Y:S02]  /*1670*/  FADD.FTZ R26, RZ, R25 ;  /* 0x00000019ff1a7221 */ /* 0x000fe40000010000 */
[----:B------:R-:W-:Y:S02]  /*1680*/  FFMA.FTZ R52, R23, R23, R52 ;  /* 0x0000001717347223 */ /* 0x000fe40000010034 */
[----:B------:R-:W-:Y:S01]  /*1690*/  FADD.FTZ R27, R26, R21 ;  /* 0x000000151a1b7221 */ /* 0x000fe20000010000 */
[--C-:B------:R-:W-:Y:S01]  /*16a0*/  HADD2.F32 R26, -RZ, R35.reuse.H1_H1 ;  /* 0x30000023ff1a7230 */ /* 0x100fe20000004100 */
[----:B------:R-:W-:Y:S01]  /*16b0*/  FADD.FTZ R25, RZ, R52 ;  /* 0x00000034ff197221 */ /* 0x000fe20000010000 */
[----:B------:R-:W-:-:S03]  /*16c0*/  HADD2.F32 R21, -RZ, R35.H0_H0 ;  /* 0x20000023ff157230 */ /* 0x000fc60000004100 */
[----:B------:R-:W-:Y:S02]  /*16d0*/  FMUL.FTZ R54, R26, R26 ;  /* 0x0000001a1a367220 */ /* 0x000fe40000410000 */
[----:B------:R-:W-:Y:S02]  /*16e0*/  FADD.FTZ R23, R21, R26 ;  /* 0x0000001a15177221 */ /* 0x000fe40000010000 */
[----:B------:R-:W-:Y:S02]  /*16f0*/  FADD.FTZ R25, R25, R24 ;  /* 0x0000001819197221 */ /* 0x000fe40000010000 */
[----:B------:R-:W-:Y:S02]  /*1700*/  FADD.FTZ R26, R27, R22 ;  /* 0x000000161b1a7221 */ /* 0x000fe40000010000 */
[----:B------:R-:W-:Y:S01]  /*1710*/  FADD.FTZ R25, R25, R20 ;  /* 0x0000001419197221 */ /* 0x000fe20000010000 */
[--C-:B------:R-:W-:Y:S01]  /*1720*/  HADD2.F32 R27, -RZ, R36.reuse.H1_H1 ;  /* 0x30000024ff1b7230 */ /* 0x100fe20000004100 */
[----:B------:R-:W-:Y:S01]  /*1730*/  FADD.FTZ R26, R26, R19 ;  /* 0x000000131a1a7221 */ /* 0x000fe20000010000 */
[----:B------:R-:W-:Y:S01]  /*1740*/  HADD2.F32 R24, -RZ, R36.H0_H0 ;  /* 0x20000024ff187230 */ /* 0x000fe20000004100 */
[----:B------:R-:W-:Y:S01]  /*1750*/  FADD.FTZ R25, R25, R18 ;  /* 0x0000001219197221 */ /* 0x000fe20000010000 */
[--C-:B------:R-:W-:Y:S01]  /*1760*/  HADD2.F32 R19, -RZ, R37.reuse.H1_H1 ;  /* 0x30000025ff137230 */ /* 0x100fe20000004100 */
[----:B------:R-:W-:Y:S01]  /*1770*/  FADD.FTZ R26, R26, R17 ;  /* 0x000000111a1a7221 */ /* 0x000fe20000010000 */
[----:B------:R-:W-:Y:S01]  /*1780*/  HADD2.F32 R20, -RZ, R37.H0_H0 ;  /* 0x20000025ff147230 */ /* 0x000fe20000004100 */
[----:B------:R-:W-:-:S02]  /*1790*/  FFMA.FTZ R21, R21, R21, R54 ;  /* 0x0000001515157223 */ /* 0x000fc40000010036 */
[----:B------:R-:W-:Y:S02]  /*17a0*/  FMUL.FTZ R53, R27, R27 ;  /* 0x0000001b1b357220 */ /* 0x000fe40000410000 */
[----:B------:R-:W-:Y:S02]  /*17b0*/  FADD.FTZ R16, R25, R16 ;  /* 0x0000001019107221 */ /* 0x000fe40000010000 */
[----:B------:R-:W-:Y:S02]  /*17c0*/  FADD.FTZ R22, R24, R27 ;  /* 0x0000001b18167221 */ /* 0x000fe40000010000 */
[----:B------:R-:W-:Y:S01]  /*17d0*/  FADD.FTZ R23, R26, R23 ;  /* 0x000000171a177221 */ /* 0x000fe20000010000 */
[--C-:B------:R-:W-:Y:S01]  /*17e0*/  HADD2.F32 R18, -RZ, R38.reuse.H1_H1 ;  /* 0x30000026ff127230 */ /* 0x100fe20000004100 */
[----:B------:R-:W-:Y:S01]  /*17f0*/  FFMA.FTZ R24, R24, R24, R53 ;  /* 0x0000001818187223 */ /* 0x000fe20000010035 */
[----:B------:R-:W-:Y:S01]  /*1800*/  HADD2.F32 R17, -RZ, R38.H0_H0 ;  /* 0x20000026ff117230 */ /* 0x000fe20000004100 */
[----:B------:R-:W-:Y:S01]  /*1810*/  FMUL.FTZ R27, R19, R19 ;  /* 0x00000013131b7220 */ /* 0x000fe20000410000 */
[--C-:B------:R-:W-:Y:S01]  /*1820*/  HADD2.F32 R26, -RZ, R39.reuse.H1_H1 ;  /* 0x30000027ff1a7230 */ /* 0x100fe20000004100 */
[----:B------:R-:W-:Y:S01]  /*1830*/  FADD.FTZ R25, R16, R21 ;  /* 0x0000001510197221 */ /* 0x000fe20000010000 */
[----:B------:R-:W-:Y:S01]  /*1840*/  HADD2.F32 R21, -RZ, R39.H0_H0 ;  /* 0x20000027ff157230 */ /* 0x000fe20000004100 */
[----:B------:R-:W-:-:S02]  /*1850*/  FADD.FTZ R19, R20, R19 ;  /* 0x0000001314137221 */ /* 0x000fc40000010000 */
[----:B------:R-:W-:Y:S02]  /*1860*/  FADD.FTZ R22, R23, R22 ;  /* 0x0000001617167221 */ /* 0x000fe40000010000 */
[----:B------:R-:W-:Y:S01]  /*1870*/  FFMA.FTZ R20, R20, R20, R27 ;  /* 0x0000001414147223 */ /* 0x000fe2000001001b */
[--C-:B------:R-:W-:Y:S01]  /*1880*/  HADD2.F32 R27, -RZ, R44.reuse.H1_H1 ;  /* 0x3000002cff1b7230 */ /* 0x100fe20000004100 */
[----:B------:R-:W-:Y:S02]  /*1890*/  FMUL.FTZ R52, R18, R18 ;  /* 0x0000001212347220 */ /* 0x000fe40000410000 */
[----:B------:R-:W-:Y:S01]  /*18a0*/  FADD.FTZ R25, R25, R24 ;  /* 0x0000001819197221 */ /* 0x000fe20000010000 */
[----:B------:R-:W-:Y:S01]  /*18b0*/  HADD2.F32 R24, -RZ, R44.H0_H0 ;  /* 0x2000002cff187230 */ /* 0x000fe20000004100 */
[----:B------:R-:W-:Y:S02]  /*18c0*/  FADD.FTZ R18, R17, R18 ;  /* 0x0000001211127221 */ /* 0x000fe40000010000 */
[----:B------:R-:W-:-:S02]  /*18d0*/  FADD.FTZ R19, R22, R19 ;  /* 0x0000001316137221 */ /* 0x000fc40000010000 */
[----:B------:R-:W-:Y:S02]  /*18e0*/  FFMA.FTZ R17, R17, R17, R52 ;  /* 0x0000001111117223 */ /* 0x000fe40000010034 */
[----:B------:R-:W-:Y:S01]  /*18f0*/  FADD.FTZ R22, R25, R20 ;  /* 0x0000001419167221 */ /* 0x000fe20000010000 */
[----:B------:R-:W-:Y:S01]  /*1900*/  HADD2.F32 R20, -RZ, R45.H1_H1 ;  /* 0x3000002dff147230 */ /* 0x000fe20000004100 */
[----:B------:R-:W-:Y:S02]  /*1910*/  FMUL.FTZ R52, R26, R26 ;  /* 0x0000001a1a347220 */ /* 0x000fe40000410000 */
[----:B------:R-:W-:Y:S02]  /*1920*/  FADD.FTZ R16, R21, R26 ;  /* 0x0000001a15107221 */ /* 0x000fe40000010000 */
[----:B------:R-:W-:Y:S02]  /*1930*/  FADD.FTZ R23, R19, R18 ;  /* 0x0000001213177221 */ /* 0x000fe40000010000 */
[----:B------:R-:W-:-:S02]  /*1940*/  FMUL.FTZ R25, R27, R27 ;  /* 0x0000001b1b197220 */ /* 0x000fc40000410000 */
[----:B------:R-:W-:Y:S01]  /*1950*/  FADD.FTZ R22, R22, R17 ;  /* 0x0000001116167221 */ /* 0x000fe20000010000 */
[----:B------:R-:W-:Y:S01]  /*1960*/  HADD2.F32 R17, -RZ, R45.H0_H0 ;  /* 0x2000002dff117230 */ /* 0x000fe20000004100 */
[----:B------:R-:W-:Y:S02]  /*1970*/  FFMA.FTZ R21, R21, R21, R52 ;  /* 0x0000001515157223 */ /* 0x000fe40000010034 */
[----:B------:R-:W-:Y:S02]  /*1980*/  FADD.FTZ R23, R23, R16 ;  /* 0x0000001017177221 */ /* 0x000fe40000010000 */
[----:B------:R-:W-:Y:S02]  /*1990*/  FMUL.FTZ R16, R20, R20 ;  /* 0x0000001414107220 */ /* 0x000fe40000410000 */
[C---:B------:R-:W-:Y:S02]  /*19a0*/  FADD.FTZ R18, R24.reuse, R27 ;  /* 0x0000001b18127221 */ /* 0x040fe40000010000 */
[----:B------:R-:W-:Y:S01]  /*19b0*/  FFMA.FTZ R19, R24, R24, R25 ;  /* 0x0000001818137223 */ /* 0x000fe20000010019 */
[----:B------:R-:W-:Y:S01]  /*19c0*/  HADD2.F32 R24, -RZ, R46.H1_H1 ;  /* 0x3000002eff187230 */ /* 0x000fe20000004100 */
[----:B------:R-:W-:-:S02]  /*19d0*/  FADD.FTZ R22, R22, R21 ;  /* 0x0000001516167221 */ /* 0x000fc40000010000 */
[C---:B------:R-:W-:Y:S02]  /*19e0*/  FADD.FTZ R21, R17.reuse, R20 ;  /* 0x0000001411157221 */ /* 0x040fe40000010000 */
[----:B------:R-:W-:Y:S01]  /*19f0*/  FFMA.FTZ R16, R17, R17, R16 ;  /* 0x0000001111107223 */ /* 0x000fe20000010010 */
[----:B------:R-:W-:Y:S01]  /*1a00*/  HADD2.F32 R17, -RZ, R46.H0_H0 ;  /* 0x2000002eff117230 */ /* 0x000fe20000004100 */
[----:B------:R-:W-:Y:S01]  /*1a10*/  FADD.FTZ R18, R23, R18 ;  /* 0x0000001217127221 */ /* 0x000fe20000010000 */
[----:B------:R-:W-:Y:S01]  /*1a20*/  HADD2.F32 R23, -RZ, R13.H1_H1 ;  /* 0x3000000dff177230 */ /* 0x000fe20000004100 */
[----:B------:R-:W-:Y:S02]  /*1a30*/  FMUL.FTZ R20, R24, R24 ;  /* 0x0000001818147220 */ /* 0x000fe40000410000 */
[----:B------:R-:W-:Y:S01]  /*1a40*/  FADD.FTZ R19, R22, R19 ;  /* 0x0000001316137221 */ /* 0x000fe20000010000 */
[----:B------:R-:W-:Y:S01]  /*1a50*/  HADD2.F32 R22, -RZ, R15.H1_H1 ;  /* 0x3000000fff167230 */ /* 0x000fe20000004100 */
[----:B------:R-:W-:-:S02]  /*1a60*/  FADD.FTZ R18, R18, R21 ;  /* 0x0000001512127221 */ /* 0x000fc40000010000 */
[C---:B------:R-:W-:Y:S02]  /*1a70*/  FADD.FTZ R21, R17.reuse, R24 ;  /* 0x0000001811157221 */ /* 0x040fe40000010000 */
[----:B------:R-:W-:Y:S01]  /*1a80*/  FFMA.FTZ R17, R17, R17, R20 ;  /* 0x0000001111117223 */ /* 0x000fe20000010014 */
[----:B------:R-:W-:Y:S01]  /*1a90*/  HADD2.F32 R20, -RZ, R13.H0_H0 ;  /* 0x2000000dff147230 */ /* 0x000fe20000004100 */
[----:B------:R-:W-:Y:S02]  /*1aa0*/  FADD.FTZ R16, R19, R16 ;  /* 0x0000001013107221 */ /* 0x000fe40000010000 */
[----:B------:R-:W-:Y:S02]  /*1ab0*/  FMUL.FTZ R19, R23, R23 ;  /* 0x0000001717137220 */ /* 0x000fe40000410000 */
[----:B------:R-:W-:Y:S01]  /*1ac0*/  FADD.FTZ R16, R16, R17 ;  /* 0x0000001110107221 */ /* 0x000fe20000010000 */
[----:B------:R-:W-:Y:S01]  /*1ad0*/  HADD2.F32 R17, -RZ, R15.H0_H0 ;  /* 0x2000000fff117230 */ /* 0x000fe20000004100 */
[----:B------:R-:W-:-:S02]  /*1ae0*/  FFMA.FTZ R19, R20, R20, R19 ;  /* 0x0000001414137223 */ /* 0x000fc40000010013 */
[----:B------:R-:W-:Y:S02]  /*1af0*/  FADD.FTZ R23, R20, R23 ;  /* 0x0000001714177221 */ /* 0x000fe40000010000 */
[----:B------:R-:W-:Y:S01]  /*1b00*/  FADD.FTZ R18, R18, R21 ;  /* 0x0000001512127221 */ /* 0x000fe20000010000 */
[--C-:B------:R-:W-:Y:S01]  /*1b10*/  HADD2.F32 R21, -RZ, R29.reuse.H1_H1 ;  /* 0x3000001dff157230 */ /* 0x100fe20000004100 */
[----:B------:R-:W-:Y:S02]  /*1b20*/  FMUL.FTZ R20, R22, R22 ;  /* 0x0000001616147220 */ /* 0x000fe40000410000 */
[----:B------:R-:W-:Y:S02]  /*1b30*/  FADD.FTZ R16, R16, R19 ;  /* 0x0000001310107221 */ /* 0x000fe40000010000 */
        /* <DEDUP_REMOVED lines=70> */
.L_x_3851:
[----:B0-----:R-:W-:Y:S05]  /*1fa0*/  BSYNC B0 ;  /* 0x0000000000007941 */ /* 0x001fea0003800000 */
.L_x_3850:
        /* <DEDUP_REMOVED lines=25> */
.L_x_3854:
[----:B------:R-:W2:Y:S01]  /*2140*/  LDG.E.STRONG.GPU R17, [R18.64] ;  /* 0x0000000612117981 */ /* 0x000ea2000c1ef900 */
[----:B------:R-:W-:Y:S01]  /*2150*/  YIELD ;  /* 0x0000000000007946 */ /* 0x000fe20003800000 */
[----:B--2---:R-:W-:Y:S01]  /*2160*/  ISETP.NE.AND P6, PT, R17, R52, PT ;  /* 0x000000341100720c */ /* 0x004fe20003fc5270 */
[----:B------:R-:W-:-:S12]  /*2170*/  CCTL.IVALL ;  /* 0x00000000ff00798f */ /* 0x000fd80002000000 */
[----:B------:R-:W-:Y:S05]  /*2180*/  @P6 BRA `(.L_x_3854) ;  /* 0xffffffb000006947 */ /* 0x000fea000383ffff */
.L_x_3853:
        /* <DEDUP_REMOVED lines=23> */
.L_x_3858:
        /* <DEDUP_REMOVED lines=115> */
.L_x_3857:
        /* <DEDUP_REMOVED lines=63> */
.L_x_3859:
[----:B------:R-:W-:-:S04]  /*2e20*/  LOP3.LUT P6, RZ, R10, 0x1, RZ, 0xc0, !PT ;  /* 0x000000010aff7812 */ /* 0x000fc800078cc0ff */
[----:B------:R-:W-:-:S13]  /*2e30*/  ISETP.NE.OR P6, PT, R18, RZ, P6 ;  /* 0x000000ff1200720c */ /* 0x000fda00037c5670 */
[----:B------:R-:W-:Y:S05]  /*2e40*/  @!P6 BRA `(.L_x_3855) ;  /* 0x000001f00000e947 */ /* 0x000fea0003800000 */
.L_x_3856:
        /* <DEDUP_REMOVED lines=31> */
.L_x_3855:
        /* <DEDUP_REMOVED lines=11> */
.L_x_3861:
[----:B------:R-:W-:Y:S05]  /*30f0*/  BSYNC B0 ;  /* 0x0000000000007941 */ /* 0x000fea0003800000 */
.L_x_3860:
        /* <DEDUP_REMOVED lines=17> */
.L_x_3852:
        /* <DEDUP_REMOVED lines=27> */
[----:B------:R-:W-:Y:S01]  /*33c0*/  ISETP.NE.AND P6, PT, RZ, UR5, PT ;  /* 0x00000005ff007c0c */ /* 0x000fe2000bfc5270 */
[--C-:B------:R-:W-:Y:S02]  /*33d0*/  HADD2.F32 R11, -RZ, R34.reuse.H0_H0 ;  /* 0x20000022ff0b7230 */ /* 0x100fe40000004100 */
[----:B------:R-:W-:-:S02]  /*33e0*/  HADD2.F32 R21, -RZ, R34.H1_H1 ;  /* 0x30000022ff157230 */ /* 0x000fc40000004100 */
[--C-:B------:R-:W-:Y:S01]  /*33f0*/  HADD2.F32 R23, -RZ, R30.reuse.H0_H0 ;  /* 0x2000001eff177230 */ /* 0x100fe20000004100 */
[--C-:B------:R-:W-:Y:S02]  /*3400*/  FADD.FTZ R20, R11, -R24.reuse ;  /* 0x800000180b147221 */ /* 0x100fe40000010000 */
[--C-:B0-----:R-:W-:Y:S01]  /*3410*/  FADD.FTZ R22, R21, -R24.reuse ;  /* 0x8000001815167221 */ /* 0x101fe20000010000 */
[----:B------:R-:W-:Y:S01]  /*3420*/  HADD2.F32 R21, -RZ, R30.H1_H1 ;  /* 0x3000001eff157230 */ /* 0x000fe20000004100 */
[-C--:B-1----:R-:W-:Y:S02]  /*3430*/  FMUL.FTZ R11, R20, R25.reuse ;  /* 0x00000019140b7220 */ /* 0x082fe40000410000 */
        /* <DEDUP_REMOVED lines=16> */
.L_x_3862:
[----:B------:R-:W-:Y:S01]  /*3540*/  LOP3.LUT P5, RZ, R10, 0x100, RZ, 0xc0, !PT ;  /* 0x000001000aff7812 */ /* 0x000fe200078ac0ff */
[----:B------:R-:W-:-:S12]  /*3550*/  BSSY B0, `(.L_x_3863) ;  /* 0x000000d000007945 */ /* 0x000fd80003800000 */
[----:B------:R-:W-:Y:S05]  /*3560*/  @!P5 BRA `(.L_x_3864) ;  /* 0x000000b00000d947 */ /* 0x000fea0003800000 */
[----:B------:R-:W-:Y:S02]  /*3570*/  SHF.R.S32.HI R20, RZ, 0x1f, R2 ;  /* 0x0000001fff147819 */ /* 0x000fe40000011402 */
[----:B------:R-:W-:Y:S02]  /*3580*/  MOV R21, R41 ;  /* 0x0000002900157202 */ /* 0x000fe40000000f00 */
[----:B------:R-:W-:Y:S01]  /*3590*/  F2FP.PACK_AB R11, R34, R11 ;  /* 0x0000000b220b723e */ /* 0x000fe200000000ff */
        /* <DEDUP_REMOVED lines=8> */
.L_x_3864:
[----:B------:R-:W-:Y:S05]  /*3620*/  BSYNC B0 ;  /* 0x0000000000007941 */ /* 0x000fea0003800000 */
.L_x_3863:
[-C--:B------:R-:W-:Y:S01]  /*3630*/  FMUL.FTZ R21, R30, R25.reuse ;  /* 0x000000191e157220 */ /* 0x080fe20000410000 */
[--C-:B0-----:R-:W-:Y:S01]  /*3640*/  HADD2.F32 R11, -RZ, R31.reuse.H0_H0 ;  /* 0x2000001fff0b7230 */ /* 0x101fe20000004100 */
[----:B------:R-:W-:Y:S01]  /*3650*/  FMUL.FTZ R20, R26, R25 ;  /* 0x000000191a147220 */ /* 0x000fe20000410000 */
[----:B------:R-:W-:Y:S01]  /*3660*/  HADD2.F32 R31, -RZ, R31.H1_H1 ;  /* 0x3000001fff1f7230 */ /* 0x000fe20000004100 */
[----:B------:R-:W-:Y:S01]  /*3670*/  FFMA.FTZ R26, R16, R21, R18 ;  /* 0x00000015101a7223 */ /* 0x000fe20000010012 */
[--C-:B------:R-:W-:Y:S01]  /*3680*/  HADD2.F32 R27, -RZ, R32.reuse.H0_H0 ;  /* 0x20000020ff1b7230 */ /* 0x100fe20000004100 */
[----:B------:R-:W-:Y:S01]  /*3690*/  FFMA.FTZ R55, R17, R20, R19 ;  /* 0x0000001411377223 */ /* 0x000fe20000010013 */
[----:B------:R-:W-:Y:S01]  /*36a0*/  HADD2.F32 R53, -RZ, R32.H1_H1 ;  /* 0x30000020ff357230 */ /* 0x000fe20000004100 */
        /* <DEDUP_REMOVED lines=11> */
.L_x_3865:
        /* <DEDUP_REMOVED lines=14> */
.L_x_3867:
[----:B------:R-:W-:Y:S05]  /*3840*/  BSYNC B0 ;  /* 0x0000000000007941 */ /* 0x000fea0003800000 */
.L_x_3866:
[--C-:B------:R-:W-:Y:S02]  /*3850*/  FADD.FTZ R20, R11, -R24.reuse ;  /* 0x800000180b147221 */ /* 0x100fe40000010000 */
        /* <DEDUP_REMOVED lines=20> */
.L_x_3868:
        /* <DEDUP_REMOVED lines=14> */
.L_x_3870:
[----:B------:R-:W-:Y:S05]  /*3a80*/  BSYNC B0 ;  /* 0x0000000000007941 */ /* 0x000fea0003800000 */
.L_x_3869:
[--C-:B0-----:R-:W-:Y:S01]  /*3a90*/  HADD2.F32 R27, -RZ, R33.reuse.H0_H0 ;  /* 0x20000021ff1b7230 */ /* 0x101fe20000004100 */
[----:B------:R-:W-:Y:S01]  /*3aa0*/  FFMA.FTZ R11, R16, R11, R18 ;  /* 0x0000000b100b7223 */ /* 0x000fe20000010012 */
[----:B------:R-:W-:Y:S01]  /*3ab0*/  HADD2.F32 R33, -RZ, R33.H1_H1 ;  /* 0x30000021ff217230 */ /* 0x000fe20000004100 */
        /* <DEDUP_REMOVED lines=12> */
.L_x_3871:
        /* <DEDUP_REMOVED lines=14> */
.L_x_3873:
[----:B------:R-:W-:Y:S05]  /*3c60*/  BSYNC B0 ;  /* 0x0000000000007941 */ /* 0x000fea0003800000 */
.L_x_3872:
[--C-:B------:R-:W-:Y:S01]  /*3c70*/  FADD.FTZ R20, R27, -R24.reuse ;  /* 0x800000181b147221 */ /* 0x100fe20000010000 */
[--C-:B------:R-:W-:Y:S01]  /*3c80*/  HADD2.F32 R21, -RZ, R35.reuse.H0_H0 ;  /* 0x20000023ff157230 */ /* 0x100fe20000004100 */
[--C-:B0-----:R-:W-:Y:S01]  /*3c90*/  FADD.FTZ R22, R33, -R24.reuse ;  /* 0x8000001821167221 */ /* 0x101fe20000010000 */
[----:B------:R-:W-:Y:S01]  /*3ca0*/  HADD2.F32 R35, -RZ, R35.H1_H1 ;  /* 0x30000023ff237230 */ /* 0x000fe20000004100 */
[-C--:B------:R-:W-:Y:S01]  /*3cb0*/  FMUL.FTZ R31, R20, R25.reuse ;  /* 0x00000019141f7220 */ /* 0x080fe20000410000 */
[--C-:B------:R-:W-:Y:S01]  /*3cc0*/  HADD2.F32 R11, -RZ, R36.reuse.H0_H0 ;  /* 0x20000024ff0b7230 */ /* 0x100fe20000004100 */
[----:B------:R-:W-:Y:S01]  /*3cd0*/  FMUL.FTZ R22, R22, R25 ;  /* 0x0000001916167220 */ /* 0x000fe20000410000 */
[----:B------:R-:W-:Y:S01]  /*3ce0*/  HADD2.F32 R27, -RZ, R36.H1_H1 ;  /* 0x30000024ff1b7230 */ /* 0x000fe20000004100 */
[--C-:B------:R-:W-:Y:S02]  /*3cf0*/  FADD.FTZ R26, R21, -R24.reuse ;  /* 0x80000018151a7221 */ /* 0x100fe40000010000 */
[----:B------:R-:W-:-:S02]  /*3d00*/  FADD.FTZ R30, R35, -R24 ;  /* 0x80000018231e7221 */ /* 0x000fc40000010000 */
        /* <DEDUP_REMOVED lines=13> */
.L_x_3874:
        /* <DEDUP_REMOVED lines=14> */
.L_x_3876:
[----:B------:R-:W-:Y:S05]  /*3ec0*/  BSYNC B0 ;  /* 0x0000000000007941 */ /* 0x000fea0003800000 */
.L_x_3875:
[-C--:B------:R-:W-:Y:S02]  /*3ed0*/  FMUL.FTZ R21, R26, R25.reuse ;  /* 0x000000191a157220 */ /* 0x080fe40000410000 */
[----:B------:R-:W-:Y:S02]  /*3ee0*/  FMUL.FTZ R32, R30, R25 ;  /* 0x000000191e207220 */ /* 0x000fe40000410000 */
[--C-:B------:R-:W-:Y:S02]  /*3ef0*/  FADD.FTZ R26, R11, -R24.reuse ;  /* 0x800000180b1a7221 */ /* 0x100fe40000010000 */
[----:B------:R-:W-:Y:S02]  /*3f00*/  FADD.FTZ R30, R27, -R24 ;  /* 0x800000181b1e7221 */ /* 0x000fe40000010000 */
[----:B------:R-:W-:Y:S02]  /*3f10*/  FFMA.FTZ R11, R16, R21, R18 ;  /* 0x00000015100b7223 */ /* 0x000fe40000010012 */
[----:B------:R-:W-:Y:S01]  /*3f20*/  FFMA.FTZ R32, R17, R32, R19 ;  /* 0x0000002011207223 */ /* 0x000fe20000010013 */
        /* <DEDUP_REMOVED lines=11> */
.L_x_3877:
[----:B------:R-:W-:Y:S01]  /*3fe0*/  LOP3.LUT P5, RZ, R10, 0x8, RZ, 0xc0, !PT ;  /* 0x000000080aff7812 */ /* 0x000fe200078ac0ff */
[----:B------:R-:W-:-:S12]  /*3ff0*/  BSSY B0, `(.L_x_3878) ;  /* 0x000000c000007945 */ /* 0x000fd80003800000 */
[----:B------:R-:W-:Y:S05]  /*4000*/  @!P5 BRA `(.L_x_3879) ;  /* 0x000000a00000d947 */ /* 0x000fea0003800000 */
        /* <DEDUP_REMOVED lines=10> */
.L_x_3879:
[----:B------:R-:W-:Y:S05]  /*40b0*/  BSYNC B0 ;  /* 0x0000000000007941 */ /* 0x000fea0003800000 */
.L_x_3878:
        /* <DEDUP_REMOVED lines=19> */
.L_x_3880:
[----:B------:R-:W-:Y:S01]  /*41f0*/  LOP3.LUT P5, RZ, R10, 0x4, RZ, 0xc0, !PT ;  /* 0x000000040aff7812 */ /* 0x000fe200078ac0ff */
[----:B------:R-:W-:-:S12]  /*4200*/  BSSY B0, `(.L_x_3881) ;  /* 0x000000c000007945 */ /* 0x000fd80003800000 */
        /* <DEDUP_REMOVED lines=11> */
.L_x_3882:
[----:B------:R-:W-:Y:S05]  /*42c0*/  BSYNC B0 ;  /* 0x0000000000007941 */ /* 0x000fea0003800000 */
.L_x_3881:
        /* <DEDUP_REMOVED lines=21> */
.L_x_3883:
        /* <DEDUP_REMOVED lines=13> */
.L_x_3885:
[----:B------:R-:W-:Y:S05]  /*44f0*/  BSYNC B0 ;  /* 0x0000000000007941 */ /* 0x000fea0003800000 */
.L_x_3884:
        /* <DEDUP_REMOVED lines=15> */
.L_x_3886:
        /* <DEDUP_REMOVED lines=12> */
.L_x_3888:
[----:B------:R-:W-:Y:S05]  /*46b0*/  BSYNC B0 ;  /* 0x0000000000007941 */ /* 0x000fea0003800000 */
.L_x_3887:
        /* <DEDUP_REMOVED lines=23> */
.L_x_3889:
        /* <DEDUP_REMOVED lines=12> */
.L_x_3891:
[----:B------:R-:W-:Y:S05]  /*48f0*/  BSYNC B0 ;  /* 0x0000000000007941 */ /* 0x000fea0003800000 */
.L_x_3890:
        /* <DEDUP_REMOVED lines=17> */
.L_x_3892:
[----:B------:R-:W-:Y:S01]  /*4a10*/  BSSY B0, `(.L_x_3893) ;  /* 0x000000c000007945 */ /* 0x000fe20003800000 */
        /* <DEDUP_REMOVED lines=11> */
.L_x_3894:
[----:B------:R-:W-:Y:S05]  /*4ad0*/  BSYNC B0 ;  /* 0x0000000000007941 */ /* 0x000fea0003800000 */
.L_x_3893:
[-C--:B------:R-:W-:Y:S01]  /*4ae0*/  FMUL.FTZ R21, R26, R25.reuse ;  /* 0x000000191a157220 */ /* 0x080fe20000410000 */
[--C-:B------:R-:W-:Y:S01]  /*4af0*/  HADD2.F32 R31, -RZ, R13.reuse.H0_H0 ;  /* 0x2000000dff1f7230 */ /* 0x100fe20000004100 */
[----:B------:R-:W-:Y:S01]  /*4b00*/  FMUL.FTZ R30, R30, R25 ;  /* 0x000000191e1e7220 */ /* 0x000fe20000410000 */
[--C-:B0-----:R-:W-:Y:S01]  /*4b10*/  HADD2.F32 R11, -RZ, R46.reuse.H0_H0 ;  /* 0x2000002eff0b7230 */ /* 0x101fe20000004100 */
[----:B------:R-:W-:Y:S01]  /*4b20*/  FFMA.FTZ R26, R16, R21, R18 ;  /* 0x00000015101a7223 */ /* 0x000fe20000010012 */
[----:B------:R-:W-:Y:S01]  /*4b30*/  HADD2.F32 R27, -RZ, R46.H1_H1 ;  /* 0x3000002eff1b7230 */ /* 0x000fe20000004100 */
        /* <DEDUP_REMOVED lines=13> */
.L_x_3895:
        /* <DEDUP_REMOVED lines=12> */
.L_x_3897:
[----:B------:R-:W-:Y:S05]  /*4cd0*/  BSYNC B0 ;  /* 0x0000000000007941 */ /* 0x000fea0003800000 */
.L_x_3896:
[--C-:B------:R-:W-:Y:S02]  /*4ce0*/  FADD.FTZ R20, R11, -R24.reuse ;  /* 0x800000180b147221 */ /* 0x100fe40000010000 */
[--C-:B------:R-:W-:Y:S02]  /*4cf0*/  FADD.FTZ R30, R13, -R24.reuse ;  /* 0x800000180d1e7221 */ /* 0x100fe40000010000 */
[--C-:B------:R-:W-:Y:S02]  /*4d00*/  FADD.FTZ R26, R31, -R24.reuse ;  /* 0x800000181f1a7221 */ /* 0x100fe40000010000 */
[----:B0-----:R-:W-:Y:S02]  /*4d10*/  FADD.FTZ R22, R27, -R24 ;  /* 0x800000181b167221 */ /* 0x001fe40000010000 */
        /* <DEDUP_REMOVED lines=19> */
.L_x_3898:
        /* <DEDUP_REMOVED lines=12> */
.L_x_3900:
[----:B------:R-:W-:Y:S05]  /*4f10*/  BSYNC B0 ;  /* 0x0000000000007941 */ /* 0x000fea0003800000 */
.L_x_3899:
        /* <DEDUP_REMOVED lines=11> */
.L_x_3901:
[----:B------:R-:W-:Y:S01]  /*4fd0*/  ISETP.GE.U32.AND P5, PT, R7, c[0x0][0x1c8], PT ;  /* 0x0000720007007a0c */ /* 0x000fe20003fa6070 */
[--C-:B0-----:R-:W-:Y:S01]  /*4fe0*/  HADD2.F32 R13, -RZ, R15.reuse.H0_H0 ;  /* 0x2000000fff0d7230 */ /* 0x101fe20000004100 */
[----:B------:R-:W-:Y:S01]  /*4ff0*/  BSSY B0, `(.L_x_3902) ;  /* 0x0000013000007945 */ /* 0x000fe20003800000 */
[----:B------:R-:W-:Y:S01]  /*5000*/  HADD2.F32 R15, -RZ, R15.H1_H1 ;  /* 0x3000000fff0f7230 */ /* 0x000fe20000004100 */
[----:B------:R-:W-:Y:S02]  /*5010*/  ISETP.GE.AND.EX P5, PT, R12, c[0x0][0x1cc], PT, P5 ;  /* 0x000073000c007a0c */ /* 0x000fe40003fa6350 */
[--C-:B------:R-:W-:Y:S02]  /*5020*/  FADD.FTZ R20, R13, -R24.reuse ;  /* 0x800000180d147221 */ /* 0x100fe40000010000 */
[----:B------:R-:W-:Y:S01]  /*5030*/  ISETP.GT.U32.OR P5, PT, R52, 0x17f, P5 ;  /* 0x0000017f3400780c */ /* 0x000fe20002fa4470 */
[----:B------:R-:W-:-:S02]  /*5040*/  FADD.FTZ R22, R15, -R24 ;  /* 0x800000180f167221 */ /* 0x000fc40000010000 */
[-C--:B------:R-:W-:Y:S02]  /*5050*/  FMUL.FTZ R15, R20, R25.reuse ;  /* 0x00000019140f7220 */ /* 0x080fe40000410000 */
[----:B------:R-:W-:-:S08]  /*5060*/  FMUL.FTZ R22, R22, R25 ;  /* 0x0000001916167220 */ /* 0x000fd00000410000 */
        /* <DEDUP_REMOVED lines=11> */
.L_x_3903:
[----:B------:R-:W-:Y:S05]  /*5120*/  BSYNC B0 ;  /* 0x0000000000007941 */ /* 0x000fea0003800000 */
.L_x_3902:
[--C-:B------:R-:W-:Y:S01]  /*5130*/  HADD2.F32 R23, -RZ, R29.reuse.H0_H0 ;  /* 0x2000001dff177230 */ /* 0x100fe20000004100 */
[----:B0-----:R-:W-:Y:S01]  /*5140*/  FFMA.FTZ R11, R16, R15, R18 ;  /* 0x0000000f100b7223 */ /* 0x001fe20000010012 */
        /* <DEDUP_REMOVED lines=13> */
.L_x_3904:
[----:B------:R-:W-:Y:S01]  /*5220*/  ISETP.GE.U32.AND P5, PT, R8, c[0x0][0x1c8], PT ;  /* 0x0000720008007a0c */ /* 0x000fe20003fa6070 */
[--C-:B------:R-:W-:Y:S01]  /*5230*/  FADD.FTZ R12, R23, -R24.reuse ;  /* 0x80000018170c7221 */ /* 0x100fe20000010000 */
[----:B------:R-:W-:Y:S01]  /*5240*/  BSSY B0, `(.L_x_3905) ;  /* 0x0000013000007945 */ /* 0x000fe20003800000 */
[----:B------:R-:W-:Y:S01]  /*5250*/  FADD.FTZ R24, R29, -R24 ;  /* 0x800000181d187221 */ /* 0x000fe20000010000 */
[----:B------:R-:W-:Y:S01]  /*5260*/  ISETP.GE.AND.EX P5, PT, R14, c[0x0][0x1cc], PT, P5 ;  /* 0x000073000e007a0c */ /* 0x000fe20003fa6350 */
[-C--:B------:R-:W-:Y:S02]  /*5270*/  FMUL.FTZ R13, R12, R25.reuse ;  /* 0x000000190c0d7220 */ /* 0x080fe40000410000 */
[----:B------:R-:W-:Y:S01]  /*5280*/  FMUL.FTZ R24, R24, R25 ;  /* 0x0000001918187220 */ /* 0x000fe20000410000 */
[----:B------:R-:W-:Y:S01]  /*5290*/  ISETP.GT.U32.OR P5, PT, R52, 0x17f, P5 ;  /* 0x0000017f3400780c */ /* 0x000fe20002fa4470 */
[----:B------:R-:W-:-:S02]  /*52a0*/  FFMA.FTZ R16, R16, R13, R18 ;  /* 0x0000000d10107223 */ /* 0x000fc40000010012 */
[----:B------:R-:W-:-:S10]  /*52b0*/  FFMA.FTZ R17, R17, R24, R19 ;  /* 0x0000001811117223 */ /* 0x000fd40000010013 */
        /* <DEDUP_REMOVED lines=11> */
.L_x_3906:
[----:B------:R-:W-:Y:S05]  /*5370*/  BSYNC B0 ;  /* 0x0000000000007941 */ /* 0x000fea0003800000 */
.L_x_3905:
        /* <DEDUP_REMOVED lines=11> */
.L_x_3907:
        /* <DEDUP_REMOVED lines=15> */
.L_x_3909:
[----:B------:R-:W-:Y:S05]  /*5520*/  BSYNC B0 ;  /* 0x0000000000007941 */ /* 0x000fea0003800000 */
.L_x_3908:
[----:B------:R-:W-:Y:S02]  /*5530*/  IADD3 R3, R3, c[0x0][0x10], RZ ;  /* 0x0000040003037a10 */ /* 0x000fe40007ffe0ff */
[----:B------:R-:W-:Y:S02]  /*5540*/  IADD3 R4, R4, 0x1, RZ ;  /* 0x0000000104047810 */ /* 0x000fe40007ffe0ff */
[----:B------:R-:W-:-:S13]  /*5550*/  ISETP.GE.AND P5, PT, R3, UR4, PT ;  /* 0x0000000403007c0c */ /* 0x000fda000bfa6270 */
[----:B------:R-:W-:Y:S01]  /*5560*/  @P5 CALL.REL.NOINC `(.L_x_3910) ;  /* 0x0000001000005944 */ /* 0x000fe20003c00000 */
[----:B------:R-:W-:Y:S05]  /*5570*/  BRA `(.L_x_3911) ;  /* 0xffffb04000007947 */ /* 0x000fea000383ffff */
.L_x_3910:
[----:B------:R-:W-:Y:S05]  /*5580*/  EXIT ;  /* 0x000000000000794d */ /* 0x000fea0003800000 */
.L_x_3912:
        /* <DEDUP_REMOVED lines=15> */
.L_x_5218:


//--------------------- .text._Z35group_norm_nhwc_fwd_one_pass_kernelI11Fp16IOFp32WLi512ELi48ELi384EEv26Group_norm_nhwc_fwd_params --------------------------
	.section	.text._Z35group_norm_nhwc_fwd_one_pass_kernelI11Fp16IOFp32WLi512ELi48ELi384EEv26Group_norm_nhwc_fwd_params,"ax",@progbits
	.sectioninfo	@"SHI_REGISTERS=168"
	.align	128
        .global         _Z35group_norm_nhwc_fwd_one_pass_kernelI11Fp16IOFp32WLi512ELi48ELi384EEv26Group_norm_nhwc_fwd_params
        .type           _Z35group_norm_nhwc_fwd_one_pass_kernelI11Fp16IOFp32WLi512ELi48ELi384EEv26Group_norm_nhwc_fwd_params,@function
        .size           _Z35group_norm_nhwc_fwd_one_pass_kernelI11Fp16IOFp32WLi512ELi48ELi384EEv26Group_norm_nhwc_fwd_params,(.L_x_5219 - _Z35group_norm_nhwc_fwd_one_pass_kernelI11Fp16IOFp32WLi512ELi48ELi384EEv26Group_norm_nhwc_fwd_params)
        .other          _Z35group_norm_nhwc_fwd_one_pass_kernelI11Fp16IOFp32WLi512ELi48ELi384EEv26Group_norm_nhwc_fwd_params,@"STO_CUDA_ENTRY STV_DEFAULT"
_Z35group_norm_nhwc_fwd_one_pass_kernelI11Fp16IOFp32WLi512ELi48ELi384EEv26Group_norm_nhwc_fwd_params:
.text._Z35group_norm_nhwc_fwd_one_pass_kernelI11Fp16IOFp32WLi512ELi48ELi384EEv26Group_norm_nhwc_fwd_params:
        /* <DEDUP_REMOVED lines=198> */
.L_x_4019:
        /* <DEDUP_REMOVED lines=264> */
[----:B------:R-:W-:Y:S01]  /*1ce0*/  @P2 IMAD R121, R28, c[0x0][0x1c4], R41 ;  /* 0x000071001c792a24 */ /* 0x000fe200078e0229 */
[----:B------:R-:W-:Y:S02]  /*1cf0*/  @P2 MOV R41, R87 ;  /* 0x0000005700292202 */ /* 0x000fe40000000f00 */
[----:B------:R-:W-:Y:S02]  /*1d00*/  ISETP.NE.AND P1, PT, R89, RZ, PT ;  /* 0x000000ff5900720c */ /* 0x000fe40003f25270 */
[----:B------:R-:W-:-:S02]  /*1d10*/  LOP3.LUT P4, RZ, R83, 0x1, RZ, 0xc0, !PT ;  /* 0x0000000153ff7812 */ /* 0x000fc4000788c0ff */
        /* <DEDUP_REMOVED lines=29> */
[----:B------:R-:W-:-:S02]  /*1ef0*/  @P4 MOV R41, R87 ;  /* 0x0000005700294202 */ /* 0x000fc40000000f00 */
[----:B------:R-:W-:-:S03]  /*1f00*/  ISETP.NE.AND P3, PT, R123, RZ, PT ;  /* 0x000000ff7b00720c */ /* 0x000fc60003f65270 */
        /* <DEDUP_REMOVED lines=13> */
[----:B------:R0:W5:Y:S01]  /*1fe0*/  @P5 LDG.E R94, [R98.64] ;  /* 0x00000006625e5981 */ /* 0x000162000c1e1900 */
[----:B------:R-:W-:Y:S02]  /*1ff0*/  @P3 IADD3 R41, R41, R47, RZ ;  /* 0x0000002f29293210 */ /* 0x000fe40007ffe0ff */
[----:B------:R-:W-:Y:S01]  /*2000*/  @P3 LEA R46, P5, R40, c[0x0][0x170], 0x1 ;  /* 0x00005c00282e3a11 */ /* 0x000fe200078a08ff */
[----:B------:R-:W-:-:S03]  /*2010*/  CS2R R96, SRZ ;  /* 0x0000000000607805 */ /* 0x000fc6000001ff00 */
[----:B------:R-:W-:Y:S01]  /*2020*/  @P3 LEA.HI.X R47, R40, c[0x0][0x174], R41, 0x1, P5 ;  /* 0x00005d00282f3a11 */ /* 0x000fe200028f0c29 */
[----:B------:R-:W-:Y:S01]  /*2030*/  @P2 IMAD R41, R74, c[0x0][0x1c0], RZ ;  /* 0x000070004a292a24 */ /* 0x000fe200078e02ff */
[----:B------:R-:W-:Y:S01]  /*2040*/  @P2 MOV R40, R84 ;  /* 0x0000005400282202 */ /* 0x000fe20000000f00 */
[----:B------:R0:W5:Y:S02]  /*2050*/  @P1 LDG.E R97, [R42.64] ;  /* 0x000000062a611981 */ /* 0x000164000c1e1900 */
        /* <DEDUP_REMOVED lines=16> */
[----:B------:R0:W5:Y:S03]  /*2160*/  @P0 LDG.E R99, [R102.64] ;  /* 0x0000000666630981 */ /* 0x000166000c1e1900 */
[----:B------:R-:W-:Y:S01]  /*2170*/  @P1 IADD3 R41, R41, R43, RZ ;  /* 0x0000002b29291210 */ /* 0x000fe20007ffe0ff */
[----:B------:R1:W5:Y:S01]  /*2180*/  @P5 LDG.E R98, [R130.64] ;  /* 0x0000000682625981 */ /* 0x000362000c1e1900 */
[----:B------:R-:W-:Y:S02]  /*2190*/  @P1 LEA R42, P5, R40, c[0x0][0x170], 0x1 ;  /* 0x00005c00282a1a11 */ /* 0x000fe400078a08ff */
[----:B------:R-:W-:Y:S02]  /*21a0*/  P2R R134, PR, RZ, 0x4 ;  /* 0x00000004ff867803 */ /* 0x000fe40000000000 */
[----:B------:R-:W-:-:S02]  /*21b0*/  ISETP.NE.AND P0, PT, R133, RZ, PT ;  /* 0x000000ff8500720c */ /* 0x000fc40003f05270 */
[C---:B------:R-:W-:Y:S01]  /*21c0*/  LOP3.LUT P2, RZ, R83.reuse, 0x800, RZ, 0xc0, !PT ;  /* 0x0000080053ff7812 */ /* 0x040fe2000784c0ff */
[----:B------:R0:W5:Y:S01]  /*21d0*/  @P4 LDG.E R96, [R100.64] ;  /* 0x0000000664604981 */ /* 0x000162000c1e1900 */
        /* <DEDUP_REMOVED lines=8> */
[----:B------:R0:W5:Y:S01]  /*2260*/  @P2 LDG.E R101, [R104.64] ;  /* 0x0000000668652981 */ /* 0x000162000c1e1900 */
[----:B------:R-:W-:-:S05]  /*2270*/  @P0 IMAD R41, R34, c[0x0][0x1c4], R41 ;  /* 0x0000710022290a24 */ /* 0x000fca00078e0229 */
[----:B------:R1:W5:Y:S01]  /*2280*/  @P5 LDG.E R100, [R116.64] ;  /* 0x0000000674645981 */ /* 0x000362000c1e1900 */
        /* <DEDUP_REMOVED lines=13> */
[----:B------:R0:W5:Y:S02]  /*2360*/  @P6 LDG.E R105, [R110.64] ;  /* 0x000000066e696981 */ /* 0x000164000c1e1900 */
[----:B0-----:R-:W-:-:S06]  /*2370*/  CS2R R110, SRZ ;  /* 0x00000000006e7805 */ /* 0x001fcc000001ff00 */
[----:B------:R0:W5:Y:S01]  /*2380*/  @P1 LDG.E R110, [R116.64] ;  /* 0x00000006746e1981 */ /* 0x000162000c1e1900 */
[C---:B------:R-:W-:Y:S02]  /*2390*/  LOP3.LUT P4, RZ, R83.reuse, 0x200, RZ, 0xc0, !PT ;  /* 0x0000020053ff7812 */ /* 0x040fe4000788c0ff */
[----:B------:R-:W-:Y:S01]  /*23a0*/  LOP3.LUT P5, RZ, R83, 0x100, RZ, 0xc0, !PT ;  /* 0x0000010053ff7812 */ /* 0x000fe200078ac0ff */
[----:B------:R-:W-:Y:S01]  /*23b0*/  CS2R R102, SRZ ;  /* 0x0000000000667805 */ /* 0x000fe2000001ff00 */
[----:B------:R-:W-:-:S09]  /*23c0*/  P2R R132, PR, RZ, 0x8 ;  /* 0x00000008ff847803 */ /* 0x000fd20000000000 */
[----:B------:R1:W5:Y:S04]  /*23d0*/  @P4 LDG.E R103, [R106.64] ;  /* 0x000000066a674981 */ /* 0x000368000c1e1900 */
[----:B------:R0:W5:Y:S01]  /*23e0*/  @P5 LDG.E R104, [R112.64] ;  /* 0x0000000670685981 */ /* 0x000162000c1e1900 */
[----:B------:R-:W-:Y:S02]  /*23f0*/  ISETP.GE.U32.AND P5, PT, R82, c[0x0][0x1c8], PT ;  /* 0x0000720052007a0c */ /* 0x000fe40003fa6070 */
[----:B-1----:R-:W-:-:S04]  /*2400*/  SHF.R.S32.HI R106, RZ, 0x1f, R82 ;  /* 0x0000001fff6a7819 */ /* 0x002fc80000011452 */
[----:B------:R-:W-:Y:S02]  /*2410*/  ISETP.GE.AND.EX P5, PT, R106, c[0x0][0x1cc], PT, P5 ;  /* 0x000073006a007a0c */ /* 0x000fe40003fa6350 */
[C---:B------:R-:W-:Y:S02]  /*2420*/  LOP3.LUT P3, RZ, R83.reuse, 0x400, RZ, 0xc0, !PT ;  /* 0x0000040053ff7812 */ /* 0x040fe4000786c0ff */
[----:B------:R-:W-:Y:S02]  /*2430*/  ISETP.GT.U32.OR P5, PT, R0, 0x17f, P5 ;  /* 0x0000017f0000780c */ /* 0x000fe40002fa4470 */
[----:B------:R-:W-:Y:S02]  /*2440*/  P2R R136, PR, RZ, 0x1 ;  /* 0x00000001ff887803 */ /* 0x000fe40000000000 */
[----:B------:R-:W-:-:S07]  /*2450*/  LOP3.LUT P0, RZ, R83, 0x20, RZ, 0xc0, !PT ;  /* 0x0000002053ff7812 */ /* 0x000fce000780c0ff */
[----:B------:R1:W5:Y:S02]  /*2460*/  @P3 LDG.E R102, [R108.64] ;  /* 0x000000066c663981 */ /* 0x000364000c1e1900 */
[----:B------:R-:W-:Y:S01]  /*2470*/  @!P5 IMAD R107, R106, c[0x0][0x1c0], RZ ;  /* 0x000070006a6bda24 */ /* 0x000fe200078e02ff */
[----:B------:R-:W-:Y:S02]  /*2480*/  P2R R135, PR, RZ, 0x1 ;  /* 0x00000001ff877803 */ /* 0x000fe40000000000 */
[----:B-1----:R-:W-:Y:S02]  /*2490*/  @!P5 MOV R108, R84 ;  /* 0x00000054006cd202 */ /* 0x002fe40000000f00 */
[----:B------:R-:W-:Y:S01]  /*24a0*/  @!P5 MOV R109, R87 ;  /* 0x00000057006dd202 */ /* 0x000fe20000000f00 */
[----:B------:R-:W-:Y:S01]  /*24b0*/  @!P5 IMAD R107, R82, c[0x0][0x1c4], R107 ;  /* 0x00007100526bda24 */ /* 0x000fe200078e026b */
[----:B------:R-:W-:-:S03]  /*24c0*/  LOP3.LUT P0, RZ, R83, 0x40, RZ, 0xc0, !PT ;  /* 0x0000004053ff7812 */ /* 0x000fc6000780c0ff */
[----:B------:R-:W-:-:S05]  /*24d0*/  @!P5 IMAD.WIDE.U32 R108, R82, c[0x0][0x1c0], R108 ;  /* 0x00007000526cda25 */ /* 0x000fca00078e006c */
[----:B------:R-:W-:Y:S02]  /*24e0*/  @!P5 IADD3 R107, R109, R107, RZ ;  /* 0x0000006b6d6bd210 */ /* 0x000fe40007ffe0ff */
[----:B------:R-:W-:-:S04]  /*24f0*/  @!P5 LEA R130, P6, R108, c[0x0][0x170], 0x1 ;  /* 0x00005c006c82da11 */ /* 0x000fc800078c08ff */
[----:B------:R-:W-:Y:S02]  /*2500*/  @!P5 LEA.HI.X R131, R108, c[0x0][0x174], R107, 0x1, P6 ;  /* 0x00005d006c83da11 */ /* 0x000fe400030f0c6b */
[----:B------:R-:W-:-:S06]  /*2510*/  CS2R R108, SRZ ;  /* 0x00000000006c7805 */ /* 0x000fcc000001ff00 */
[----:B------:R1:W5:Y:S01]  /*2520*/  @P0 LDG.E R108, [R114.64] ;  /* 0x00000006726c0981 */ /* 0x000362000c1e1900 */
[----:B------:R-:W-:Y:S02]  /*2530*/  ISETP.NE.AND P0, PT, R135, RZ, PT ;  /* 0x000000ff8700720c */ /* 0x000fe40003f05270 */
[C---:B------:R-:W-:Y:S02]  /*2540*/  LOP3.LUT P2, RZ, R83.reuse, 0x10, RZ, 0xc0, !PT ;  /* 0x0000001053ff7812 */ /* 0x040fe4000784c0ff */
[C---:B------:R-:W-:Y:S02]  /*2550*/  LOP3.LUT P3, RZ, R83.reuse, 0x8, RZ, 0xc0, !PT ;  /* 0x0000000853ff7812 */ /* 0x040fe4000786c0ff */
[----:B------:R-:W-:-:S07]  /*2560*/  LOP3.LUT P4, RZ, R83, 0x4, RZ, 0xc0, !PT ;  /* 0x0000000453ff7812 */ /* 0x000fce000788c0ff */
[----:B------:R-:W5:Y:S01]  /*2570*/  @P0 LDG.E R109, [R128.64] ;  /* 0x00000006806d0981 */ /* 0x000f62000c1e1900 */
[----:B------:R-:W-:Y:S01]  /*2580*/  MOV R107, RZ ;  /* 0x000000ff006b7202 */ /* 0x000fe20000000f00 */
[----:B0-----:R-:W-:Y:S02]  /*2590*/  CS2R R112, SRZ ;  /* 0x0000000000707805 */ /* 0x001fe4000001ff00 */
[----:B------:R0:W5:Y:S04]  /*25a0*/  @P2 LDG.E R111, [R118.64] ;  /* 0x00000006766f2981 */ /* 0x000168000c1e1900 */
[----:B------:R-:W5:Y:S01]  /*25b0*/  @!P5 LDG.E R107, [R130.64] ;  /* 0x00000006826bd981 */ /* 0x000f62000c1e1900 */
[----:B------:R-:W-:-:S03]  /*25c0*/  LOP3.LUT P5, RZ, R83, 0x2, RZ, 0xc0, !PT ;  /* 0x0000000253ff7812 */ /* 0x000fc600078ac0ff */
[----:B------:R-:W5:Y:S01]  /*25d0*/  @P3 LDG.E R112, [R126.64] ;  /* 0x000000067e703981 */ /* 0x000f62000c1e1900 */
[----:B------:R-:W-:-:S03]  /*25e0*/  LOP3.LUT P6, RZ, R83, 0x1, RZ, 0xc0, !PT ;  /* 0x0000000153ff7812 */ /* 0x000fc600078cc0ff */
[----:B------:R-:W5:Y:S01]  /*25f0*/  @P4 LDG.E R113, [R124.64] ;  /* 0x000000067c714981 */ /* 0x000f62000c1e1900 */
[----:B-1----:R-:W-:Y:S01]  /*2600*/  CS2R R114, SRZ ;  /* 0x0000000000727805 */ /* 0x002fe2000001ff00 */
[----:B------:R-:W-:Y:S01]  /*2610*/  ISETP.NE.AND P4, PT, R123, RZ, PT ;  /* 0x000000ff7b00720c */ /* 0x000fe20003f85270 */
[----:B------:R-:W-:-:S04]  /*2620*/  CS2R R116, SRZ ;  /* 0x0000000000747805 */ /* 0x000fc8000001ff00 */
[----:B------:R1:W5:Y:S01]  /*2630*/  @P5 LDG.E R114, [R120.64] ;  /* 0x0000000678725981 */ /* 0x000362000c1e1900 */
[----:B------:R-:W-:-:S03]  /*2640*/  ISETP.NE.AND P3, PT, R132, RZ, PT ;  /* 0x000000ff8400720c */ /* 0x000fc60003f65270 */
[----:B------:R1:W5:Y:S01]  /*2650*/  @P6 LDG.E R115, [R50.64] ;  /* 0x0000000632736981 */ /* 0x000362000c1e1900 */
[----:B------:R-:W-:-:S03]  /*2660*/  ISETP.NE.AND P2, PT, R134, RZ, PT ;  /* 0x000000ff8600720c */ /* 0x000fc60003f45270 */
[----:B------:R1:W5:Y:S01]  /*2670*/  @P4 LDG.E R116, [R48.64] ;  /* 0x0000000630744981 */ /* 0x000362000c1e1900 */
[----:B------:R-:W-:Y:S01]  /*2680*/  ISETP.NE.AND P1, PT, R133, RZ, PT ;  /* 0x000000ff8500720c */ /* 0x000fe20003f25270 */
[----:B0-----:R-:W-:-:S04]  /*2690*/  CS2R R118, SRZ ;  /* 0x0000000000767805 */ /* 0x001fc8000001ff00 */
[----:B------:R0:W5:Y:S01]  /*26a0*/  @P3 LDG.E R117, [R46.64] ;  /* 0x000000062e753981 */ /* 0x000162000c1e1900 */
[----:B------:R-:W-:-:S03]  /*26b0*/  ISETP.NE.AND P0, PT, R136, RZ, PT ;  /* 0x000000ff8800720c */ /* 0x000fc60003f05270 */
[----:B------:R0:W5:Y:S04]  /*26c0*/  @P2 LDG.E R118, [R44.64] ;  /* 0x000000062c762981 */ /* 0x000168000c1e1900 */
[----:B------:R5:W5:Y:S01]  /*26d0*/  @P1 LDG.E R119, [R42.64] ;  /* 0x000000062a771981 */ /* 0x000b62000c1e1900 */
[----:B-1----:R-:W-:-:S06]  /*26e0*/  MOV R120, RZ ;  /* 0x000000ff00787202 */ /* 0x002fcc0000000f00 */
[----:B------:R4:W5:Y:S01]  /*26f0*/  @P0 LDG.E R120, [R40.64] ;  /* 0x0000000628780981 */ /* 0x000962000c1e1900 */
[--C-:B--2---:R-:W-:Y:S02]  /*2700*/  HADD2.F32 R121, -RZ, R88.reuse.H1_H1 ;  /* 0x30000058ff797230 */ /* 0x104fe40000004100 */
[----:B------:R-:W-:Y:S02]  /*2710*/  HADD2.F32 R50, -RZ, R88.H0_H0 ;  /* 0x20000058ff327230 */ /* 0x000fe40000004100 */
[--C-:B---3--:R-:W-:Y:S01]  /*2720*/  HADD2.F32 R51, -RZ, R89.reuse.H1_H1 ;  /* 0x30000059ff337230 */ /* 0x108fe20000004100 */
[----:B------:R-:W-:Y:S01]  /*2730*/  FMUL.FTZ R49, R121, R121 ;  /* 0x0000007979317220 */ /* 0x000fe20000410000 */
[----:B------:R-:W-:Y:S01]  /*2740*/  HADD2.F32 R48, -RZ, R89.H0_H0 ;  /* 0x20000059ff307230 */ /* 0x000fe20000004100 */
[C---:B0-----:R-:W-:Y:S02]  /*2750*/  FADD.FTZ R46, R50.reuse, R121 ;  /* 0x00000079322e7221 */ /* 0x041fe40000010000 */
[----:B------:R-:W-:Y:S01]  /*2760*/  FMUL.FTZ R47, R51, R51 ;  /* 0x00000033332f7220 */ /* 0x000fe20000410000 */
[--C-:B----4-:R-:W-:Y:S01]  /*2770*/  HADD2.F32 R41, -RZ, R90.reuse.H1_H1 ;  /* 0x3000005aff297230 */ /* 0x110fe20000004100 */
[----:B------:R-:W-:Y:S01]  /*2780*/  FFMA.FTZ R50, R50, R50, R49 ;  /* 0x0000003232327223 */ /* 0x000fe20000010031 */
[----:B------:R-:W-:Y:S01]  /*2790*/  HADD2.F32 R40, -RZ, R90.H0_H0 ;  /* 0x2000005aff287230 */ /* 0x000fe20000004100 */
[C---:B------:R-:W-:Y:S01]  /*27a0*/  FADD.FTZ R44, R48.reuse, R51 ;  /* 0x00000033302c7221 */ /* 0x040fe20000010000 */
[----:B------:R-:W-:Y:S01]  /*27b0*/  HADD2.F32 R49, -RZ, R92.H1_H1 ;  /* 0x3000005cff317230 */ /* 0x000fe20000004100 */
[----:B------:R-:W-:-:S02]  /*27c0*/  FFMA.FTZ R48, R48, R48, R47 ;  /* 0x0000003030307223 */ /* 0x000fc4000001002f */
[----:B------:R-:W-:Y:S02]  /*27d0*/  FMUL.FTZ R47, R41, R41 ;  /* 0x00000029292f7220 */ /* 0x000fe40000410000 */
[----:B------:R-:W-:Y:S01]  /*27e0*/  FMUL.FTZ R51, R49, R49 ;  /* 0x0000003131337220 */ /* 0x000fe20000410000 */
[--C-:B-----5:R-:W-:Y:S02]  /*27f0*/  HADD2.F32 R43, -RZ, R110.reuse.H1_H1 ;  /* 0x3000006eff2b7230 */ /* 0x120fe40000004100 */
[----:B------:R-:W-:-:S03]  /*2800*/  HADD2.F32 R42, -RZ, R110.H0_H0 ;  /* 0x2000006eff2a7230 */ /* 0x000fc60000004100 */
[----:B------:R-:W-:Y:S02]  /*2810*/  FMUL.FTZ R45, R43, R43 ;  /* 0x0000002b2b2d7220 */ /* 0x000fe40000410000 */
[C---:B------:R-:W-:Y:S02]  /*2820*/  FADD.FTZ R43, R42.reuse, R43 ;  /* 0x0000002b2a2b7221 */ /* 0x040fe40000010000 */
[----:B------:R-:W-:Y:S02]  /*2830*/  FFMA.FTZ R45, R42, R42, R45 ;  /* 0x0000002a2a2d7223 */ /* 0x000fe4000001002d */
[----:B------:R-:W-:Y:S02]  /*2840*/  FADD.FTZ R43, RZ, R43 ;  /* 0x0000002bff2b7221 */ /* 0x000fe40000010000 */
[----:B------:R-:W-:Y:S02]  /*2850*/  FADD.FTZ R45, RZ, R45 ;  /* 0x0000002dff2d7221 */ /* 0x000fe40000010000 */
[----:B------:R-:W-:Y:S01]  /*2860*/  FADD.FTZ R43, R43, R46 ;  /* 0x0000002e2b2b7221 */ /* 0x000fe20000010000 */
[--C-:B------:R-:W-:Y:S01]  /*2870*/  HADD2.F32 R46, -RZ, R91.reuse.H1_H1 ;  /* 0x3000005bff2e7230 */ /* 0x100fe20000004100 */
[----:B------:R-:W-:Y:S01]  /*2880*/  FADD.FTZ R42, R40, R41 ;  /* 0x00000029282a7221 */ /* 0x000fe20000010000 */
[----:B------:R-:W-:Y:S01]  /*2890*/  HADD2.F32 R41, -RZ, R91.H0_H0 ;  /* 0x2000005bff297230 */ /* 0x000fe20000004100 */
[----:B------:R-:W-:-:S02]  /*28a0*/  FADD.FTZ R45, R45, R50 ;  /* 0x000000322d2d7221 */ /* 0x000fc40000010000 */
[----:B------:R-:W-:Y:S01]  /*28b0*/  FADD.FTZ R43, R43, R44 ;  /* 0x0000002c2b2b7221 */ /* 0x000fe20000010000 */
[----:B------:R-:W-:Y:S01]  /*28c0*/  HADD2.F32 R44, -RZ, R92.H0_H0 ;  /* 0x2000005cff2c7230 */ /* 0x000fe20000004100 */
[----:B------:R-:W-:Y:S02]  /*28d0*/  FFMA.FTZ R40, R40, R40, R47 ;  /* 0x0000002828287223 */ /* 0x000fe4000001002f */
[----:B------:R-:W-:Y:S02]  /*28e0*/  FMUL.FTZ R50, R46, R46 ;  /* 0x0000002e2e327220 */ /* 0x000fe40000410000 */
[----:B------:R-:W-:Y:S02]  /*28f0*/  FADD.FTZ R45, R45, R48 ;  /* 0x000000302d2d7221 */ /* 0x000fe40000010000 */
[----:B------:R-:W-:Y:S02]  /*2900*/  FADD.FTZ R47, R41, R46 ;  /* 0x0000002e292f7221 */ /* 0x000fe40000010000 */
[----:B------:R-:W-:-:S02]  /*2910*/  FADD.FTZ R49, R44, R49 ;  /* 0x000000312c317221 */ /* 0x000fc40000010000 */
[----:B------:R-:W-:Y:S01]  /*2920*/  FFMA.FTZ R51, R44, R44, R51 ;  /* 0x0000002c2c337223 */ /* 0x000fe20000010033 */
[--C-:B------:R-:W-:Y:S01]  /*2930*/  HADD2.F32 R44, -RZ, R93.reuse.H1_H1 ;  /* 0x3000005dff2c7230 */ /* 0x100fe20000004100 */
[----:B------:R-:W-:Y:S01]  /*2940*/  FADD.FTZ R42, R43, R42 ;  /* 0x0000002a2b2a7221 */ /* 0x000fe20000010000 */
[----:B------:R-:W-:Y:S01]  /*2950*/  HADD2.F32 R43, -RZ, R93.H0_H0 ;  /* 0x2000005dff2b7230 */ /* 0x000fe20000004100 */
[----:B------:R-:W-:Y:S02]  /*2960*/  FFMA.FTZ R41, R41, R41, R50 ;  /* 0x0000002929297223 */ /* 0x000fe40000010032 */
[----:B------:R-:W-:Y:S02]  /*2970*/  FADD.FTZ R40, R45, R40 ;  /* 0x000000282d287221 */ /* 0x000fe40000010000 */
[----:B------:R-:W-:Y:S02]  /*2980*/  FADD.FTZ R42, R42, R47 ;  /* 0x0000002f2a2a7221 */ /* 0x000fe40000010000 */
[----:B------:R-:W-:-:S02]  /*2990*/  FMUL.FTZ R46, R44, R44 ;  /* 0x0000002c2c2e7220 */ /* 0x000fc40000410000 */
[C---:B------:R-:W-:Y:S01]  /*29a0*/  FADD.FTZ R45, R43.reuse, R44 ;  /* 0x0000002c2b2d7221 */ /* 0x040fe20000010000 */
[--C-:B------:R-:W-:Y:S01]  /*29b0*/  HADD2.F32 R44, -RZ, R94.reuse.H1_H1 ;  /* 0x3000005eff2c7230 */ /* 0x100fe20000004100 */
[----:B------:R-:W-:Y:S01]  /*29c0*/  FADD.FTZ R40, R40, R41 ;  /* 0x0000002928287221 */ /* 0x000fe20000010000 */
[----:B------:R-:W-:Y:S01]  /*29d0*/  HADD2.F32 R41, -RZ, R94.H0_H0 ;  /* 0x2000005eff297230 */ /* 0x000fe20000004100 */
[----:B------:R-:W-:Y:S01]  /*29e0*/  FADD.FTZ R42, R42, R49 ;  /* 0x000000312a2a7221 */ /* 0x000fe20000010000 */
[--C-:B------:R-:W-:Y:S01]  /*29f0*/  HADD2.F32 R49, -RZ, R95.reuse.H1_H1 ;  /* 0x3000005fff317230 */ /* 0x100fe20000004100 */
[----:B------:R-:W-:Y:S02]  /*2a00*/  FFMA.FTZ R43, R43, R43, R46 ;  /* 0x0000002b2b2b7223 */ /* 0x000fe4000001002e */
[----:B------:R-:W-:Y:S02]  /*2a10*/  FMUL.FTZ R46, R44, R44 ;  /* 0x0000002c2c2e7220 */ /* 0x000fe40000410000 */
[----:B------:R-:W-:Y:S01]  /*2a20*/  FADD.FTZ R47, R41, R44 ;  /* 0x0000002c292f7221 */ /* 0x000fe20000010000 */
[----:B------:R-:W-:Y:S01]  /*2a30*/  HADD2.F32 R44, -RZ, R95.H0_H0 ;  /* 0x2000005fff2c7230 */ /* 0x000fe20000004100 */
[----:B------:R-:W-:-:S02]  /*2a40*/  FADD.FTZ R40, R40, R51 ;  /* 0x0000003328287221 */ /* 0x000fc40000010000 */
[----:B------:R-:W-:Y:S02]  /*2a50*/  FMUL.FTZ R51, R49, R49 ;  /* 0x0000003131337220 */ /* 0x000fe40000410000 */
[C---:B------:R-:W-:Y:S02]  /*2a60*/  FADD.FTZ R49, R44.reuse, R49 ;  /* 0x000000312c317221 */ /* 0x040fe40000010000 */
[----:B------:R-:W-:Y:S01]  /*2a70*/  FFMA.FTZ R51, R44, R44, R51 ;  /* 0x0000002c2c337223 */ /* 0x000fe20000010033 */
[--C-:B------:R-:W-:Y:S01]  /*2a80*/  HADD2.F32 R44, -RZ, R96.reuse.H1_H1 ;  /* 0x30000060ff2c7230 */ /* 0x100fe20000004100 */
[----:B------:R-:W-:Y:S02]  /*2a90*/  FADD.FTZ R42, R42, R45 ;  /* 0x0000002d2a2a7221 */ /* 0x000fe40000010000 */
[----:B------:R-:W-:Y:S01]  /*2aa0*/  FADD.FTZ R40, R40, R43 ;  /* 0x0000002b28287221 */ /* 0x000fe20000010000 */
[----:B------:R-:W-:Y:S01]  /*2ab0*/  HADD2.F32 R43, -RZ, R96.H0_H0 ;  /* 0x20000060ff2b7230 */ /* 0x000fe20000004100 */
[----:B------:R-:W-:-:S02]  /*2ac0*/  FFMA.FTZ R41, R41, R41, R46 ;  /* 0x0000002929297223 */ /* 0x000fc4000001002e */
[----:B------:R-:W-:Y:S02]  /*2ad0*/  FADD.FTZ R42, R42, R47 ;  /* 0x0000002f2a2a7221 */ /* 0x000fe40000010000 */
[----:B------:R-:W-:Y:S02]  /*2ae0*/  FMUL.FTZ R46, R44, R44 ;  /* 0x0000002c2c2e7220 */ /* 0x000fe40000410000 */
[C---:B------:R-:W-:Y:S01]  /*2af0*/  FADD.FTZ R45, R43.reuse, R44 ;  /* 0x0000002c2b2d7221 */ /* 0x040fe20000010000 */
[--C-:B------:R-:W-:Y:S01]  /*2b00*/  HADD2.F32 R44, -RZ, R97.reuse.H1_H1 ;  /* 0x30000061ff2c7230 */ /* 0x100fe20000004100 */
[----:B------:R-:W-:Y:S01]  /*2b10*/  FADD.FTZ R40, R40, R41 ;  /* 0x0000002928287221 */ /* 0x000fe20000010000 */
[----:B------:R-:W-:Y:S01]  /*2b20*/  HADD2.F32 R41, -RZ, R97.H0_H0 ;  /* 0x20000061ff297230 */ /* 0x000fe20000004100 */
[----:B------:R-:W-:Y:S01]  /*2b30*/  FADD.FTZ R42, R42, R49 ;  /* 0x000000312a2a7221 */ /* 0x000fe20000010000 */
[----:B------:R-:W-:Y:S01]  /*2b40*/  HADD2.F32 R49, -RZ, R98.H1_H1 ;  /* 0x30000062ff317230 */ /* 0x000fe20000004100 */
[----:B------:R-:W-:-:S02]  /*2b50*/  FFMA.FTZ R43, R43, R43, R46 ;  /* 0x0000002b2b2b7223 */ /* 0x000fc4000001002e */
[----:B------:R-:W-:Y:S02]  /*2b60*/  FMUL.FTZ R46, R44, R44 ;  /* 0x0000002c2c2e7220 */ /* 0x000fe40000410000 */
[----:B------:R-:W-:Y:S01]  /*2b70*/  FADD.FTZ R47, R41, R44 ;  /* 0x0000002c292f7221 */ /* 0x000fe20000010000 */
[----:B------:R-:W-:Y:S01]  /*2b80*/  HADD2.F32 R44, -RZ, R98.H0_H0 ;  /* 0x20000062ff2c7230 */ /* 0x000fe20000004100 */
[----:B------:R-:W-:Y:S02]  /*2b90*/  FADD.FTZ R40, R40, R51 ;  /* 0x0000003328287221 */ /* 0x000fe40000010000 */
[----:B------:R-:W-:Y:S02]  /*2ba0*/  FMUL.FTZ R51, R49, R49 ;  /* 0x0000003131337220 */ /* 0x000fe40000410000 */
[C---:B------:R-:W-:Y:S02]  /*2bb0*/  FADD.FTZ R49, R44.reuse, R49 ;  /* 0x000000312c317221 */ /* 0x040fe40000010000 */
[----:B------:R-:W-:Y:S01]  /*2bc0*/  FFMA.FTZ R51, R44, R44, R51 ;  /* 0x0000002c2c337223 */ /* 0x000fe20000010033 */
[----:B------:R-:W-:Y:S01]  /*2bd0*/  HADD2.F32 R44, -RZ, R99.H1_H1 ;  /* 0x30000063ff2c7230 */ /* 0x000fe20000004100 */
[----:B------:R-:W-:-:S02]  /*2be0*/  FADD.FTZ R42, R42, R45 ;  /* 0x0000002d2a2a7221 */ /* 0x000fc40000010000 */
[----:B------:R-:W-:Y:S01]  /*2bf0*/  FADD.FTZ R40, R40, R43 ;  /* 0x0000002b28287221 */ /* 0x000fe20000010000 */
[----:B------:R-:W-:Y:S01]  /*2c00*/  HADD2.F32 R43, -RZ, R99.H0_H0 ;  /* 0x20000063ff2b7230 */ /* 0x000fe20000004100 */
[----:B------:R-:W-:Y:S02]  /*2c10*/  FFMA.FTZ R41, R41, R41, R46 ;  /* 0x0000002929297223 */ /* 0x000fe4000001002e */
        /* <DEDUP_REMOVED lines=121> */
[--C-:B------:R-:W-:Y:S01]  /*33b0*/  HADD2.F32 R44, -RZ, R120.reuse.H1_H1 ;  /* 0x30000078ff2c7230 */ /* 0x100fe20000004100 */
[----:B------:R-:W-:Y:S01]  /*33c0*/  FADD.FTZ R40, R40, R43 ;  /* 0x0000002b28287221 */ /* 0x000fe20000010000 */
[----:B------:R-:W-:Y:S01]  /*33d0*/  HADD2.F32 R43, -RZ, R120.H0_H0 ;  /* 0x20000078ff2b7230 */ /* 0x000fe20000004100 */
[----:B------:R-:W-:-:S02]  /*33e0*/  FFMA.FTZ R41, R41, R41, R46 ;  /* 0x0000002929297223 */ /* 0x000fc4000001002e */
[----:B------:R-:W-:Y:S02]  /*33f0*/  FADD.FTZ R42, R42, R45 ;  /* 0x0000002d2a2a7221 */ /* 0x000fe40000010000 */
[----:B------:R-:W-:Y:S02]  /*3400*/  FMUL.FTZ R46, R44, R44 ;  /* 0x0000002c2c2e7220 */ /* 0x000fe40000410000 */
[C---:B------:R-:W-:Y:S01]  /*3410*/  FADD.FTZ R45, R43.reuse, R44 ;  /* 0x0000002c2b2d7221 */ /* 0x040fe20000010000 */
[--C-:B------:R-:W-:Y:S01]  /*3420*/  HADD2.F32 R44, -RZ, R107.reuse.H1_H1 ;  /* 0x3000006bff2c7230 */ /* 0x100fe20000004100 */
[----:B------:R-:W-:Y:S02]  /*3430*/  FADD.FTZ R40, R40, R41 ;  /* 0x0000002928287221 */ /* 0x000fe40000010000 */
[----:B------:R-:W-:Y:S01]  /*3440*/  FADD.FTZ R42, R42, R47 ;  /* 0x0000002f2a2a7221 */ /* 0x000fe20000010000 */
[----:B------:R-:W-:Y:S01]  /*3450*/  HADD2.F32 R41, -RZ, R107.H0_H0 ;  /* 0x2000006bff297230 */ /* 0x000fe20000004100 */
[----:B------:R-:W-:-:S02]  /*3460*/  FFMA.FTZ R43, R43, R43, R46 ;  /* 0x0000002b2b2b7223 */ /* 0x000fc4000001002e */
[----:B------:R-:W-:Y:S02]  /*3470*/  FADD.FTZ R40, R40, R51 ;  /* 0x0000003328287221 */ /* 0x000fe40000010000 */
[----:B------:R-:W-:Y:S02]  /*3480*/  FADD.FTZ R42, R42, R49 ;  /* 0x000000312a2a7221 */ /* 0x000fe40000010000 */
[----:B------:R-:W-:Y:S02]  /*3490*/  FMUL.FTZ R46, R44, R44 ;  /* 0x0000002c2c2e7220 */ /* 0x000fe40000410000 */
[----:B------:R-:W-:Y:S02]  /*34a0*/  FADD.FTZ R40, R40, R43 ;  /* 0x0000002b28287221 */ /* 0x000fe40000010000 */
[----:B------:R-:W-:Y:S02]  /*34b0*/  FADD.FTZ R43, R41, R44 ;  /* 0x0000002c292b7221 */ /* 0x000fe40000010000 */
[----:B------:R-:W-:-:S02]  /*34c0*/  FADD.FTZ R42, R42, R45 ;  /* 0x0000002d2a2a7221 */ /* 0x000fc40000010000 */
        /* <DEDUP_REMOVED lines=64> */
.L_x_3914:
[----:B0-----:R-:W-:Y:S05]  /*38d0*/  BSYNC B0 ;  /* 0x0000000000007941 */ /* 0x001fea0003800000 */
.L_x_3913:
        /* <DEDUP_REMOVED lines=25> */
.L_x_3917:
[----:B0-----:R-:W2:Y:S01]  /*3a70*/  LDG.E.STRONG.GPU R42, [R40.64] ;  /* 0x00000006282a7981 */ /* 0x001ea2000c1ef900 */
[----:B------:R-:W-:Y:S01]  /*3a80*/  YIELD ;  /* 0x0000000000007946 */ /* 0x000fe20003800000 */
[----:B--2---:R-:W-:Y:S01]  /*3a90*/  ISETP.NE.AND P6, PT, R42, R49, PT ;  /* 0x000000312a00720c */ /* 0x004fe20003fc5270 */
[----:B------:R-:W-:-:S12]  /*3aa0*/  CCTL.IVALL ;  /* 0x00000000ff00798f */ /* 0x000fd80002000000 */
[----:B------:R-:W-:Y:S05]  /*3ab0*/  @P6 BRA `(.L_x_3917) ;  /* 0xffffffb000006947 */ /* 0x000fea000383ffff */
.L_x_3916:
        /* <DEDUP_REMOVED lines=8> */
[----:B------:R-:W-:Y:S02]  /*3b40*/  LOP3.LUT R43, R44, 0x3, RZ, 0xc0, !PT ;  /* 0x000000032c2b7812 */ /* 0x000fe400078ec0ff */
[----:B------:R-:W-:Y:S02]  /*3b50*/  MOV R42, RZ ;  /* 0x000000ff002a7202 */ /* 0x000fe40000000f00 */
[----:B------:R-:W-:Y:S02]  /*3b60*/  IADD3 R43, -R43, c[0x0][0xc], RZ ;  /* 0x000003002b2b7a10 */ /* 0x000fe40007ffe1ff */
.L_x_3919:
        /* <DEDUP_REMOVED lines=59> */
.L_x_3918:
        /* <DEDUP_REMOVED lines=18> */
.L_x_3921:
[----:B------:R-:W-:Y:S05]  /*4040*/  BSYNC B0 ;  /* 0x0000000000007941 */ /* 0x000fea0003800000 */
.L_x_3920:
        /* <DEDUP_REMOVED lines=31> */
.L_x_3915:
        /* <DEDUP_REMOVED lines=30> */
[--C-:B------:R-:W-:Y:S01]  /*4420*/  FADD.FTZ R44, R45, -R48.reuse ;  /* 0x800000302d2c7221 */ /* 0x100fe20000010000 */
[----:B------:R-:W-:Y:S01]  /*4430*/  HADD2.F32 R125, -RZ, R88.H1_H1 ;  /* 0x30000058ff7d7230 */ /* 0x000fe20000004100 */
[----:B------:R-:W-:Y:S02]  /*4440*/  FADD.FTZ R50, R47, -R48 ;  /* 0x800000302f327221 */ /* 0x000fe40000010000 */
[-C--:B0-----:R-:W-:Y:S02]  /*4450*/  FMUL.FTZ R45, R44, R49.reuse ;  /* 0x000000312c2d7220 */ /* 0x081fe40000410000 */
        /* <DEDUP_REMOVED lines=14> */
.L_x_3922:
        /* <DEDUP_REMOVED lines=13> */
.L_x_3924:
[----:B------:R-:W-:Y:S05]  /*4610*/  BSYNC B0 ;  /* 0x0000000000007941 */ /* 0x000fea0003800000 */
.L_x_3923:
[--C-:B------:R-:W-:Y:S01]  /*4620*/  FADD.FTZ R44, R123, -R48.reuse ;  /* 0x800000307b2c7221 */ /* 0x100fe20000010000 */
[--C-:B0-----:R-:W-:Y:S01]  /*4630*/  HADD2.F32 R47, -RZ, R89.reuse.H0_H0 ;  /* 0x20000059ff2f7230 */ /* 0x101fe20000004100 */
[--C-:B------:R-:W-:Y:S01]  /*4640*/  FADD.FTZ R46, R125, -R48.reuse ;  /* 0x800000307d2e7221 */ /* 0x100fe20000010000 */
[----:B------:R-:W-:Y:S01]  /*4650*/  HADD2.F32 R89, -RZ, R89.H1_H1 ;  /* 0x30000059ff597230 */ /* 0x000fe20000004100 */
[-C--:B------:R-:W-:Y:S02]  /*4660*/  FMUL.FTZ R45, R44, R49.reuse ;  /* 0x000000312c2d7220 */ /* 0x080fe40000410000 */
[----:B------:R-:W-:Y:S02]  /*4670*/  FMUL.FTZ R46, R46, R49 ;  /* 0x000000312e2e7220 */ /* 0x000fe40000410000 */
        /* <DEDUP_REMOVED lines=15> */
.L_x_3925:
        /* <DEDUP_REMOVED lines=13> */
.L_x_3927:
[----:B------:R-:W-:Y:S05]  /*4840*/  BSYNC B0 ;  /* 0x0000000000007941 */ /* 0x000fea0003800000 */
.L_x_3926:
[-C--:B------:R-:W-:Y:S01]  /*4850*/  FMUL.FTZ R45, R110, R49.reuse ;  /* 0x000000316e2d7220 */ /* 0x080fe20000410000 */
[--C-:B------:R-:W-:Y:S01]  /*4860*/  HADD2.F32 R123, -RZ, R91.reuse.H0_H0 ;  /* 0x2000005bff7b7230 */ /* 0x100fe20000004100 */
[----:B------:R-:W-:Y:S01]  /*4870*/  FMUL.FTZ R122, R122, R49 ;  /* 0x000000317a7a7220 */ /* 0x000fe20000410000 */
[--C-:B------:R-:W-:Y:S01]  /*4880*/  HADD2.F32 R89, -RZ, R90.reuse.H0_H0 ;  /* 0x2000005aff597230 */ /* 0x100fe20000004100 */
[----:B------:R-:W-:Y:S01]  /*4890*/  FFMA.FTZ R50, R40, R45, R42 ;  /* 0x0000002d28327223 */ /* 0x000fe2000001002a */
[----:B------:R-:W-:Y:S01]  /*48a0*/  HADD2.F32 R121, -RZ, R90.H1_H1 ;  /* 0x3000005aff797230 */ /* 0x000fe20000004100 */
[----:B0-----:R-:W-:Y:S01]  /*48b0*/  FFMA.FTZ R51, R41, R122, R43 ;  /* 0x0000007a29337223 */ /* 0x001fe2000001002b */
        /* <DEDUP_REMOVED lines=12> */
.L_x_3928:
        /* <DEDUP_REMOVED lines=13> */
.L_x_3930:
[----:B------:R-:W-:Y:S05]  /*4a50*/  BSYNC B0 ;  /* 0x0000000000007941 */ /* 0x000fea0003800000 */
.L_x_3929:
        /* <DEDUP_REMOVED lines=21> */
.L_x_3931:
        /* <DEDUP_REMOVED lines=13> */
.L_x_3933:
[----:B------:R-:W-:Y:S05]  /*4c80*/  BSYNC B0 ;  /* 0x0000000000007941 */ /* 0x000fea0003800000 */
.L_x_3932:
[--C-:B------:R-:W-:Y:S01]  /*4c90*/  HADD2.F32 R91, -RZ, R92.reuse.H0_H0 ;  /* 0x2000005cff5b7230 */ /* 0x100fe20000004100 */
[----:B------:R-:W-:Y:S01]  /*4ca0*/  FFMA.FTZ R89, R40, R89, R42 ;  /* 0x0000005928597223 */ /* 0x000fe2000001002a */
[----:B------:R-:W-:Y:S01]  /*4cb0*/  HADD2.F32 R121, -RZ, R92.H1_H1 ;  /* 0x3000005cff797230 */ /* 0x000fe20000004100 */
        /* <DEDUP_REMOVED lines=12> */
.L_x_3934:
        /* <DEDUP_REMOVED lines=13> */
.L_x_3936:
[----:B------:R-:W-:Y:S05]  /*4e50*/  BSYNC B0 ;  /* 0x0000000000007941 */ /* 0x000fea0003800000 */
.L_x_3935:
[--C-:B------:R-:W-:Y:S01]  /*4e60*/  FADD.FTZ R44, R91, -R48.reuse ;  /* 0x800000305b2c7221 */ /* 0x100fe20000010000 */
[--C-:B0-----:R-:W-:Y:S01]  /*4e70*/  HADD2.F32 R47, -RZ, R93.reuse.H0_H0 ;  /* 0x2000005dff2f7230 */ /* 0x101fe20000004100 */
[--C-:B------:R-:W-:Y:S01]  /*4e80*/  FADD.FTZ R46, R121, -R48.reuse ;  /* 0x80000030792e7221 */ /* 0x100fe20000010000 */
        /* <DEDUP_REMOVED lines=20> */
.L_x_3937:
        /* <DEDUP_REMOVED lines=13> */
.L_x_3939:
[----:B------:R-:W-:Y:S05]  /*50a0*/  BSYNC B0 ;  /* 0x0000000000007941 */ /* 0x000fea0003800000 */
.L_x_3938:
[-C--:B------:R-:W-:Y:S02]  /*50b0*/  FMUL.FTZ R45, R90, R49.reuse ;  /* 0x000000315a2d7220 */ /* 0x080fe40000410000 */
[----:B------:R-:W-:Y:S02]  /*50c0*/  FMUL.FTZ R92, R92, R49 ;  /* 0x000000315c5c7220 */ /* 0x000fe40000410000 */
[--C-:B------:R-:W-:Y:S02]  /*50d0*/  FADD.FTZ R90, R89, -R48.reuse ;  /* 0x80000030595a7221 */ /* 0x100fe40000010000 */
[----:B------:R-:W-:Y:S02]  /*50e0*/  FADD.FTZ R94, R91, -R48 ;  /* 0x800000305b5e7221 */ /* 0x000fe40000010000 */
        /* <DEDUP_REMOVED lines=13> */
.L_x_3940:
        /* <DEDUP_REMOVED lines=13> */
.L_x_3942:
[----:B------:R-:W-:Y:S05]  /*5290*/  BSYNC B0 ;  /* 0x0000000000007941 */ /* 0x000fea0003800000 */
.L_x_3941:
[-C--:B------:R-:W-:Y:S01]  /*52a0*/  FMUL.FTZ R45, R90, R49.reuse ;  /* 0x000000315a2d7220 */ /* 0x080fe20000410000 */
[--C-:B------:R-:W-:Y:S01]  /*52b0*/  HADD2.F32 R89, -RZ, R95.reuse.H0_H0 ;  /* 0x2000005fff597230 */ /* 0x100fe20000004100 */
[----:B------:R-:W-:Y:S01]  /*52c0*/  FMUL.FTZ R94, R94, R49 ;  /* 0x000000315e5e7220 */ /* 0x000fe20000410000 */
[----:B------:R-:W-:Y:S01]  /*52d0*/  HADD2.F32 R95, -RZ, R95.H1_H1 ;  /* 0x3000005fff5f7230 */ /* 0x000fe20000004100 */
[----:B------:R-:W-:Y:S01]  /*52e0*/  FFMA.FTZ R50, R40, R45, R42 ;  /* 0x0000002d28327223 */ /* 0x000fe2000001002a */
[--C-:B------:R-:W-:Y:S01]  /*52f0*/  HADD2.F32 R91, -RZ, R96.reuse.H0_H0 ;  /* 0x20000060ff5b7230 */ /* 0x100fe20000004100 */
        /* <DEDUP_REMOVED lines=13> */
.L_x_3943:
        /* <DEDUP_REMOVED lines=13> */
.L_x_3945:
[----:B------:R-:W-:Y:S05]  /*54a0*/  BSYNC B0 ;  /* 0x0000000000007941 */ /* 0x000fea0003800000 */
.L_x_3944:
        /* <DEDUP_REMOVED lines=21> */
.L_x_3946:
        /* <DEDUP_REMOVED lines=13> */
.L_x_3948:
[----:B------:R-:W-:Y:S05]  /*56d0*/  BSYNC B0 ;  /* 0x0000000000007941 */ /* 0x000fea0003800000 */
.L_x_3947:
        /* <DEDUP_REMOVED lines=15> */
.L_x_3949:
        /* <DEDUP_REMOVED lines=13> */
.L_x_3951:
[----:B------:R-:W-:Y:S05]  /*58a0*/  BSYNC B0 ;  /* 0x0000000000007941 */ /* 0x000fea0003800000 */
.L_x_3950:
[--C-:B------:R-:W-:Y:S01]  /*58b0*/  HADD2.F32 R121, -RZ, R98.reuse.H0_H0 ;  /* 0x20000062ff797230 */ /* 0x100fe20000004100 */
[--C-:B------:R-:W-:Y:S01]  /*58c0*/  FADD.FTZ R44, R51, -R48.reuse ;  /* 0x80000030332c7221 */ /* 0x100fe20000010000 */
[----:B------:R-:W-:Y:S01]  /*58d0*/  HADD2.F32 R123, -RZ, R98.H1_H1 ;  /* 0x30000062ff7b7230 */ /* 0x000fe20000004100 */
[--C-:B------:R-:W-:Y:S01]  /*58e0*/  FADD.FTZ R144, R97, -R48.reuse ;  /* 0x8000003061907221 */ /* 0x100fe20000010000 */
[----:B------:R-:W-:Y:S01]  /*58f0*/  HADD2.F32 R125, -RZ, R99.H0_H0 ;  /* 0x20000063ff7d7230 */ /* 0x000fe20000004100 */
[--C-:B0-----:R-:W-:Y:S01]  /*5900*/  FADD.FTZ R46, R121, -R48.reuse ;  /* 0x80000030792e7221 */ /* 0x101fe20000010000 */
[----:B------:R-:W-:Y:S01]  /*5910*/  HADD2.F32 R127, -RZ, R100.H0_H0 ;  /* 0x20000064ff7f7230 */ /* 0x000fe20000004100 */
[--C-:B------:R-:W-:Y:S01]  /*5920*/  FADD.FTZ R142, R123, -R48.reuse ;  /* 0x800000307b8e7221 */ /* 0x100fe20000010000 */
        /* <DEDUP_REMOVED lines=11> */
[-C--:B------:R-:W-:Y:S01]  /*59e0*/  FMUL.FTZ R51, R92, R49.reuse ;  /* 0x000000315c337220 */ /* 0x080fe20000410000 */
[----:B------:R-:W-:Y:S01]  /*59f0*/  HADD2.F32 R145, -RZ, R108.H0_H0 ;  /* 0x2000006cff917230 */ /* 0x000fe20000004100 */
[-C--:B------:R-:W-:Y:S01]  /*5a00*/  FMUL.FTZ R144, R144, R49.reuse ;  /* 0x0000003190907220 */ /* 0x080fe20000410000 */
[----:B------:R-:W-:Y:S01]  /*5a10*/  HADD2.F32 R149, -RZ, R109.H0_H0 ;  /* 0x2000006dff957230 */ /* 0x000fe20000004100 */
[-C--:B------:R-:W-:Y:S01]  /*5a20*/  FMUL.FTZ R142, R142, R49.reuse ;  /* 0x000000318e8e7220 */ /* 0x080fe20000410000 */
        /* <DEDUP_REMOVED lines=16> */
[--C-:B------:R-:W-:Y:S01]  /*5b30*/  HADD2.F32 R47, -RZ, R120.reuse.H0_H0 ;  /* 0x20000078ff2f7230 */ /* 0x100fe20000004100 */
[--C-:B------:R-:W-:Y:S01]  /*5b40*/  FADD.FTZ R164, R93, -R48.reuse ;  /* 0x800000305da47221 */ /* 0x100fe20000010000 */
[----:B------:R-:W-:Y:S01]  /*5b50*/  HADD2.F32 R45, -RZ, R107.H0_H0 ;  /* 0x2000006bff2d7230 */ /* 0x000fe20000004100 */
[--C-:B------:R-:W-:Y:S01]  /*5b60*/  FADD.FTZ R121, R91, -R48.reuse ;  /* 0x800000305b797221 */ /* 0x100fe20000010000 */
[----:B------:R-:W-:Y:S01]  /*5b70*/  HADD2.F32 R89, -RZ, R120.H1_H1 ;  /* 0x30000078ff597230 */ /* 0x000fe20000004100 */
        /* <DEDUP_REMOVED lines=20> */
[-C--:B------:R-:W-:Y:S01]  /*5cc0*/  FMUL.FTZ R45, R44, R49.reuse ;  /* 0x000000312c2d7220 */ /* 0x080fe20000410000 */
        /* <DEDUP_REMOVED lines=15> */
[----:B------:R-:W-:Y:S01]  /*5dc0*/  FADD.FTZ R104, R115, -R48 ;  /* 0x8000003073687221 */ /* 0x000fe20000010000 */
[----:B------:R-:W-:Y:S01]  /*5dd0*/  HADD2.F32 R108, -RZ, R116.H1_H1 ;  /* 0x30000074ff6c7230 */ /* 0x000fe20000004100 */
        /* <DEDUP_REMOVED lines=102> */
.L_x_3952:
        /* <DEDUP_REMOVED lines=13> */
.L_x_3954:
[----:B------:R-:W-:Y:S05]  /*6510*/  BSYNC B0 ;  /* 0x0000000000007941 */ /* 0x000fea0003800000 */
.L_x_3953:
        /* <DEDUP_REMOVED lines=11> */
.L_x_3955:
        /* <DEDUP_REMOVED lines=13> */
.L_x_3957:
[----:B------:R-:W-:Y:S05]  /*66a0*/  BSYNC B0 ;  /* 0x0000000000007941 */ /* 0x000fea0003800000 */
.L_x_3956:
        /* <DEDUP_REMOVED lines=11> */
.L_x_3958:
        /* <DEDUP_REMOVED lines=13> */
.L_x_3960:
[----:B------:R-:W-:Y:S05]  /*6830*/  BSYNC B0 ;  /* 0x0000000000007941 */ /* 0x000fea0003800000 */
.L_x_3959:
        /* <DEDUP_REMOVED lines=11> */
.L_x_3961:
        /* <DEDUP_REMOVED lines=13> */
.L_x_3963:
[----:B------:R-:W-:Y:S05]  /*69c0*/  BSYNC B0 ;  /* 0x0000000000007941 */ /* 0x000fea0003800000 */
.L_x_3962:
        /* <DEDUP_REMOVED lines=11> */
.L_x_3964:
        /* <DEDUP_REMOVED lines=13> */
.L_x_3966:
[----:B------:R-:W-:Y:S05]  /*6b50*/  BSYNC B0 ;  /* 0x0000000000007941 */ /* 0x000fea0003800000 */
.L_x_3965:
        /* <DEDUP_REMOVED lines=11> */
.L_x_3967:
        /* <DEDUP_REMOVED lines=13> */
.L_x_3969:
[----:B------:R-:W-:Y:S05]  /*6ce0*/  BSYNC B0 ;  /* 0x0000000000007941 */ /* 0x000fea0003800000 */
.L_x_3968:
        /* <DEDUP_REMOVED lines=11> */
.L_x_3970:
        /* <DEDUP_REMOVED lines=13> */
.L_x_3972:
[----:B------:R-:W-:Y:S05]  /*6e70*/  BSYNC B0 ;  /* 0x0000000000007941 */ /* 0x000fea0003800000 */
.L_x_3971:
        /* <DEDUP_REMOVED lines=11> */
.L_x_3973:
        /* <DEDUP_REMOVED lines=13> */
.L_x_3975:
[----:B------:R-:W-:Y:S05]  /*7000*/  BSYNC B0 ;  /* 0x0000000000007941 */ /* 0x000fea0003800000 */
.L_x_3974:
        /* <DEDUP_REMOVED lines=11> */
.L_x_3976:
        /* <DEDUP_REMOVED lines=13> */
.L_x_3978:
[----:B------:R-:W-:Y:S05]  /*7190*/  BSYNC B0 ;  /* 0x0000000000007941 */ /* 0x000fea0003800000 */
.L_x_3977:
        /* <DEDUP_REMOVED lines=11> */
.L_x_3979:
        /* <DEDUP_REMOVED lines=13> */
.L_x_3981:
[----:B------:R-:W-:Y:S05]  /*7320*/  BSYNC B0 ;  /* 0x0000000000007941 */ /* 0x000fea0003800000 */
.L_x_3980:
        /* <DEDUP_REMOVED lines=11> */
.L_x_3982:
        /* <DEDUP_REMOVED lines=13> */
.L_x_3984:
[----:B------:R-:W-:Y:S05]  /*74b0*/  BSYNC B0 ;  /* 0x0000000000007941 */ /* 0x000fea0003800000 */
.L_x_3983:
        /* <DEDUP_REMOVED lines=11> */
.L_x_3985:
        /* <DEDUP_REMOVED lines=13> */
.L_x_3987:
[----:B------:R-:W-:Y:S05]  /*7640*/  BSYNC B0 ;  /* 0x0000000000007941 */ /* 0x000fea0003800000 */
.L_x_3986:
        /* <DEDUP_REMOVED lines=11> */
.L_x_3988:
        /* <DEDUP_REMOVED lines=13> */
.L_x_3990:
[----:B------:R-:W-:Y:S05]  /*77d0*/  BSYNC B0 ;  /* 0x0000000000007941 */ /* 0x000fea0003800000 */
.L_x_3989:
        /* <DEDUP_REMOVED lines=11> */
.L_x_3991:
        /* <DEDUP_REMOVED lines=13> */
.L_x_3993:
[----:B------:R-:W-:Y:S05]  /*7960*/  BSYNC B0 ;  /* 0x0000000000007941 */ /* 0x000fea0003800000 */
.L_x_3992:
        /* <DEDUP_REMOVED lines=11> */
.L_x_3994:
        /* <DEDUP_REMOVED lines=13> */
.L_x_3996:
[----:B------:R-:W-:Y:S05]  /*7af0*/  BSYNC B0 ;  /* 0x0000000000007941 */ /* 0x000fea0003800000 */
.L_x_3995:
        /* <DEDUP_REMOVED lines=11> */
.L_x_3997:
        /* <DEDUP_REMOVED lines=13> */
.L_x_3999:
[----:B------:R-:W-:Y:S05]  /*7c80*/  BSYNC B0 ;  /* 0x0000000000007941 */ /* 0x000fea0003800000 */
.L_x_3998:
        /* <DEDUP_REMOVED lines=11> */
.L_x_4000:
        /* <DEDUP_REMOVED lines=12> */
.L_x_4002:
[----:B------:R-:W-:Y:S05]  /*7e00*/  BSYNC B0 ;  /* 0x0000000000007941 */ /* 0x000fea0003800000 */
.L_x_4001:
        /* <DEDUP_REMOVED lines=11> */
.L_x_4003:
        /* <DEDUP_REMOVED lines=12> */
.L_x_4005:
[----:B------:R-:W-:Y:S05]  /*7f80*/  BSYNC B0 ;  /* 0x0000000000007941 */ /* 0x000fea0003800000 */
.L_x_4004:
        /* <DEDUP_REMOVED lines=11> */
.L_x_4006:
        /* <DEDUP_REMOVED lines=12> */
.L_x_4008:
[----:B------:R-:W-:Y:S05]  /*8100*/  BSYNC B0 ;  /* 0x0000000000007941 */ /* 0x000fea0003800000 */
.L_x_4007:
        /* <DEDUP_REMOVED lines=11> */
.L_x_4009:
[----:B------:R-:W-:Y:S01]  /*81c0*/  BSSY B0, `(.L_x_4010) ;  /* 0x000000c000007945 */ /* 0x000fe20003800000 */
[----:B------:R-:W-:Y:S05]  /*81d0*/  @!P1 BRA `(.L_x_4011) ;  /* 0x000000a000009947 */ /* 0x000fea0003800000 */
[----:B0-----:R-:W-:Y:S01]  /*81e0*/  MOV R42, R84 ;  /* 0x00000054002a7202 */ /* 0x001fe20000000f00 */
        /* <DEDUP_REMOVED lines=9> */
.L_x_4011:
[----:B------:R-:W-:Y:S05]  /*8280*/  BSYNC B0 ;  /* 0x0000000000007941 */ /* 0x000fea0003800000 */
.L_x_4010:
        /* <DEDUP_REMOVED lines=11> */
.L_x_4012:
        /* <DEDUP_REMOVED lines=12> */
.L_x_4014:
[----:B------:R-:W-:Y:S05]  /*8400*/  BSYNC B0 ;  /* 0x0000000000007941 */ /* 0x000fea0003800000 */
.L_x_4013:
        /* <DEDUP_REMOVED lines=11> */
.L_x_4015:
[----:B------:R-:W-:Y:S01]  /*84c0*/  ISETP.GE.U32.AND P5, PT, R82, c[0x0][0x1c8], PT ;  /* 0x0000720052007a0c */ /* 0x000fe20003fa6070 */
[----:B------:R-:W-:Y:S03]  /*84d0*/  BSSY B0, `(.L_x_4016) ;  /* 0x000000d000007945 */ /* 0x000fe60003800000 */
[----:B------:R-:W-:-:S04]  /*84e0*/  ISETP.GE.AND.EX P5, PT, R106, c[0x0][0x1cc], PT, P5 ;  /* 0x000073006a007a0c */ /* 0x000fc80003fa6350 */
[----:B------:R-:W-:-:S13]  /*84f0*/  ISETP.GT.U32.OR P5, PT, R0, 0x17f, P5 ;  /* 0x0000017f0000780c */ /* 0x000fda0002fa4470 */
[----:B------:R-:W-:Y:S05]  /*8500*/  @P5 BRA `(.L_x_4017) ;  /* 0x0000009000005947 */ /* 0x000fea0003800000 */
[----:B------:R-:W-:Y:S01]  /*8510*/  MOV R85, R87 ;  /* 0x0000005700557202 */ /* 0x000fe20000000f00 */
[----:B0-----:R-:W-:Y:S01]  /*8520*/  IMAD R41, R106, c[0x0][0x1c0], RZ ;  /* 0x000070006a297a24 */ /* 0x001fe200078e02ff */
[----:B------:R-:W-:-:S03]  /*8530*/  F2FP.PACK_AB R105, R105, R92 ;  /* 0x0000005c6969723e */ /* 0x000fc600000000ff */
[----:B------:R-:W-:-:S04]  /*8540*/  IMAD.WIDE.U32 R84, R82, c[0x0][0x1c0], R84 ;  /* 0x0000700052547a25 */ /* 0x000fc800078e0054 */
[----:B------:R-:W-:Y:S01]  /*8550*/  IMAD R41, R82, c[0x0][0x1c4], R41 ;  /* 0x0000710052297a24 */ /* 0x000fe200078e0229 */
[----:B------:R-:W-:-:S04]  /*8560*/  LEA R40, P5, R84, c[0x0][0x160], 0x1 ;  /* 0x0000580054287a11 */ /* 0x000fc800078a08ff */
[----:B------:R-:W-:-:S04]  /*8570*/  IADD3 R41, R85, R41, RZ ;  /* 0x0000002955297210 */ /* 0x000fc80007ffe0ff */
[----:B------:R-:W-:-:S05]  /*8580*/  LEA.HI.X R41, R84, c[0x0][0x164], R41, 0x1, P5 ;  /* 0x0000590054297a11 */ /* 0x000fca00028f0c29 */
[----:B------:R0:W-:Y:S02]  /*8590*/  STG.E [R40.64], R105 ;  /* 0x0000006928007986 */ /* 0x0001e4000c101906 */
.L_x_4017:
[----:B------:R-:W-:Y:S05]  /*85a0*/  BSYNC B0 ;  /* 0x0000000000007941 */ /* 0x000fea0003800000 */
.L_x_4016:
[----:B------:R-:W-:Y:S02]  /*85b0*/  IADD3 R78, R78, c[0x0][0x10], RZ ;  /* 0x000004004e4e7a10 */ /* 0x000fe40007ffe0ff */
[----:B------:R-:W-:Y:S02]  /*85c0*/  IADD3 R79, R79, 0x1, RZ ;  /* 0x000000014f4f7810 */ /* 0x000fe40007ffe0ff */
[----:B------:R-:W-:-:S13]  /*85d0*/  ISETP.GE.AND P5, PT, R78, UR4, PT ;  /* 0x000000044e007c0c */ /* 0x000fda000bfa6270 */
[----:B------:R-:W-:Y:S01]  /*85e0*/  @P5 CALL.REL.NOINC `(.L_x_4018) ;  /* 0x0000001000005944 */ /* 0x000fe20003c00000 */
[----:B------:R-:W-:Y:S05]  /*85f0*/  BRA `(.L_x_4019) ;  /* 0xffff866000007947 */ /* 0x000fea000383ffff */
.L_x_4018:
[----:B------:R-:W-:Y:S05]  /*8600*/  EXIT ;  /* 0x000000000000794d */ /* 0x000fea0003800000 */
.L_x_4020:
        /* <DEDUP_REMOVED lines=15> */
.L_x_5219:


//--------------------- .text._Z35group_norm_nhwc_fwd_one_pass_kernelI11Fp16IOBf16WLi64ELi48ELi384EEv26Group_norm_nhwc_fwd_params --------------------------
	.section	.text._Z35group_norm_nhwc_fwd_one_pass_kernelI11Fp16IOBf16WLi64ELi48ELi384EEv26Group_norm_nhwc_fwd_params,"ax",@progbits
	.sectioninfo	@"SHI_REGISTERS=40"
	.align	128
        .global         _Z35group_norm_nhwc_fwd_one_pass_kernelI11Fp16IOBf16WLi64ELi48ELi384EEv26Group_norm_nhwc_fwd_params
        .type           _Z35group_norm_nhwc_fwd_one_pass_kernelI11Fp16IOBf16WLi64ELi48ELi384EEv26Group_norm_nhwc_fwd_params,@function
        .size           _Z35group_norm_nhwc_fwd_one_pass_kernelI11Fp16IOBf16WLi64ELi48ELi384EEv26Group_norm_nhwc_fwd_params,(.L_x_5220 - _Z35group_norm_nhwc_fwd_one_pass_kernelI11Fp16IOBf16WLi64ELi48ELi384EEv26Group_norm_nhwc_fwd_params)
        .other          _Z35group_norm_nhwc_fwd_one_pass_kernelI11Fp16IOBf16WLi64ELi48ELi384EEv26Group_norm_nhwc_fwd_params,@"STO_CUDA_ENTRY STV_DEFAULT"
_Z35group_norm_nhwc_fwd_one_pass_kernelI11Fp16IOBf16WLi64ELi48ELi384EEv26Group_norm_nhwc_fwd_params:
.text._Z35group_norm_nhwc_fwd_one_pass_kernelI11Fp16IOBf16WLi64ELi48ELi384EEv26Group_norm_nhwc_fwd_params:
        /* <DEDUP_REMOVED lines=28> */
.L_x_4043:
        /* <DEDUP_REMOVED lines=172> */
.L_x_4022:
[----:B------:R-:W-:Y:S05]  /*0c80*/  BSYNC B0 ;  /* 0x0000000000007941 */ /* 0x000fea0003800000 */
.L_x_4021:
        /* <DEDUP_REMOVED lines=25> */
.L_x_4025:
[----:B------:R-:W2:Y:S01]  /*0e20*/  LDG.E.STRONG.GPU R10, [R8.64] ;  /* 0x00000006080a7981 */ /* 0x000ea2000c1ef900 */
[----:B------:R-:W-:Y:S01]  /*0e30*/  YIELD ;  /* 0x0000000000007946 */ /* 0x000fe20003800000 */
[----:B--2---:R-:W-:Y:S01]  /*0e40*/  ISETP.NE.AND P1, PT, R10, R11, PT ;  /* 0x0000000b0a00720c */ /* 0x004fe20003f25270 */
[----:B------:R-:W-:-:S12]  /*0e50*/  CCTL.IVALL ;  /* 0x00000000ff00798f */ /* 0x000fd80002000000 */
[----:B------:R-:W-:Y:S05]  /*0e60*/  @P1 BRA `(.L_x_4025) ;  /* 0xffffffb000001947 */ /* 0x000fea000383ffff */
.L_x_4024:
        /* <DEDUP_REMOVED lines=11> */
.L_x_4027:
        /* <DEDUP_REMOVED lines=59> */
.L_x_4026:
        /* <DEDUP_REMOVED lines=19> */
.L_x_4029:
[----:B------:R-:W-:Y:S05]  /*1400*/  BSYNC B0 ;  /* 0x0000000000007941 */ /* 0x000fea0003800000 */
.L_x_4028:
        /* <DEDUP_REMOVED lines=30> */
.L_x_4023:
        /* <DEDUP_REMOVED lines=18> */
[----:B------:R-:W-:Y:S01]  /*1710*/  ISETP.NE.AND P4, PT, RZ, UR5, PT ;  /* 0x00000005ff007c0c */ /* 0x000fe2000bf85270 */
[----:B0-----:R-:W-:Y:S01]  /*1720*/  HADD2.F32 R18, -RZ, R24.H1_H1 ;  /* 0x30000018ff127230 */ /* 0x001fe20000004100 */
[----:B------:R-:W-:Y:S01]  /*1730*/  ISETP.GE.U32.AND P2, PT, R28, c[0x0][0x1c8], PT ;  /* 0x000072001c007a0c */ /* 0x000fe20003f46070 */
[----:B------:R-:W0:Y:S01]  /*1740*/  LDS.64 R10, [0x78] ;  /* 0x00007800ff0a7984 */ /* 0x000e220000000a00 */
[----:B------:R-:W-:Y:S01]  /*1750*/  HADD2.F32 R17, -RZ, R26.H0_H0 ;  /* 0x2000001aff117230 */ /* 0x000fe20000004100 */
[----:B------:R-:W-:Y:S01]  /*1760*/  ISETP.GE.U32.AND P3, PT, R27, c[0x0][0x1c8], PT ;  /* 0x000072001b007a0c */ /* 0x000fe20003f66070 */
[--C-:B-1----:R-:W-:Y:S01]  /*1770*/  HADD2.F32 R15, -RZ, R23.reuse.H0_H0 ;  /* 0x20000017ff0f7230 */ /* 0x102fe20000004100 */
[----:B------:R-:W-:Y:S01]  /*1780*/  ISETP.GE.AND.EX P2, PT, R20, c[0x0][0x1cc], PT, P2 ;  /* 0x0000730014007a0c */ /* 0x000fe20003f46320 */
[----:B------:R-:W-:Y:S01]  /*1790*/  HADD2.F32 R14, -RZ, R23.H1_H1 ;  /* 0x30000017ff0e7230 */ /* 0x000fe20000004100 */
[----:B------:R-:W-:Y:S01]  /*17a0*/  ISETP.GE.AND.EX P3, PT, R21, c[0x0][0x1cc], PT, P3 ;  /* 0x0000730015007a0c */ /* 0x000fe20003f66330 */
[----:B---3--:R-:W-:Y:S01]  /*17b0*/  HADD2.F32 R12, -RZ, R24.H0_H0 ;  /* 0x20000018ff0c7230 */ /* 0x008fe20000004100 */
[C---:B------:R-:W-:Y:S01]  /*17c0*/  ISETP.GT.U32.OR P2, PT, R0.reuse, 0x17f, P2 ;  /* 0x0000017f0000780c */ /* 0x040fe20001744470 */
[--C-:B------:R-:W-:Y:S01]  /*17d0*/  HADD2.F32 R23, -RZ, R25.reuse.H0_H0 ;  /* 0x20000019ff177230 */ /* 0x100fe20000004100 */
[----:B------:R-:W-:Y:S01]  /*17e0*/  ISETP.GT.U32.OR P3, PT, R0, 0x17f, P3 ;  /* 0x0000017f0000780c */ /* 0x000fe20001f64470 */
[----:B------:R-:W-:-:S02]  /*17f0*/  HADD2.F32 R25, -RZ, R25.H1_H1 ;  /* 0x30000019ff197230 */ /* 0x000fc40000004100 */
[----:B------:R-:W-:Y:S01]  /*1800*/  HADD2.F32 R19, -RZ, R26.H1_H1 ;  /* 0x3000001aff137230 */ /* 0x000fe20000004100 */
        /* <DEDUP_REMOVED lines=49> */
.L_x_4030:
        /* <DEDUP_REMOVED lines=12> */
.L_x_4032:
[----:B------:R-:W-:Y:S05]  /*1be0*/  BSYNC B0 ;  /* 0x0000000000007941 */ /* 0x000fea0003800000 */
.L_x_4031:
        /* <DEDUP_REMOVED lines=11> */
.L_x_4033:
        /* <DEDUP_REMOVED lines=12> */
.L_x_4035:
[----:B------:R-:W-:Y:S05]  /*1d60*/  BSYNC B0 ;  /* 0x0000000000007941 */ /* 0x000fea0003800000 */
.L_x_4034:
        /* <DEDUP_REMOVED lines=11> */
.L_x_4036:
        /* <DEDUP_REMOVED lines=12> */
.L_x_4038:
[----:B------:R-:W-:Y:S05]  /*1ee0*/  BSYNC B0 ;  /* 0x0000000000007941 */ /* 0x000fea0003800000 */
.L_x_4037:
        /* <DEDUP_REMOVED lines=11> */
.L_x_4039:
        /* <DEDUP_REMOVED lines=12> */
.L_x_4041:
[----:B------:R-:W-:Y:S05]  /*2060*/  BSYNC B0 ;  /* 0x0000000000007941 */ /* 0x000fea0003800000 */
.L_x_4040:
[----:B------:R-:W-:Y:S02]  /*2070*/  IADD3 R30, R30, c[0x0][0x10], RZ ;  /* 0x000004001e1e7a10 */ /* 0x000fe40007ffe0ff */
[----:B------:R-:W-:Y:S02]  /*2080*/  IADD3 R5, R5, 0x1, RZ ;  /* 0x0000000105057810 */ /* 0x000fe40007ffe0ff */
[----:B------:R-:W-:-:S13]  /*2090*/  ISETP.GE.AND P1, PT, R30, UR4, PT ;  /* 0x000000041e007c0c */ /* 0x000fda000bf26270 */
[----:B------:R-:W-:Y:S01]  /*20a0*/  @P1 CALL.REL.NOINC `(.L_x_4042) ;  /* 0x0000001000001944 */ /* 0x000fe20003c00000 */
[----:B------:R-:W-:Y:S05]  /*20b0*/  BRA `(.L_x_4043) ;  /* 0xffffe10000007947 */ /* 0x000fea000383ffff */
.L_x_4042:
[----:B------:R-:W-:Y:S05]  /*20c0*/  EXIT ;  /* 0x000000000000794d */ /* 0x000fea0003800000 */
.L_x_4044:
        /* <DEDUP_REMOVED lines=11> */
.L_x_5220:


//--------------------- .text._Z35group_norm_nhwc_fwd_one_pass_kernelI11Fp16IOBf16WLi128ELi48ELi384EEv26Group_norm_nhwc_fwd_params --------------------------
	.section	.text._Z35group_norm_nhwc_fwd_one_pass_kernelI11Fp16IOBf16WLi128ELi48ELi384EEv26Group_norm_nhwc_fwd_params,"ax",@progbits
	.sectioninfo	@"SHI_REGISTERS=56"
	.align	128
        .global         _Z35group_norm_nhwc_fwd_one_pass_kernelI11Fp16IOBf16WLi128ELi48ELi384EEv26Group_norm_nhwc_fwd_params
        .type           _Z35group_norm_nhwc_fwd_one_pass_kernelI11Fp16IOBf16WLi128ELi48ELi384EEv26Group_norm_nhwc_fwd_params,@function
        .size           _Z35group_norm_nhwc_fwd_one_pass_kernelI11Fp16IOBf16WLi128ELi48ELi384EEv26Group_norm_nhwc_fwd_params,(.L_x_5221 - _Z35group_norm_nhwc_fwd_one_pass_kernelI11Fp16IOBf16WLi128ELi48ELi384EEv26Group_norm_nhwc_fwd_params)
        .other          _Z35group_norm_nhwc_fwd_one_pass_kernelI11Fp16IOBf16WLi128ELi48ELi384EEv26Group_norm_nhwc_fwd_params,@"STO_CUDA_ENTRY STV_DEFAULT"
_Z35group_norm_nhwc_fwd_one_pass_kernelI11Fp16IOBf16WLi128ELi48ELi384EEv26Group_norm_nhwc_fwd_params:
.text._Z35group_norm_nhwc_fwd_one_pass_kernelI11Fp16IOBf16WLi128ELi48ELi384EEv26Group_norm_nhwc_fwd_params:
        /* <DEDUP_REMOVED lines=32> */
.L_x_4079:
[----:B-1----:R-:W-:Y:S01]  /*0200*/  IABS R10, c[0x0][0x1d8] ;  /* 0x00007600000a7a13 */ /* 0x002fe20000000000 */
[----:B------:R-:W-:Y:S01]  /*0210*/  CS2R R28, SRZ ;  /* 0x00000000001c7805 */ /* 0x000fe2000001ff00 */
[----:B0-----:R-:W-:Y:S02]  /*0220*/  IABS R12, R46 ;  /* 0x0000002e000c7213 */ /* 0x001fe40000000000 */
[----:B------:R-:W0:Y:S01]  /*0230*/  I2F.RP R7, R10 ;  /* 0x0000000a00077306 */ /* 0x000e220000209400 */
        /* <DEDUP_REMOVED lines=253> */
.L_x_4046:
[----:B------:R-:W-:Y:S05]  /*1210*/  BSYNC B0 ;  /* 0x0000000000007941 */ /* 0x000fea0003800000 */
.L_x_4045:
        /* <DEDUP_REMOVED lines=25> */
.L_x_4049:
[----:B------:R-:W2:Y:S01]  /*13b0*/  LDG.E.STRONG.GPU R14, [R12.64] ;  /* 0x000000060c0e7981 */ /* 0x000ea2000c1ef900 */
[----:B------:R-:W-:Y:S01]  /*13c0*/  YIELD ;  /* 0x0000000000007946 */ /* 0x000fe20003800000 */
[----:B--2---:R-:W-:Y:S01]  /*13d0*/  ISETP.NE.AND P1, PT, R14, R15, PT ;  /* 0x0000000f0e00720c */ /* 0x004fe20003f25270 */
[----:B------:R-:W-:-:S12]  /*13e0*/  CCTL.IVALL ;  /* 0x00000000ff00798f */ /* 0x000fd80002000000 */
[----:B------:R-:W-:Y:S05]  /*13f0*/  @P1 BRA `(.L_x_4049) ;  /* 0xffffffb000001947 */ /* 0x000fea000383ffff */
.L_x_4048:
        /* <DEDUP_REMOVED lines=11> */
.L_x_4051:
        /* <DEDUP_REMOVED lines=59> */
.L_x_4050:
        /* <DEDUP_REMOVED lines=19> */
.L_x_4053:
[----:B------:R-:W-:Y:S05]  /*1990*/  BSYNC B0 ;  /* 0x0000000000007941 */ /* 0x000fea0003800000 */
.L_x_4052:
        /* <DEDUP_REMOVED lines=30> */
.L_x_4047:
        /* <DEDUP_REMOVED lines=24> */
[----:B------:R-:W-:Y:S01]  /*1d00*/  FSETP.GTU.FTZ.AND P1, PT, R15, RZ, PT ;  /* 0x000000ff0f00720b */ /* 0x000fe20003f3c000 */
[----:B------:R-:W-:-:S12]  /*1d10*/  HADD2.F32 R13, -RZ, R30.H0_H0 ;  /* 0x2000001eff0d7230 */ /* 0x000fd80000004100 */
[----:B------:R-:W-:-:S04]  /*1d20*/  @P1 FADD.FTZ R24, R15, c[0x0][0x188] ;  /* 0x000062000f181621 */ /* 0x000fc80000010000 */
[----:B------:R0:W1:Y:S01]  /*1d30*/  @P1 MUFU.RSQ R12, R24 ;  /* 0x00000018000c1308 */ /* 0x0000620000001400 */
[----:B--2---:R-:W-:Y:S02]  /*1d40*/  HADD2.F32 R21, -RZ, R30.H1_H1 ;  /* 0x3000001eff157230 */ /* 0x004fe40000004100 */
[----:B-----5:R-:W-:Y:S02]  /*1d50*/  HADD2.F32 R23, -RZ, R29.H0_H0 ;  /* 0x2000001dff177230 */ /* 0x020fe40000004100 */
[----:B------:R-:W-:Y:S02]  /*1d60*/  HADD2.F32 R27, -RZ, R33.H0_H0 ;  /* 0x20000021ff1b7230 */ /* 0x000fe40000004100 */
[----:B------:R-:W-:Y:S02]  /*1d70*/  HADD2.F32 R49, -RZ, R34.H0_H0 ;  /* 0x20000022ff317230 */ /* 0x000fe40000004100 */
[----:B------:R-:W-:Y:S02]  /*1d80*/  HADD2.F32 R20, -RZ, R35.H0_H0 ;  /* 0x20000023ff147230 */ /* 0x000fe40000004100 */
[----:B------:R-:W-:-:S02]  /*1d90*/  HADD2.F32 R22, -RZ, R36.H0_H0 ;  /* 0x20000024ff167230 */ /* 0x000fc40000004100 */
[----:B0-----:R-:W-:Y:S02]  /*1da0*/  HADD2.F32 R24, -RZ, R37.H0_H0 ;  /* 0x20000025ff187230 */ /* 0x001fe40000004100 */
[--C-:B------:R-:W-:Y:S02]  /*1db0*/  HADD2.F32 R15, -RZ, R28.reuse.H0_H0 ;  /* 0x2000001cff0f7230 */ /* 0x100fe40000004100 */
[----:B------:R-:W-:Y:S02]  /*1dc0*/  HADD2.F32 R25, -RZ, R28.H1_H1 ;  /* 0x3000001cff197230 */ /* 0x000fe40000004100 */
[----:B------:R-:W-:Y:S02]  /*1dd0*/  HADD2.F32 R29, -RZ, R29.H1_H1 ;  /* 0x3000001dff1d7230 */ /* 0x000fe40000004100 */
[----:B------:R-:W-:Y:S02]  /*1de0*/  HADD2.F32 R33, -RZ, R33.H1_H1 ;  /* 0x30000021ff217230 */ /* 0x000fe40000004100 */
[----:B------:R-:W-:-:S02]  /*1df0*/  HADD2.F32 R34, -RZ, R34.H1_H1 ;  /* 0x30000022ff227230 */ /* 0x000fc40000004100 */
[----:B------:R-:W-:Y:S02]  /*1e00*/  HADD2.F32 R35, -RZ, R35.H1_H1 ;  /* 0x30000023ff237230 */ /* 0x000fe40000004100 */
[----:B------:R-:W-:Y:S02]  /*1e10*/  HADD2.F32 R36, -RZ, R36.H1_H1 ;  /* 0x30000024ff247230 */ /* 0x000fe40000004100 */
[----:B------:R-:W-:Y:S01]  /*1e20*/  HADD2.F32 R37, -RZ, R37.H1_H1 ;  /* 0x30000025ff257230 */ /* 0x000fe20000004100 */
[--C-:B------:R-:W-:Y:S01]  /*1e30*/  FADD.FTZ R13, R13, -R14.reuse ;  /* 0x8000000e0d0d7221 */ /* 0x100fe20000010000 */
[----:B------:R-:W-:Y:S01]  /*1e40*/  ISETP.GE.U32.AND P1, PT, R44, c[0x0][0x1c8], PT ;  /* 0x000072002c007a0c */ /* 0x000fe20003f26070 */
[--C-:B------:R-:W-:Y:S01]  /*1e50*/  FADD.FTZ R21, R21, -R14.reuse ;  /* 0x8000000e15157221 */ /* 0x100fe20000010000 */
[----:B------:R-:W-:Y:S01]  /*1e60*/  ISETP.GE.U32.AND P2, PT, R43, c[0x0][0x1c8], PT ;  /* 0x000072002b007a0c */ /* 0x000fe20003f46070 */
[--C-:B------:R-:W-:Y:S01]  /*1e70*/  FADD.FTZ R15, R15, -R14.reuse ;  /* 0x8000000e0f0f7221 */ /* 0x100fe20000010000 */
[----:B------:R-:W-:Y:S01]  /*1e80*/  ISETP.GE.AND.EX P1, PT, R7, c[0x0][0x1cc], PT, P1 ;  /* 0x0000730007007a0c */ /* 0x000fe20003f26310 */
[--C-:B------:R-:W-:Y:S01]  /*1e90*/  FADD.FTZ R25, R25, -R14.reuse ;  /* 0x8000000e19197221 */ /* 0x100fe20000010000 */
[----:B------:R-:W-:Y:S01]  /*1ea0*/  ISETP.GE.AND.EX P2, PT, R8, c[0x0][0x1cc], PT, P2 ;  /* 0x0000730008007a0c */ /* 0x000fe20003f46320 */
        /* <DEDUP_REMOVED lines=11> */
[----:B------:R-:W-:Y:S02]  /*1f60*/  FADD.FTZ R37, R37, -R14 ;  /* 0x8000000e25257221 */ /* 0x000fe40000010000 */
[----:B-1----:R-:W-:-:S02]  /*1f70*/  FMUL.FTZ R13, R13, R12 ;  /* 0x0000000c0d0d7220 */ /* 0x002fc40000410000 */
[-C--:B------:R-:W-:Y:S01]  /*1f80*/  FMUL.FTZ R14, R21, R12.reuse ;  /* 0x0000000c150e7220 */ /* 0x080fe20000410000 */
[C---:B------:R-:W-:Y:S01]  /*1f90*/  ISETP.GT.U32.OR P1, PT, R6.reuse, 0x17f, P1 ;  /* 0x0000017f0600780c */ /* 0x040fe20000f24470 */
[-C--:B------:R-:W-:Y:S01]  /*1fa0*/  FMUL.FTZ R21, R15, R12.reuse ;  /* 0x0000000c0f157220 */ /* 0x080fe20000410000 */
[----:B------:R-:W-:Y:S01]  /*1fb0*/  ISETP.GT.U32.OR P2, PT, R6, 0x17f, P2 ;  /* 0x0000017f0600780c */ /* 0x000fe20001744470 */
        /* <DEDUP_REMOVED lines=30> */
.L_x_4054:
[----:B------:R-:W-:Y:S01]  /*21a0*/  BSSY B0, `(.L_x_4055) ;  /* 0x000000c000007945 */ /* 0x000fe20003800000 */
[----:B------:R-:W-:Y:S05]  /*21b0*/  @!P0 BRA `(.L_x_4056) ;  /* 0x000000a000008947 */ /* 0x000fea0003800000 */
[----:B------:R-:W-:Y:S01]  /*21c0*/  MOV R12, R52 ;  /* 0x00000034000c7202 */ /* 0x000fe20000000f00 */
[----:B------:R-:W-:Y:S01]  /*21d0*/  IMAD R14, R3, c[0x0][0x1c0], RZ ;  /* 0x00007000030e7a24 */ /* 0x000fe200078e02ff */
[----:B------:R-:W-:-:S03]  /*21e0*/  MOV R13, R51 ;  /* 0x00000033000d7202 */ /* 0x000fc60000000f00 */
[C---:B------:R-:W-:Y:S02]  /*21f0*/  IMAD R15, R45.reuse, c[0x0][0x1c4], R14 ;  /* 0x000071002d0f7a24 */ /* 0x040fe400078e020e */
[----:B------:R-:W-:-:S05]  /*2200*/  IMAD.WIDE.U32 R12, R45, c[0x0][0x1c0], R12 ;  /* 0x000070002d0c7a25 */ /* 0x000fca00078e000c */
[----:B------:R-:W-:Y:S02]  /*2210*/  IADD3 R15, R13, R15, RZ ;  /* 0x0000000f0d0f7210 */ /* 0x000fe40007ffe0ff */
[----:B------:R-:W-:Y:S02]  /*2220*/  LEA R14, P3, R12, c[0x0][0x160], 0x1 ;  /* 0x000058000c0e7a11 */ /* 0x000fe400078608ff */
[----:B------:R-:W-:Y:S02]  /*2230*/  F2FP.PACK_AB R13, R18, R28 ;  /* 0x0000001c120d723e */ /* 0x000fe400000000ff */
[----:B------:R-:W-:-:S05]  /*2240*/  LEA.HI.X R15, R12, c[0x0][0x164], R15, 0x1, P3 ;  /* 0x000059000c0f7a11 */ /* 0x000fca00018f0c0f */
[----:B------:R0:W-:Y:S04]  /*2250*/  STG.E [R14.64], R13 ;  /* 0x0000000d0e007986 */ /* 0x0001e8000c101906 */
.L_x_4056:
[----:B------:R-:W-:Y:S05]  /*2260*/  BSYNC B0 ;  /* 0x0000000000007941 */ /* 0x000fea0003800000 */
.L_x_4055:
        /* <DEDUP_REMOVED lines=13> */
.L_x_4057:
[----:B------:R-:W-:Y:S01]  /*2340*/  BSSY B0, `(.L_x_4058) ;  /* 0x000000c000007945 */ /* 0x000fe20003800000 */
[----:B------:R-:W-:Y:S05]  /*2350*/  @P1 BRA `(.L_x_4059) ;  /* 0x000000a000001947 */ /* 0x000fea0003800000 */
[----:B------:R-:W-:Y:S01]  /*2360*/  MOV R12, R52 ;  /* 0x00000034000c7202 */ /* 0x000fe20000000f00 */
[----:B------:R-:W-:Y:S01]  /*2370*/  IMAD R7, R7, c[0x0][0x1c0], RZ ;  /* 0x0000700007077a24 */ /* 0x000fe200078e02ff */
[----:B0-----:R-:W-:Y:S02]  /*2380*/  MOV R13, R51 ;  /* 0x00000033000d7202 */ /* 0x001fe40000000f00 */
[----:B------:R-:W-:Y:S01]  /*2390*/  F2FP.PACK_AB R21, R18, R21 ;  /* 0x000000151215723e */ /* 0x000fe200000000ff */
[C---:B------:R-:W-:Y:S02]  /*23a0*/  IMAD R7, R44.reuse, c[0x0][0x1c4], R7 ;  /* 0x000071002c077a24 */ /* 0x040fe400078e0207 */
[----:B------:R-:W-:-:S05]  /*23b0*/  IMAD.WIDE.U32 R12, R44, c[0x0][0x1c0], R12 ;  /* 0x000070002c0c7a25 */ /* 0x000fca00078e000c */
[----:B------:R-:W-:Y:S02]  /*23c0*/  IADD3 R7, R13, R7, RZ ;  /* 0x000000070d077210 */ /* 0x000fe40007ffe0ff */
[----:B------:R-:W-:-:S04]  /*23d0*/  LEA R14, P1, R12, c[0x0][0x160], 0x1 ;  /* 0x000058000c0e7a11 */ /* 0x000fc800078208ff */
[----:B------:R-:W-:-:S05]  /*23e0*/  LEA.HI.X R15, R12, c[0x0][0x164], R7, 0x1, P1 ;  /* 0x000059000c0f7a11 */ /* 0x000fca00008f0c07 */
[----:B------:R0:W-:Y:S04]  /*23f0*/  STG.E [R14.64], R21 ;  /* 0x000000150e007986 */ /* 0x0001e8000c101906 */
.L_x_4059:
[----:B------:R-:W-:Y:S05]  /*2400*/  BSYNC B0 ;  /* 0x0000000000007941 */ /* 0x000fea0003800000 */
.L_x_4058:
        /* <DEDUP_REMOVED lines=13> */
.L_x_4060:
        /* <DEDUP_REMOVED lines=12> */
.L_x_4062:
[----:B------:R-:W-:Y:S05]  /*25a0*/  BSYNC B0 ;  /* 0x0000000000007941 */ /* 0x000fea0003800000 */
.L_x_4061:
        /* <DEDUP_REMOVED lines=36> */
.L_x_4063:
[----:B------:R-:W-:Y:S01]  /*27f0*/  BSSY B0, `(.L_x_4064) ;  /* 0x000000c000007945 */ /* 0x000fe20003800000 */
[----:B------:R-:W-:Y:S05]  /*2800*/  @P5 BRA `(.L_x_4065) ;  /* 0x000000a000005947 */ /* 0x000fea0003800000 */
[----:B0-----:R-:W-:Y:S01]  /*2810*/  IMAD R13, R9, c[0x0][0x1c0], RZ ;  /* 0x00007000090d7a24 */ /* 0x001fe200078e02ff */
        /* <DEDUP_REMOVED lines=9> */
.L_x_4065:
[----:B------:R-:W-:Y:S05]  /*28b0*/  BSYNC B0 ;  /* 0x0000000000007941 */ /* 0x000fea0003800000 */
.L_x_4064:
        /* <DEDUP_REMOVED lines=11> */
.L_x_4066:
        /* <DEDUP_REMOVED lines=12> */
.L_x_4068:
[----:B------:R-:W-:Y:S05]  /*2a30*/  BSYNC B0 ;  /* 0x0000000000007941 */ /* 0x000fea0003800000 */
.L_x_4067:
        /* <DEDUP_REMOVED lines=11> */
.L_x_4069:
        /* <DEDUP_REMOVED lines=12> */
.L_x_4071:
[----:B------:R-:W-:Y:S05]  /*2bb0*/  BSYNC B0 ;  /* 0x0000000000007941 */ /* 0x000fea0003800000 */
.L_x_4070:
        /* <DEDUP_REMOVED lines=11> */
.L_x_4072:
[----:B------:R-:W-:Y:S01]  /*2c70*/  BSSY B0, `(.L_x_4073) ;  /* 0x000000c000007945 */ /* 0x000fe20003800000 */
[----:B------:R-:W-:Y:S05]  /*2c80*/  @P3 BRA `(.L_x_4074) ;  /* 0x000000a000003947 */ /* 0x000fea0003800000 */
[----:B------:R-:W-:Y:S01]  /*2c90*/  MOV R8, R52 ;  /* 0x0000003400087202 */ /* 0x000fe20000000f00 */
[----:B-1----:R-:W-:Y:S01]  /*2ca0*/  IMAD R10, R31, c[0x0][0x1c0], RZ ;  /* 0x000070001f0a7a24 */ /* 0x002fe200078e02ff */
        /* <DEDUP_REMOVED lines=8> */
.L_x_4074:
[----:B------:R-:W-:Y:S05]  /*2d30*/  BSYNC B0 ;  /* 0x0000000000007941 */ /* 0x000fea0003800000 */
.L_x_4073:
        /* <DEDUP_REMOVED lines=11> */
.L_x_4075:
[----:B------:R-:W-:Y:S01]  /*2df0*/  BSSY B0, `(.L_x_4076) ;  /* 0x000000b000007945 */ /* 0x000fe20003800000 */
[----:B------:R-:W-:Y:S05]  /*2e00*/  @P4 BRA `(.L_x_4077) ;  /* 0x0000009000004947 */ /* 0x000fea0003800000 */
[----:B------:R-:W-:Y:S01]  /*2e10*/  MOV R50, R52 ;  /* 0x0000003400327202 */ /* 0x000fe20000000f00 */
[----:B-1----:R-:W-:Y:S01]  /*2e20*/  IMAD R7, R32, c[0x0][0x1c0], RZ ;  /* 0x0000700020077a24 */ /* 0x002fe200078e02ff */
[----:B------:R-:W-:-:S03]  /*2e30*/  F2FP.PACK_AB R37, R37, R16 ;  /* 0x000000102525723e */ /* 0x000fc600000000ff */
[----:B------:R-:W-:-:S04]  /*2e40*/  IMAD.WIDE.U32 R50, R38, c[0x0][0x1c0], R50 ;  /* 0x0000700026327a25 */ /* 0x000fc800078e0032 */
[----:B------:R-:W-:Y:S01]  /*2e50*/  IMAD R7, R38, c[0x0][0x1c4], R7 ;  /* 0x0000710026077a24 */ /* 0x000fe200078e0207 */
[----:B------:R-:W-:-:S04]  /*2e60*/  LEA R8, P1, R50, c[0x0][0x160], 0x1 ;  /* 0x0000580032087a11 */ /* 0x000fc800078208ff */
[----:B------:R-:W-:-:S04]  /*2e70*/  IADD3 R7, R51, R7, RZ ;  /* 0x0000000733077210 */ /* 0x000fc80007ffe0ff */
[----:B------:R-:W-:-:S05]  /*2e80*/  LEA.HI.X R9, R50, c[0x0][0x164], R7, 0x1, P1 ;  /* 0x0000590032097a11 */ /* 0x000fca00008f0c07 */
[----:B------:R1:W-:Y:S02]  /*2e90*/  STG.E [R8.64], R37 ;  /* 0x0000002508007986 */ /* 0x0003e4000c101906 */
.L_x_4077:
[----:B------:R-:W-:Y:S05]  /*2ea0*/  BSYNC B0 ;  /* 0x0000000000007941 */ /* 0x000fea0003800000 */
.L_x_4076:
[----:B------:R-:W-:Y:S02]  /*2eb0*/  IADD3 R46, R46, c[0x0][0x10], RZ ;  /* 0x000004002e2e7a10 */ /* 0x000fe40007ffe0ff */
[----:B------:R-:W-:Y:S02]  /*2ec0*/  IADD3 R2, R2, 0x1, RZ ;  /* 0x0000000102027810 */ /* 0x000fe40007ffe0ff */
[----:B------:R-:W-:-:S13]  /*2ed0*/  ISETP.GE.AND P1, PT, R46, UR4, PT ;  /* 0x000000042e007c0c */ /* 0x000fda000bf26270 */
[----:B------:R-:W-:Y:S01]  /*2ee0*/  @P1 CALL.REL.NOINC `(.L_x_4078) ;  /* 0x0000001000001944 */ /* 0x000fe20003c00000 */
[----:B------:R-:W-:Y:S05]  /*2ef0*/  BRA `(.L_x_4079) ;  /* 0xffffd30000007947 */ /* 0x000fea000383ffff */
.L_x_4078:
[----:B------:R-:W-:Y:S05]  /*2f00*/  EXIT ;  /* 0x000000000000794d */ /* 0x000fea0003800000 */
.L_x_4080:
        /* <DEDUP_REMOVED lines=15> */
.L_x_5221:


//--------------------- .text._Z35group_norm_nhwc_fwd_one_pass_kernelI11Fp16IOBf16WLi256ELi48ELi384EEv26Group_norm_nhwc_fwd_params --------------------------
	.section	.text._Z35group_norm_nhwc_fwd_one_pass_kernelI11Fp16IOBf16WLi256ELi48ELi384EEv26Group_norm_nhwc_fwd_params,"ax",@progbits
	.sectioninfo	@"SHI_REGISTERS=80"
	.align	128
        .global         _Z35group_norm_nhwc_fwd_one_pass_kernelI11Fp16IOBf16WLi256ELi48ELi384EEv26Group_norm_nhwc_fwd_params
        .type           _Z35group_norm_nhwc_fwd_one_pass_kernelI11Fp16IOBf16WLi256ELi48ELi384EEv26Group_norm_nhwc_fwd_params,@function
        .size           _Z35group_norm_nhwc_fwd_one_pass_kernelI11Fp16IOBf16WLi256ELi48ELi384EEv26Group_norm_nhwc_fwd_params,(.L_x_5222 - _Z35group_norm_nhwc_fwd_one_pass_kernelI11Fp16IOBf16WLi256ELi48ELi384EEv26Group_norm_nhwc_fwd_params)
        .other          _Z35group_norm_nhwc_fwd_one_pass_kernelI11Fp16IOBf16WLi256ELi48ELi384EEv26Group_norm_nhwc_fwd_params,@"STO_CUDA_ENTRY STV_DEFAULT"
_Z35group_norm_nhwc_fwd_one_pass_kernelI11Fp16IOBf16WLi256ELi48ELi384EEv26Group_norm_nhwc_fwd_params:
.text._Z35group_norm_nhwc_fwd_one_pass_kernelI11Fp16IOBf16WLi256ELi48ELi384EEv26Group_norm_nhwc_fwd_params:
        /* <DEDUP_REMOVED lines=92> */
.L_x_4142:
        /* <DEDUP_REMOVED lines=414> */
.L_x_4082:
[----:B0-----:R-:W-:Y:S05]  /*1fa0*/  BSYNC B0 ;  /* 0x0000000000007941 */ /* 0x001fea0003800000 */
.L_x_4081:
        /* <DEDUP_REMOVED lines=25> */
.L_x_4085:
[----:B------:R-:W2:Y:S01]  /*2140*/  LDG.E.STRONG.GPU R17, [R18.64] ;  /* 0x0000000612117981 */ /* 0x000ea2000c1ef900 */
[----:B------:R-:W-:Y:S01]  /*2150*/  YIELD ;  /* 0x0000000000007946 */ /* 0x000fe20003800000 */
[----:B--2---:R-:W-:Y:S01]  /*2160*/  ISETP.NE.AND P6, PT, R17, R52, PT ;  /* 0x000000341100720c */ /* 0x004fe20003fc5270 */
[----:B------:R-:W-:-:S12]  /*2170*/  CCTL.IVALL ;  /* 0x00000000ff00798f */ /* 0x000fd80002000000 */
[----:B------:R-:W-:Y:S05]  /*2180*/  @P6 BRA `(.L_x_4085) ;  /* 0xffffffb000006947 */ /* 0x000fea000383ffff */
.L_x_4084:
        /* <DEDUP_REMOVED lines=23> */
.L_x_4089:
        /* <DEDUP_REMOVED lines=115> */
.L_x_4088:
        /* <DEDUP_REMOVED lines=63> */
.L_x_4090:
[----:B------:R-:W-:-:S04]  /*2e20*/  LOP3.LUT P6, RZ, R10, 0x1, RZ, 0xc0, !PT ;  /* 0x000000010aff7812 */ /* 0x000fc800078cc0ff */
[----:B------:R-:W-:-:S13]  /*2e30*/  ISETP.NE.OR P6, PT, R18, RZ, P6 ;  /* 0x000000ff1200720c */ /* 0x000fda00037c5670 */
[----:B------:R-:W-:Y:S05]  /*2e40*/  @!P6 BRA `(.L_x_4086) ;  /* 0x000001f00000e947 */ /* 0x000fea0003800000 */
.L_x_4087:
        /* <DEDUP_REMOVED lines=31> */
.L_x_4086:
        /* <DEDUP_REMOVED lines=11> */
.L_x_4092:
[----:B------:R-:W-:Y:S05]  /*30f0*/  BSYNC B0 ;  /* 0x0000000000007941 */ /* 0x000fea0003800000 */
.L_x_4091:
        /* <DEDUP_REMOVED lines=17> */
.L_x_4083:
        /* <DEDUP_REMOVED lines=22> */
[----:B------:R-:W0:Y:S02]  /*3370*/  @P5 MUFU.RSQ R21, R25 ;  /* 0x0000001900155308 */ /* 0x000e240000001400 */
[----:B------:R-:W-:-:S04]  /*3380*/  IMAD.WIDE R16, R11, R18, c[0x0][0x178] ;  /* 0x00005e000b107625 */ /* 0x000fc800078e0212 */
[----:B------:R-:W-:Y:S01]  /*3390*/  IMAD.WIDE R18, R11, R18, c[0x0][0x180] ;  /* 0x000060000b127625 */ /* 0x000fe200078e0212 */
[----:B------:R-:W2:Y:S04]  /*33a0*/  LDG.E.U16 R22, [R16.64+0x2] ;  /* 0x0000020610167981 */ /* 0x000ea8000c1e1500 */
[----:B------:R-:W3:Y:S04]  /*33b0*/  LDG.E.U16 R11, [R16.64] ;  /* 0x00000006100b7981 */ /* 0x000ee8000c1e1500 */
[----:B------:R-:W4:Y:S04]  /*33c0*/  LDG.E.U16 R23, [R18.64] ;  /* 0x0000000612177981 */ /* 0x000f28000c1e1500 */
[----:B------:R-:W5:Y:S01]  /*33d0*/  LDG.E.U16 R24, [R18.64+0x2] ;  /* 0x0000020612187981 */ /* 0x000f62000c1e1500 */
[----:B------:R-:W-:Y:S01]  /*33e0*/  ISETP.NE.AND P6, PT, RZ, UR5, PT ;  /* 0x00000005ff007c0c */ /* 0x000fe2000bfc5270 */
[----:B------:R-:W-:-:S02]  /*33f0*/  HADD2.F32 R27, -RZ, R34.H0_H0 ;  /* 0x20000022ff1b7230 */ /* 0x000fc40000004100 */
[----:B------:R-:W-:Y:S02]  /*3400*/  HADD2.F32 R53, -RZ, R34.H1_H1 ;  /* 0x30000022ff357230 */ /* 0x000fe40000004100 */
[--C-:B------:R-:W-:Y:S01]  /*3410*/  HADD2.F32 R55, -RZ, R30.reuse.H0_H0 ;  /* 0x2000001eff377230 */ /* 0x100fe20000004100 */
[--C-:B------:R-:W-:Y:S01]  /*3420*/  FADD.FTZ R26, R27, -R20.reuse ;  /* 0x800000141b1a7221 */ /* 0x100fe20000010000 */
[----:B------:R-:W-:Y:S01]  /*3430*/  HADD2.F32 R57, -RZ, R30.H1_H1 ;  /* 0x3000001eff397230 */ /* 0x000fe20000004100 */
[--C-:B------:R-:W-:Y:S02]  /*3440*/  FADD.FTZ R30, R53, -R20.reuse ;  /* 0x80000014351e7221 */ /* 0x100fe40000010000 */
[-C--:B0-----:R-:W-:Y:S02]  /*3450*/  FMUL.FTZ R34, R26, R21.reuse ;  /* 0x000000151a227220 */ /* 0x081fe40000410000 */
[----:B------:R-:W-:Y:S02]  /*3460*/  FMUL.FTZ R25, R30, R21 ;  /* 0x000000151e197220 */ /* 0x000fe40000410000 */
[----:B------:R-:W-:-:S02]  /*3470*/  FADD.FTZ R30, R55, -R20 ;  /* 0x80000014371e7221 */ /* 0x000fc40000010000 */
[----:B------:R-:W-:Y:S01]  /*3480*/  FADD.FTZ R26, R57, -R20 ;  /* 0x80000014391a7221 */ /* 0x000fe20000010000 */
[----:B--2---:R-:W-:Y:S02]  /*3490*/  PRMT R22, RZ, 0x5410, R22 ;  /* 0x00005410ff167816 */ /* 0x004fe40000000016 */
[----:B---3--:R-:W-:Y:S02]  /*34a0*/  PRMT R11, RZ, 0x5410, R11 ;  /* 0x00005410ff0b7816 */ /* 0x008fe4000000000b */
[----:B----4-:R-:W-:Y:S02]  /*34b0*/  PRMT R23, RZ, 0x5410, R23 ;  /* 0x00005410ff177816 */ /* 0x010fe40000000017 */
[----:B-----5:R-:W-:-:S03]  /*34c0*/  PRMT R24, RZ, 0x5410, R24 ;  /* 0x00005410ff187816 */ /* 0x020fc60000000018 */
        /* <DEDUP_REMOVED lines=13> */
.L_x_4093:
        /* <DEDUP_REMOVED lines=14> */
.L_x_4095:
[----:B------:R-:W-:Y:S05]  /*3680*/  BSYNC B0 ;  /* 0x0000000000007941 */ /* 0x000fea0003800000 */
.L_x_4094:
        /* <DEDUP_REMOVED lines=19> */
.L_x_4096:
        /* <DEDUP_REMOVED lines=14> */
.L_x_4098:
[----:B------:R-:W-:Y:S05]  /*38a0*/  BSYNC B0 ;  /* 0x0000000000007941 */ /* 0x000fea0003800000 */
.L_x_4097:
        /* <DEDUP_REMOVED lines=21> */
.L_x_4099:
        /* <DEDUP_REMOVED lines=14> */
.L_x_4101:
[----:B------:R-:W-:Y:S05]  /*3ae0*/  BSYNC B0 ;  /* 0x0000000000007941 */ /* 0x000fea0003800000 */
.L_x_4100:
        /* <DEDUP_REMOVED lines=15> */
.L_x_4102:
        /* <DEDUP_REMOVED lines=14> */
.L_x_4104:
[----:B------:R-:W-:Y:S05]  /*3cc0*/  BSYNC B0 ;  /* 0x0000000000007941 */ /* 0x000fea0003800000 */
.L_x_4103:
        /* <DEDUP_REMOVED lines=23> */
.L_x_4105:
        /* <DEDUP_REMOVED lines=14> */
.L_x_4107:
[----:B------:R-:W-:Y:S05]  /*3f20*/  BSYNC B0 ;  /* 0x0000000000007941 */ /* 0x000fea0003800000 */
.L_x_4106:
        /* <DEDUP_REMOVED lines=17> */
.L_x_4108:
        /* <DEDUP_REMOVED lines=13> */
.L_x_4110:
[----:B------:R-:W-:Y:S05]  /*4110*/  BSYNC B0 ;  /* 0x0000000000007941 */ /* 0x000fea0003800000 */
.L_x_4109:
        /* <DEDUP_REMOVED lines=19> */
.L_x_4111:
        /* <DEDUP_REMOVED lines=13> */
.L_x_4113:
[----:B------:R-:W-:Y:S05]  /*4320*/  BSYNC B0 ;  /* 0x0000000000007941 */ /* 0x000fea0003800000 */
.L_x_4112:
        /* <DEDUP_REMOVED lines=21> */
.L_x_4114:
        /* <DEDUP_REMOVED lines=13> */
.L_x_4116:
[----:B------:R-:W-:Y:S05]  /*4550*/  BSYNC B0 ;  /* 0x0000000000007941 */ /* 0x000fea0003800000 */
.L_x_4115:
        /* <DEDUP_REMOVED lines=15> */
.L_x_4117:
        /* <DEDUP_REMOVED lines=12> */
.L_x_4119:
[----:B------:R-:W-:Y:S05]  /*4710*/  BSYNC B0 ;  /* 0x0000000000007941 */ /* 0x000fea0003800000 */
.L_x_4118:
        /* <DEDUP_REMOVED lines=23> */
.L_x_4120:
        /* <DEDUP_REMOVED lines=12> */
.L_x_4122:
[----:B------:R-:W-:Y:S05]  /*4950*/  BSYNC B0 ;  /* 0x0000000000007941 */ /* 0x000fea0003800000 */
.L_x_4121:
        /* <DEDUP_REMOVED lines=17> */
.L_x_4123:
        /* <DEDUP_REMOVED lines=12> */
.L_x_4125:
[----:B------:R-:W-:Y:S05]  /*4b30*/  BSYNC B0 ;  /* 0x0000000000007941 */ /* 0x000fea0003800000 */
.L_x_4124:
        /* <DEDUP_REMOVED lines=19> */
.L_x_4126:
        /* <DEDUP_REMOVED lines=12> */
.L_x_4128:
[----:B------:R-:W-:Y:S05]  /*4d30*/  BSYNC B0 ;  /* 0x0000000000007941 */ /* 0x000fea0003800000 */
.L_x_4127:
        /* <DEDUP_REMOVED lines=23> */
.L_x_4129:
        /* <DEDUP_REMOVED lines=12> */
.L_x_4131:
[----:B------:R-:W-:Y:S05]  /*4f70*/  BSYNC B0 ;  /* 0x0000000000007941 */ /* 0x000fea0003800000 */
.L_x_4130:
        /* <DEDUP_REMOVED lines=11> */
.L_x_4132:
[----:B------:R-:W-:Y:S01]  /*5030*/  ISETP.GE.U32.AND P5, PT, R7, c[0x0][0x1c8], PT ;  /* 0x0000720007007a0c */ /* 0x000fe20003fa6070 */
[--C-:B------:R-:W-:Y:S01]  /*5040*/  HADD2.F32 R13, -RZ, R15.reuse.H0_H0 ;  /* 0x2000000fff0d7230 */ /* 0x100fe20000004100 */
[----:B------:R-:W-:Y:S01]  /*5050*/  BSSY B0, `(.L_x_4133) ;  /* 0x0000013000007945 */ /* 0x000fe20003800000 */
[----:B------:R-:W-:Y:S01]  /*5060*/  HADD2.F32 R15, -RZ, R15.H1_H1 ;  /* 0x3000000fff0f7230 */ /* 0x000fe20000004100 */
[----:B------:R-:W-:Y:S02]  /*5070*/  ISETP.GE.AND.EX P5, PT, R12, c[0x0][0x1cc], PT, P5 ;  /* 0x000073000c007a0c */ /* 0x000fe40003fa6350 */
[--C-:B------:R-:W-:Y:S02]  /*5080*/  FADD.FTZ R16, R13, -R20.reuse ;  /* 0x800000140d107221 */ /* 0x100fe40000010000 */
[----:B------:R-:W-:Y:S01]  /*5090*/  ISETP.GT.U32.OR P5, PT, R54, 0x17f, P5 ;  /* 0x0000017f3600780c */ /* 0x000fe20002fa4470 */
[----:B------:R-:W-:-:S02]  /*50a0*/  FADD.FTZ R30, R15, -R20 ;  /* 0x800000140f1e7221 */ /* 0x000fc40000010000 */
[-C--:B0-----:R-:W-:Y:S02]  /*50b0*/  FMUL.FTZ R18, R16, R21.reuse ;  /* 0x0000001510127220 */ /* 0x081fe40000410000 */
        /* <DEDUP_REMOVED lines=12> */
.L_x_4134:
[----:B------:R-:W-:Y:S05]  /*5180*/  BSYNC B0 ;  /* 0x0000000000007941 */ /* 0x000fea0003800000 */
.L_x_4133:
[--C-:B------:R-:W-:Y:S01]  /*5190*/  HADD2.F32 R19, -RZ, R29.reuse.H0_H0 ;  /* 0x2000001dff137230 */ /* 0x100fe20000004100 */
[----:B------:R-:W-:Y:S01]  /*51a0*/  FFMA.FTZ R18, R11, R18, R23 ;  /* 0x000000120b127223 */ /* 0x000fe20000010017 */
[----:B------:R-:W-:Y:S01]  /*51b0*/  HADD2.F32 R29, -RZ, R29.H1_H1 ;  /* 0x3000001dff1d7230 */ /* 0x000fe20000004100 */
        /* <DEDUP_REMOVED lines=12> */
.L_x_4135:
        /* <DEDUP_REMOVED lines=21> */
.L_x_4137:
[----:B------:R-:W-:Y:S05]  /*53d0*/  BSYNC B0 ;  /* 0x0000000000007941 */ /* 0x000fea0003800000 */
.L_x_4136:
        /* <DEDUP_REMOVED lines=11> */
.L_x_4138:
        /* <DEDUP_REMOVED lines=15> */
.L_x_4140:
[----:B------:R-:W-:Y:S05]  /*5580*/  BSYNC B0 ;  /* 0x0000000000007941 */ /* 0x000fea0003800000 */
.L_x_4139:
[----:B------:R-:W-:Y:S02]  /*5590*/  IADD3 R3, R3, c[0x0][0x10], RZ ;  /* 0x0000040003037a10 */ /* 0x000fe40007ffe0ff */
[----:B------:R-:W-:Y:S02]  /*55a0*/  IADD3 R4, R4, 0x1, RZ ;  /* 0x0000000104047810 */ /* 0x000fe40007ffe0ff */
[----:B------:R-:W-:-:S13]  /*55b0*/  ISETP.GE.AND P5, PT, R3, UR4, PT ;  /* 0x0000000403007c0c */ /* 0x000fda000bfa6270 */
[----:B------:R-:W-:Y:S01]  /*55c0*/  @P5 CALL.REL.NOINC `(.L_x_4141) ;  /* 0x0000001000005944 */ /* 0x000fe20003c00000 */
[----:B------:R-:W-:Y:S05]  /*55d0*/  BRA `(.L_x_4142) ;  /* 0xffffafe000007947 */ /* 0x000fea000383ffff */
.L_x_4141:
[----:B------:R-:W-:Y:S05]  /*55e0*/  EXIT ;  /* 0x000000000000794d */ /* 0x000fea0003800000 */
.L_x_4143:
        /* <DEDUP_REMOVED lines=9> */
.L_x_5222:


//--------------------- .text._Z35group_norm_nhwc_fwd_one_pass_kernelI11Fp16IOBf16WLi512ELi48ELi384EEv26Group_norm_nhwc_fwd_params --------------------------
	.section	.text._Z35group_norm_nhwc_fwd_one_pass_kernelI11Fp16IOBf16WLi512ELi48ELi384EEv26Group_norm_nhwc_fwd_params,"ax",@progbits
	.sectioninfo	@"SHI_REGISTERS=168"
	.align	128
        .global         _Z35group_norm_nhwc_fwd_one_pass_kernelI11Fp16IOBf16WLi512ELi48ELi384EEv26Group_norm_nhwc_fwd_params
        .type           _Z35group_norm_nhwc_fwd_one_pass_kernelI11Fp16IOBf16WLi512ELi48ELi384EEv26Group_norm_nhwc_fwd_params,@function
        .size           _Z35group_norm_nhwc_fwd_one_pass_kernelI11Fp16IOBf16WLi512ELi48ELi384EEv26Group_norm_nhwc_fwd_params,(.L_x_5223 - _Z35group_norm_nhwc_fwd_one_pass_kernelI11Fp16IOBf16WLi512ELi48ELi384EEv26Group_norm_nhwc_fwd_params)
        .other          _Z35group_norm_nhwc_fwd_one_pass_kernelI11Fp16IOBf16WLi512ELi48ELi384EEv26Group_norm_nhwc_fwd_params,@"STO_CUDA_ENTRY STV_DEFAULT"
_Z35group_norm_nhwc_fwd_one_pass_kernelI11Fp16IOBf16WLi512ELi48ELi384EEv26Group_norm_nhwc_fwd_params:
.text._Z35group_norm_nhwc_fwd_one_pass_kernelI11Fp16IOBf16WLi512ELi48ELi384EEv26Group_norm_nhwc_fwd_params:
        /* <DEDUP_REMOVED lines=198> */
.L_x_4250:
        /* <DEDUP_REMOVED lines=240> */
[----:B------:R-:W-:-:S03]  /*1b60*/  @P0 IMAD R5, R62, c[0x0][0x1c0], RZ ;  /* 0x000070003e050a24 */ /* 0x000fc600078e02ff */
[----:B------:R-:W-:Y:S01]  /*1b70*/  @P2 LEA.HI.X R3, R4, c[0x0][0x174], R3, 0x1, P5 ;  /* 0x00005d0004032a11 */ /* 0x000fe200028f0c03 */
[----:B------:R-:W-:Y:S01]  /*1b80*/  @P0 IMAD R123, R96, c[0x0][0x1c4], R5 ;  /* 0x00007100607b0a24 */ /* 0x000fe200078e0205 */
[----:B------:R-:W-:Y:S02]  /*1b90*/  @P0 MOV R4, R84 ;  /* 0x0000005400040202 */ /* 0x000fe40000000f00 */
[----:B------:R-:W-:Y:S02]  /*1ba0*/  @P0 MOV R5, R87 ;  /* 0x0000005700050202 */ /* 0x000fe40000000f00 */
[----:B------:R-:W-:-:S03]  /*1bb0*/  LOP3.LUT P2, RZ, R35, 0x2, RZ, 0xc0, !PT ;  /* 0x0000000223ff7812 */ /* 0x000fc6000784c0ff */
        /* <DEDUP_REMOVED lines=39> */
[----:B------:R5:W4:Y:S01]  /*1e30*/  @P5 LDG.E R30, [R26.64] ;  /* 0x000000061a1e5981 */ /* 0x000b22000c1e1900 */
[----:B------:R-:W-:Y:S02]  /*1e40*/  @P4 IADD3 R5, R5, R29, RZ ;  /* 0x0000001d05054210 */ /* 0x000fe40007ffe0ff */
[----:B0-----:R-:W-:-:S04]  /*1e50*/  @P4 LEA R50, P5, R4, c[0x0][0x170], 0x1 ;  /* 0x00005c0004324a11 */ /* 0x001fc800078a08ff */
[----:B------:R-:W-:Y:S02]  /*1e60*/  @P4 LEA.HI.X R51, R4, c[0x0][0x174], R5, 0x1, P5 ;  /* 0x00005d0004334a11 */ /* 0x000fe400028f0c05 */
[----:B------:R-:W-:Y:S01]  /*1e70*/  ISETP.NE.AND P4, PT, R135, RZ, PT ;  /* 0x000000ff8700720c */ /* 0x000fe20003f85270 */
[----:B------:R-:W-:Y:S01]  /*1e80*/  CS2R R28, SRZ ;  /* 0x00000000001c7805 */ /* 0x000fe2000001ff00 */
[----:B------:R-:W-:-:S05]  /*1e90*/  LOP3.LUT P5, RZ, R35, 0x100000, RZ, 0xc0, !PT ;  /* 0x0010000023ff7812 */ /* 0x000fca00078ac0ff */
[----:B------:R0:W4:Y:S06]  /*1ea0*/  @P3 LDG.E R28, [R24.64] ;  /* 0x00000006181c3981 */ /* 0x00012c000c1e1900 */
[----:B------:R-:W-:Y:S01]  /*1eb0*/  @P4 IMAD R5, R58, c[0x0][0x1c0], RZ ;  /* 0x000070003a054a24 */ /* 0x000fe200078e02ff */
[----:B------:R-:W-:Y:S01]  /*1ec0*/  @P4 MOV R4, R84 ;  /* 0x0000005400044202 */ /* 0x000fe20000000f00 */
[----:B------:R0:W4:Y:S02]  /*1ed0*/  @P5 LDG.E R29, [R46.64] ;  /* 0x000000062e1d5981 */ /* 0x000124000c1e1900 */
        /* <DEDUP_REMOVED lines=35> */
[----:B------:R0:W5:Y:S01]  /*2110*/  @P0 LDG.E R22, [R18.64] ;  /* 0x0000000612160981 */ /* 0x000162000c1e1900 */
[----:B------:R-:W-:Y:S01]  /*2120*/  LOP3.LUT P5, RZ, R35, 0x4000, RZ, 0xc0, !PT ;  /* 0x0000400023ff7812 */ /* 0x000fe200078ac0ff */
[----:B------:R-:W-:Y:S01]  /*2130*/  @P1 IMAD R21, R89, c[0x0][0x1c4], R4 ;  /* 0x0000710059151a24 */ /* 0x000fe200078e0204 */
[----:B------:R-:W-:-:S02]  /*2140*/  @P1 MOV R4, R84 ;  /* 0x0000005400041202 */ /* 0x000fc40000000f00 */
[----:B------:R-:W-:Y:S02]  /*2150*/  @P1 MOV R5, R87 ;  /* 0x0000005700051202 */ /* 0x000fe40000000f00 */
[----:B------:R-:W-:-:S03]  /*2160*/  ISETP.NE.AND P0, PT, R133, RZ, PT ;  /* 0x000000ff8500720c */ /* 0x000fc60003f05270 */
[----:B------:R-:W-:Y:S02]  /*2170*/  @P1 IMAD.WIDE.U32 R4, R89, c[0x0][0x1c0], R4 ;  /* 0x0000700059041a25 */ /* 0x000fe400078e0004 */
[----:B------:R1:W5:Y:S03]  /*2180*/  @P4 LDG.E R25, [R42.64] ;  /* 0x000000062a194981 */ /* 0x000366000c1e1900 */
[----:B------:R-:W-:Y:S01]  /*2190*/  @P1 IADD3 R5, R5, R21, RZ ;  /* 0x0000001505051210 */ /* 0x000fe20007ffe0ff */
[----:B------:R0:W5:Y:S01]  /*21a0*/  @P5 LDG.E R23, [R40.64] ;  /* 0x0000000628175981 */ /* 0x000162000c1e1900 */
        /* <DEDUP_REMOVED lines=13> */
[----:B------:R0:W5:Y:S01]  /*2280*/  @P5 LDG.E R21, [R16.64] ;  /* 0x0000000610155981 */ /* 0x000162000c1e1900 */
[----:B------:R-:W-:Y:S02]  /*2290*/  @P0 IADD3 R5, R5, R19, RZ ;  /* 0x0000001305050210 */ /* 0x000fe40007ffe0ff */
[C---:B------:R-:W-:Y:S01]  /*22a0*/  @P0 LEA R40, P5, R4.reuse, c[0x0][0x170], 0x1 ;  /* 0x00005c0004280a11 */ /* 0x040fe200078a08ff */
[----:B------:R1:W5:Y:S03]  /*22b0*/  @P2 LDG.E R20, [R8.64] ;  /* 0x0000000608142981 */ /* 0x000366000c1e1900 */
[----:B------:R-:W-:Y:S01]  /*22c0*/  @P0 LEA.HI.X R41, R4, c[0x0][0x174], R5, 0x1, P5 ;  /* 0x00005d0004290a11 */ /* 0x000fe200028f0c05 */
[----:B------:R-:W-:Y:S01]  /*22d0*/  @P1 IMAD R4, R118, c[0x0][0x1c0], RZ ;  /* 0x0000700076041a24 */ /* 0x000fe200078e02ff */
[----:B-1----:R-:W-:Y:S02]  /*22e0*/  @P1 MOV R8, R84 ;  /* 0x0000005400081202 */ /* 0x002fe40000000f00 */
[----:B------:R-:W-:Y:S01]  /*22f0*/  @P1 MOV R9, R87 ;  /* 0x0000005700091202 */ /* 0x000fe20000000f00 */
[----:B------:R-:W-:Y:S01]  /*2300*/  @P1 IMAD R5, R119, c[0x0][0x1c4], R4 ;  /* 0x0000710077051a24 */ /* 0x000fe200078e0204 */
[----:B0-----:R-:W-:-:S03]  /*2310*/  CS2R R16, SRZ ;  /* 0x0000000000107805 */ /* 0x001fc6000001ff00 */
[----:B------:R-:W-:-:S03]  /*2320*/  @P1 IMAD.WIDE.U32 R8, R119, c[0x0][0x1c0], R8 ;  /* 0x0000700077081a25 */ /* 0x000fc600078e0008 */
[----:B------:R0:W5:Y:S02]  /*2330*/  @P6 LDG.E R16, [R10.64] ;  /* 0x000000060a106981 */ /* 0x000164000c1e1900 */
[----:B------:R-:W-:Y:S02]  /*2340*/  @P1 IADD3 R5, R9, R5, RZ ;  /* 0x0000000509051210 */ /* 0x000fe40007ffe0ff */
[----:B------:R-:W-:-:S04]  /*2350*/  @P1 LEA R4, P5, R8, c[0x0][0x170], 0x1 ;  /* 0x00005c0008041a11 */ /* 0x000fc800078a08ff */
[----:B------:R-:W-:Y:S01]  /*2360*/  @P1 LEA.HI.X R5, R8, c[0x0][0x174], R5, 0x1, P5 ;  /* 0x00005d0008051a11 */ /* 0x000fe200028f0c05 */
[----:B0-----:R-:W-:-:S06]  /*2370*/  CS2R R10, SRZ ;  /* 0x00000000000a7805 */ /* 0x001fcc000001ff00 */
[----:B------:R0:W5:Y:S01]  /*2380*/  @P1 LDG.E R11, [R4.64] ;  /* 0x00000006040b1981 */ /* 0x000162000c1e1900 */
[C---:B------:R-:W-:Y:S02]  /*2390*/  LOP3.LUT P4, RZ, R35.reuse, 0x200, RZ, 0xc0, !PT ;  /* 0x0000020023ff7812 */ /* 0x040fe4000788c0ff */
[C---:B------:R-:W-:Y:S02]  /*23a0*/  LOP3.LUT P5, RZ, R35.reuse, 0x100, RZ, 0xc0, !PT ;  /* 0x0000010023ff7812 */ /* 0x040fe400078ac0ff */
[----:B------:R-:W-:Y:S01]  /*23b0*/  P2R R132, PR, RZ, 0x8 ;  /* 0x00000008ff847803 */ /* 0x000fe20000000000 */
[----:B------:R-:W-:Y:S01]  /*23c0*/  CS2R R18, SRZ ;  /* 0x0000000000127805 */ /* 0x000fe2000001ff00 */
[C---:B------:R-:W-:Y:S02]  /*23d0*/  LOP3.LUT P3, RZ, R35.reuse, 0x400, RZ, 0xc0, !PT ;  /* 0x0000040023ff7812 */ /* 0x040fe4000786c0ff */
[----:B------:R-:W-:Y:S02]  /*23e0*/  P2R R136, PR, RZ, 0x1 ;  /* 0x00000001ff887803 */ /* 0x000fe40000000000 */
[----:B------:R-:W-:-:S03]  /*23f0*/  LOP3.LUT P0, RZ, R35, 0x20, RZ, 0xc0, !PT ;  /* 0x0000002023ff7812 */ /* 0x000fc6000780c0ff */
[----:B------:R1:W5:Y:S04]  /*2400*/  @P4 LDG.E R18, [R14.64] ;  /* 0x000000060e124981 */ /* 0x000368000c1e1900 */
[----:B------:R0:W5:Y:S01]  /*2410*/  @P5 LDG.E R17, [R12.64] ;  /* 0x000000060c115981 */ /* 0x000162000c1e1900 */
[----:B------:R-:W-:Y:S02]  /*2420*/  ISETP.GE.U32.AND P5, PT, R36, c[0x0][0x1c8], PT ;  /* 0x0000720024007a0c */ /* 0x000fe40003fa6070 */
[----:B------:R-:W-:Y:S01]  /*2430*/  P2R R135, PR, RZ, 0x1 ;  /* 0x00000001ff877803 */ /* 0x000fe20000000000 */
[----:B------:R0:W5:Y:S01]  /*2440*/  @P3 LDG.E R19, [R130.64] ;  /* 0x0000000682133981 */ /* 0x000162000c1e1900 */
[----:B-1----:R-:W-:Y:S02]  /*2450*/  SHF.R.S32.HI R15, RZ, 0x1f, R36 ;  /* 0x0000001fff0f7819 */ /* 0x002fe40000011424 */
[----:B------:R-:W-:-:S02]  /*2460*/  LOP3.LUT P0, RZ, R35, 0x40, RZ, 0xc0, !PT ;  /* 0x0000004023ff7812 */ /* 0x000fc4000780c0ff */
[----:B------:R-:W-:Y:S01]  /*2470*/  ISETP.GE.AND.EX P5, PT, R15, c[0x0][0x1cc], PT, P5 ;  /* 0x000073000f007a0c */ /* 0x000fe20003fa6350 */
[----:B0-----:R-:W-:-:S03]  /*2480*/  CS2R R12, SRZ ;  /* 0x00000000000c7805 */ /* 0x001fc6000001ff00 */
[----:B------:R-:W-:-:S07]  /*2490*/  ISETP.GT.U32.OR P5, PT, R121, 0x17f, P5 ;  /* 0x0000017f7900780c */ /* 0x000fce0002fa4470 */
[----:B------:R0:W5:Y:S01]  /*24a0*/  @P0 LDG.E R13, [R6.64] ;  /* 0x00000006060d0981 */ /* 0x000162000c1e1900 */
[----:B------:R-:W-:-:S05]  /*24b0*/  ISETP.NE.AND P0, PT, R135, RZ, PT ;  /* 0x000000ff8700720c */ /* 0x000fca0003f05270 */
[----:B------:R-:W-:Y:S01]  /*24c0*/  @!P5 IMAD R9, R15, c[0x0][0x1c0], RZ ;  /* 0x000070000f09da24 */ /* 0x000fe200078e02ff */
[----:B------:R-:W-:-:S03]  /*24d0*/  @!P5 MOV R8, R84 ;  /* 0x000000540008d202 */ /* 0x000fc60000000f00 */
[C---:B------:R-:W-:Y:S01]  /*24e0*/  @!P5 IMAD R131, R36.reuse, c[0x0][0x1c4], R9 ;  /* 0x000071002483da24 */ /* 0x040fe200078e0209 */
[----:B------:R-:W-:Y:S02]  /*24f0*/  @!P5 MOV R9, R87 ;  /* 0x000000570009d202 */ /* 0x000fe40000000f00 */
[C---:B------:R-:W-:Y:S01]  /*2500*/  LOP3.LUT P2, RZ, R35.reuse, 0x10, RZ, 0xc0, !PT ;  /* 0x0000001023ff7812 */ /* 0x040fe2000784c0ff */
[----:B------:R-:W5:Y:S02]  /*2510*/  @P0 LDG.E R12, [R128.64] ;  /* 0x00000006800c0981 */ /* 0x000f64000c1e1900 */
[----:B------:R-:W-:Y:S01]  /*2520*/  @!P5 IMAD.WIDE.U32 R8, R36, c[0x0][0x1c0], R8 ;  /* 0x000070002408da25 */ /* 0x000fe200078e0008 */
[C---:B------:R-:W-:Y:S02]  /*2530*/  LOP3.LUT P3, RZ, R35.reuse, 0x8, RZ, 0xc0, !PT ;  /* 0x0000000823ff7812 */ /* 0x040fe4000786c0ff */
[----:B------:R-:W-:Y:S02]  /*2540*/  LOP3.LUT P4, RZ, R35, 0x4, RZ, 0xc0, !PT ;  /* 0x0000000423ff7812 */ /* 0x000fe4000788c0ff */
[----:B------:R-:W-:-:S02]  /*2550*/  @!P5 IADD3 R9, R9, R131, RZ ;  /* 0x000000830909d210 */ /* 0x000fc40007ffe0ff */
[C---:B------:R-:W-:Y:S02]  /*2560*/  @!P5 LEA R130, P6, R8.reuse, c[0x0][0x170], 0x1 ;  /* 0x00005c000882da11 */ /* 0x040fe400078c08ff */
[----:B------:R-:W-:Y:S01]  /*2570*/  MOV R14, RZ ;  /* 0x000000ff000e7202 */ /* 0x000fe20000000f00 */
[----:B------:R1:W5:Y:S01]  /*2580*/  @P2 LDG.E R10, [R2.64] ;  /* 0x00000006020a2981 */ /* 0x000362000c1e1900 */
[----:B------:R-:W-:Y:S02]  /*2590*/  @!P5 LEA.HI.X R131, R8, c[0x0][0x174], R9, 0x1, P6 ;  /* 0x00005d000883da11 */ /* 0x000fe400030f0c09 */
[----:B------:R-:W-:-:S03]  /*25a0*/  CS2R R8, SRZ ;  /* 0x0000000000087805 */ /* 0x000fc6000001ff00 */
[----:B------:R-:W5:Y:S01]  /*25b0*/  @!P5 LDG.E R14, [R130.64] ;  /* 0x00000006820ed981 */ /* 0x000f62000c1e1900 */
[----:B------:R-:W-:-:S03]  /*25c0*/  LOP3.LUT P5, RZ, R35, 0x2, RZ, 0xc0, !PT ;  /* 0x0000000223ff7812 */ /* 0x000fc600078ac0ff */
[----:B------:R-:W5:Y:S01]  /*25d0*/  @P3 LDG.E R9, [R126.64] ;  /* 0x000000067e093981 */ /* 0x000f62000c1e1900 */
[----:B------:R-:W-:-:S03]  /*25e0*/  LOP3.LUT P6, RZ, R35, 0x1, RZ, 0xc0, !PT ;  /* 0x0000000123ff7812 */ /* 0x000fc600078cc0ff */
[----:B------:R-:W5:Y:S01]  /*25f0*/  @P4 LDG.E R8, [R124.64] ;  /* 0x000000067c084981 */ /* 0x000f62000c1e1900 */
[----:B0-----:R-:W-:Y:S01]  /*2600*/  CS2R R6, SRZ ;  /* 0x0000000000067805 */ /* 0x001fe2000001ff00 */
[----:B------:R-:W-:Y:S01]  /*2610*/  ISETP.NE.AND P4, PT, R0, RZ, PT ;  /* 0x000000ff0000720c */ /* 0x000fe20003f85270 */
[----:B------:R-:W-:-:S04]  /*2620*/  CS2R R4, SRZ ;  /* 0x0000000000047805 */ /* 0x000fc8000001ff00 */
[----:B------:R2:W5:Y:S01]  /*2630*/  @P5 LDG.E R7, [R122.64] ;  /* 0x000000067a075981 */ /* 0x000562000c1e1900 */
[----:B------:R-:W-:-:S03]  /*2640*/  ISETP.NE.AND P3, PT, R132, RZ, PT ;  /* 0x000000ff8400720c */ /* 0x000fc60003f65270 */
[----:B------:R0:W5:Y:S01]  /*2650*/  @P6 LDG.E R6, [R50.64] ;  /* 0x0000000632066981 */ /* 0x000162000c1e1900 */
[----:B------:R-:W-:-:S03]  /*2660*/  ISETP.NE.AND P2, PT, R134, RZ, PT ;  /* 0x000000ff8600720c */ /* 0x000fc60003f45270 */
[----:B------:R0:W5:Y:S01]  /*2670*/  @P4 LDG.E R5, [R48.64] ;  /* 0x0000000630054981 */ /* 0x000162000c1e1900 */
[----:B------:R-:W-:Y:S02]  /*2680*/  ISETP.NE.AND P1, PT, R133, RZ, PT ;  /* 0x000000ff8500720c */ /* 0x000fe40003f25270 */
[----:B-1----:R-:W-:-:S03]  /*2690*/  MOV R3, RZ ;  /* 0x000000ff00037202 */ /* 0x002fc60000000f00 */
[----:B------:R1:W5:Y:S01]  /*26a0*/  @P3 LDG.E R4, [R46.64] ;  /* 0x000000062e043981 */ /* 0x000362000c1e1900 */
[----:B------:R-:W-:Y:S02]  /*26b0*/  MOV R2, RZ ;  /* 0x000000ff00027202 */ /* 0x000fe40000000f00 */
[----:B------:R-:W-:Y:S01]  /*26c0*/  ISETP.NE.AND P0, PT, R136, RZ, PT ;  /* 0x000000ff8800720c */ /* 0x000fe20003f05270 */
[----:B------:R0:W5:Y:S04]  /*26d0*/  @P2 LDG.E R3, [R44.64] ;  /* 0x000000062c032981 */ /* 0x000168000c1e1900 */
[----:B------:R5:W5:Y:S01]  /*26e0*/  @P1 LDG.E R2, [R42.64] ;  /* 0x000000062a021981 */ /* 0x000b62000c1e1900 */
[----:B------:R-:W-:-:S07]  /*26f0*/  MOV R0, RZ ;  /* 0x000000ff00007202 */ /* 0x000fce0000000f00 */
[----:B------:R4:W5:Y:S01]  /*2700*/  @P0 LDG.E R0, [R40.64] ;  /* 0x0000000628000981 */ /* 0x000962000c1e1900 */
[--C-:B--2---:R-:W-:Y:S02]  /*2710*/  HADD2.F32 R123, -RZ, R33.reuse.H1_H1 ;  /* 0x30000021ff7b7230 */ /* 0x104fe40000004100 */
[----:B0-----:R-:W-:Y:S02]  /*2720*/  HADD2.F32 R50, -RZ, R33.H0_H0 ;  /* 0x20000021ff327230 */ /* 0x001fe40000004100 */
[--C-:B---3--:R-:W-:Y:S01]  /*2730*/  HADD2.F32 R51, -RZ, R32.reuse.H1_H1 ;  /* 0x30000020ff337230 */ /* 0x108fe20000004100 */
[----:B------:R-:W-:Y:S01]  /*2740*/  FMUL.FTZ R49, R123, R123 ;  /* 0x0000007b7b317220 */ /* 0x000fe20000410000 */
[----:B------:R-:W-:Y:S01]  /*2750*/  HADD2.F32 R48, -RZ, R32.H0_H0 ;  /* 0x20000020ff307230 */ /* 0x000fe20000004100 */
[C---:B-1----:R-:W-:Y:S02]  /*2760*/  FADD.FTZ R46, R50.reuse, R123 ;  /* 0x0000007b322e7221 */ /* 0x042fe40000010000 */
[----:B------:R-:W-:Y:S01]  /*2770*/  FMUL.FTZ R47, R51, R51 ;  /* 0x00000033332f7220 */ /* 0x000fe20000410000 */
[--C-:B----4-:R-:W-:Y:S01]  /*2780*/  HADD2.F32 R41, -RZ, R31.reuse.H1_H1 ;  /* 0x3000001fff297230 */ /* 0x110fe20000004100 */
[----:B------:R-:W-:Y:S01]  /*2790*/  FFMA.FTZ R50, R50, R50, R49 ;  /* 0x0000003232327223 */ /* 0x000fe20000010031 */
[----:B------:R-:W-:Y:S01]  /*27a0*/  HADD2.F32 R40, -RZ, R31.H0_H0 ;  /* 0x2000001fff287230 */ /* 0x000fe20000004100 */
[----:B------:R-:W-:-:S02]  /*27b0*/  FADD.FTZ R44, R48, R51 ;  /* 0x00000033302c7221 */ /* 0x000fc40000010000 */
[----:B------:R-:W-:Y:S02]  /*27c0*/  FFMA.FTZ R48, R48, R48, R47 ;  /* 0x0000003030307223 */ /* 0x000fe4000001002f */
[----:B------:R-:W-:Y:S01]  /*27d0*/  FMUL.FTZ R47, R41, R41 ;  /* 0x00000029292f7220 */ /* 0x000fe20000410000 */
[----:B------:R-:W-:-:S05]  /*27e0*/  HADD2.F32 R49, -RZ, R29.H1_H1 ;  /* 0x3000001dff317230 */ /* 0x000fca0000004100 */
        /* <DEDUP_REMOVED lines=271> */
.L_x_4145:
[----:B0-----:R-:W-:Y:S05]  /*38e0*/  BSYNC B0 ;  /* 0x0000000000007941 */ /* 0x001fea0003800000 */
.L_x_4144:
        /* <DEDUP_REMOVED lines=25> */
.L_x_4148:
[----:B0-----:R-:W2:Y:S01]  /*3a80*/  LDG.E.STRONG.GPU R42, [R40.64] ;  /* 0x00000006282a7981 */ /* 0x001ea2000c1ef900 */
[----:B------:R-:W-:Y:S01]  /*3a90*/  YIELD ;  /* 0x0000000000007946 */ /* 0x000fe20003800000 */
[----:B--2---:R-:W-:Y:S01]  /*3aa0*/  ISETP.NE.AND P6, PT, R42, R49, PT ;  /* 0x000000312a00720c */ /* 0x004fe20003fc5270 */
[----:B------:R-:W-:-:S12]  /*3ab0*/  CCTL.IVALL ;  /* 0x00000000ff00798f */ /* 0x000fd80002000000 */
[----:B------:R-:W-:Y:S05]  /*3ac0*/  @P6 BRA `(.L_x_4148) ;  /* 0xffffffb000006947 */ /* 0x000fea000383ffff */
.L_x_4147:
        /* <DEDUP_REMOVED lines=11> */
.L_x_4150:
        /* <DEDUP_REMOVED lines=59> */
.L_x_4149:
        /* <DEDUP_REMOVED lines=18> */
.L_x_4152:
[----:B------:R-:W-:Y:S05]  /*4050*/  BSYNC B0 ;  /* 0x0000000000007941 */ /* 0x000fea0003800000 */
.L_x_4151:
        /* <DEDUP_REMOVED lines=31> */
.L_x_4146:
        /* <DEDUP_REMOVED lines=22> */
[----:B------:R-:W0:Y:S02]  /*43b0*/  @P5 MUFU.RSQ R47, R49 ;  /* 0x00000031002f5308 */ /* 0x000e240000001400 */
[----:B------:R-:W-:Y:S01]  /*43c0*/  IMAD.WIDE R40, R34, R41, c[0x0][0x180] ;  /* 0x0000600022287625 */ /* 0x000fe200078e0229 */
[----:B------:R-:W2:Y:S04]  /*43d0*/  LDG.E.U16 R44, [R42.64+0x2] ;  /* 0x000002062a2c7981 */ /* 0x000ea8000c1e1500 */
[----:B------:R-:W3:Y:S04]  /*43e0*/  LDG.E.U16 R34, [R42.64] ;  /* 0x000000062a227981 */ /* 0x000ee8000c1e1500 */
[----:B------:R-:W4:Y:S04]  /*43f0*/  LDG.E.U16 R45, [R40.64] ;  /* 0x00000006282d7981 */ /* 0x000f28000c1e1500 */
[----:B------:R-:W5:Y:S01]  /*4400*/  LDG.E.U16 R48, [R40.64+0x2] ;  /* 0x0000020628307981 */ /* 0x000f62000c1e1500 */
[--C-:B------:R-:W-:Y:S01]  /*4410*/  HADD2.F32 R51, -RZ, R11.reuse.H1_H1 ;  /* 0x3000000bff337230 */ /* 0x100fe20000004100 */
[----:B------:R-:W-:Y:S01]  /*4420*/  ISETP.NE.AND P6, PT, RZ, UR5, PT ;  /* 0x00000005ff007c0c */ /* 0x000fe2000bfc5270 */
[----:B------:R-:W-:-:S03]  /*4430*/  HADD2.F32 R11, -RZ, R11.H0_H0 ;  /* 0x2000000bff0b7230 */ /* 0x000fc60000004100 */
[--C-:B------:R-:W-:Y:S02]  /*4440*/  FADD.FTZ R122, R51, -R46.reuse ;  /* 0x8000002e337a7221 */ /* 0x100fe40000010000 */
[----:B------:R-:W-:Y:S02]  /*4450*/  FADD.FTZ R50, R11, -R46 ;  /* 0x8000002e0b327221 */ /* 0x000fe40000010000 */
[-C--:B0-----:R-:W-:Y:S02]  /*4460*/  FMUL.FTZ R122, R122, R47.reuse ;  /* 0x0000002f7a7a7220 */ /* 0x081fe40000410000 */
[----:B------:R-:W-:Y:S01]  /*4470*/  FMUL.FTZ R50, R50, R47 ;  /* 0x0000002f32327220 */ /* 0x000fe20000410000 */
[--C-:B------:R-:W-:Y:S02]  /*4480*/  HADD2.F32 R49, -RZ, R33.reuse.H0_H0 ;  /* 0x20000021ff317230 */ /* 0x100fe40000004100 */
[----:B------:R-:W-:Y:S01]  /*4490*/  HADD2.F32 R123, -RZ, R33.H1_H1 ;  /* 0x30000021ff7b7230 */ /* 0x000fe20000004100 */
[----:B---3--:R-:W-:-:S02]  /*44a0*/  PRMT R11, RZ, 0x5410, R34 ;  /* 0x00005410ff0b7816 */ /* 0x008fc40000000022 */
[----:B--2---:R-:W-:Y:S02]  /*44b0*/  PRMT R34, RZ, 0x5410, R44 ;  /* 0x00005410ff227816 */ /* 0x004fe4000000002c */
        /* <DEDUP_REMOVED lines=15> */
.L_x_4153:
        /* <DEDUP_REMOVED lines=13> */
.L_x_4155:
[----:B------:R-:W-:Y:S05]  /*4680*/  BSYNC B0 ;  /* 0x0000000000007941 */ /* 0x000fea0003800000 */
.L_x_4154:
        /* <DEDUP_REMOVED lines=21> */
.L_x_4156:
        /* <DEDUP_REMOVED lines=13> */
.L_x_4158:
[----:B------:R-:W-:Y:S05]  /*48b0*/  BSYNC B0 ;  /* 0x0000000000007941 */ /* 0x000fea0003800000 */
.L_x_4157:
        /* <DEDUP_REMOVED lines=19> */
.L_x_4159:
        /* <DEDUP_REMOVED lines=13> */
.L_x_4161:
[----:B------:R-:W-:Y:S05]  /*4ac0*/  BSYNC B0 ;  /* 0x0000000000007941 */ /* 0x000fea0003800000 */
.L_x_4160:
        /* <DEDUP_REMOVED lines=21> */
.L_x_4162:
        /* <DEDUP_REMOVED lines=13> */
.L_x_4164:
[----:B------:R-:W-:Y:S05]  /*4cf0*/  BSYNC B0 ;  /* 0x0000000000007941 */ /* 0x000fea0003800000 */
.L_x_4163:
        /* <DEDUP_REMOVED lines=15> */
.L_x_4165:
        /* <DEDUP_REMOVED lines=13> */
.L_x_4167:
[----:B------:R-:W-:Y:S05]  /*4ec0*/  BSYNC B0 ;  /* 0x0000000000007941 */ /* 0x000fea0003800000 */
.L_x_4166:
[--C-:B------:R-:W-:Y:S01]  /*4ed0*/  HADD2.F32 R29, -RZ, R28.reuse.H0_H0 ;  /* 0x2000001cff1d7230 */ /* 0x100fe20000004100 */
[--C-:B------:R-:W-:Y:S01]  /*4ee0*/  FADD.FTZ R30, R49, -R46.reuse ;  /* 0x8000002e311e7221 */ /* 0x100fe20000010000 */
[----:B------:R-:W-:Y:S01]  /*4ef0*/  HADD2.F32 R31, -RZ, R28.H1_H1 ;  /* 0x3000001cff1f7230 */ /* 0x000fe20000004100 */
[--C-:B------:R-:W-:Y:S01]  /*4f00*/  FADD.FTZ R28, R41, -R46.reuse ;  /* 0x8000002e291c7221 */ /* 0x100fe20000010000 */
[--C-:B------:R-:W-:Y:S01]  /*4f10*/  HADD2.F32 R41, -RZ, R27.reuse.H0_H0 ;  /* 0x2000001bff297230 */ /* 0x100fe20000004100 */
[-C--:B------:R-:W-:Y:S01]  /*4f20*/  FMUL.FTZ R30, R30, R47.reuse ;  /* 0x0000002f1e1e7220 */ /* 0x080fe20000410000 */
[----:B0-----:R-:W-:Y:S01]  /*4f30*/  HADD2.F32 R43, -RZ, R27.H1_H1 ;  /* 0x3000001bff2b7230 */ /* 0x001fe20000004100 */
        /* <DEDUP_REMOVED lines=16> */
.L_x_4168:
        /* <DEDUP_REMOVED lines=13> */
.L_x_4170:
[----:B------:R-:W-:Y:S05]  /*5110*/  BSYNC B0 ;  /* 0x0000000000007941 */ /* 0x000fea0003800000 */
.L_x_4169:
        /* <DEDUP_REMOVED lines=17> */
.L_x_4171:
        /* <DEDUP_REMOVED lines=13> */
.L_x_4173:
[----:B------:R-:W-:Y:S05]  /*5300*/  BSYNC B0 ;  /* 0x0000000000007941 */ /* 0x000fea0003800000 */
.L_x_4172:
[-C--:B------:R-:W-:Y:S01]  /*5310*/  FMUL.FTZ R48, R48, R47.reuse ;  /* 0x0000002f30307220 */ /* 0x080fe20000410000 */
[--C-:B------:R-:W-:Y:S01]  /*5320*/  HADD2.F32 R41, -RZ, R25.reuse.H0_H0 ;  /* 0x20000019ff297230 */ /* 0x100fe20000004100 */
[----:B------:R-:W-:Y:S01]  /*5330*/  FMUL.FTZ R50, R50, R47 ;  /* 0x0000002f32327220 */ /* 0x000fe20000410000 */
[----:B------:R-:W-:Y:S01]  /*5340*/  HADD2.F32 R43, -RZ, R25.H1_H1 ;  /* 0x30000019ff2b7230 */ /* 0x000fe20000004100 */
[----:B------:R-:W-:Y:S01]  /*5350*/  FFMA.FTZ R48, R11, R48, R44 ;  /* 0x000000300b307223 */ /* 0x000fe2000001002c */
[--C-:B0-----:R-:W-:Y:S01]  /*5360*/  HADD2.F32 R31, -RZ, R26.reuse.H0_H0 ;  /* 0x2000001aff1f7230 */ /* 0x101fe20000004100 */
        /* <DEDUP_REMOVED lines=13> */
.L_x_4174:
        /* <DEDUP_REMOVED lines=13> */
.L_x_4176:
[----:B------:R-:W-:Y:S05]  /*5510*/  BSYNC B0 ;  /* 0x0000000000007941 */ /* 0x000fea0003800000 */
.L_x_4175:
        /* <DEDUP_REMOVED lines=21> */
.L_x_4177:
        /* <DEDUP_REMOVED lines=13> */
.L_x_4179:
[----:B------:R-:W-:Y:S05]  /*5740*/  BSYNC B0 ;  /* 0x0000000000007941 */ /* 0x000fea0003800000 */
.L_x_4178:
[--C-:B------:R-:W-:Y:S01]  /*5750*/  HADD2.F32 R31, -RZ, R24.reuse.H0_H0 ;  /* 0x20000018ff1f7230 */ /* 0x100fe20000004100 */
[----:B------:R-:W-:Y:S01]  /*5760*/  FFMA.FTZ R32, R11, R32, R44 ;  /* 0x000000200b207223 */ /* 0x000fe2000001002c */
[----:B0-----:R-:W-:Y:S01]  /*5770*/  HADD2.F32 R29, -RZ, R24.H1_H1 ;  /* 0x30000018ff1d7230 */ /* 0x001fe20000004100 */
        /* <DEDUP_REMOVED lines=12> */
.L_x_4180:
        /* <DEDUP_REMOVED lines=13> */
.L_x_4182:
[----:B------:R-:W-:Y:S05]  /*5910*/  BSYNC B0 ;  /* 0x0000000000007941 */ /* 0x000fea0003800000 */
.L_x_4181:
[----:B------:R-:W-:Y:S01]  /*5920*/  HADD2.F32 R49, -RZ, R20.H0_H0 ;  /* 0x20000014ff317230 */ /* 0x000fe20000004100 */
[--C-:B------:R-:W-:Y:S01]  /*5930*/  FADD.FTZ R150, R29, -R46.reuse ;  /* 0x8000002e1d967221 */ /* 0x100fe20000010000 */
[----:B------:R-:W-:Y:S02]  /*5940*/  HADD2.F32 R155, -RZ, R8.H0_H0 ;  /* 0x20000008ff9b7230 */ /* 0x000fe40000004100 */
[----:B------:R-:W-:Y:S01]  /*5950*/  HADD2.F32 R123, -RZ, R19.H0_H0 ;  /* 0x20000013ff7b7230 */ /* 0x000fe20000004100 */
[----:B------:R-:W-:Y:S01]  /*5960*/  FMUL.FTZ R150, R150, R47 ;  /* 0x0000002f96967220 */ /* 0x000fe20000410000 */
[----:B------:R-:W-:Y:S01]  /*5970*/  HADD2.F32 R127, -RZ, R18.H0_H0 ;  /* 0x20000012ff7f7230 */ /* 0x000fe20000004100 */
[----:B------:R-:W-:Y:S01]  /*5980*/  FADD.FTZ R50, R155, -R46 ;  /* 0x8000002e9b327221 */ /* 0x000fe20000010000 */
[----:B------:R-:W-:Y:S02]  /*5990*/  HADD2.F32 R131, -RZ, R17.H0_H0 ;  /* 0x20000011ff837230 */ /* 0x000fe40000004100 */
[----:B------:R-:W-:-:S02]  /*59a0*/  HADD2.F32 R25, -RZ, R23.H0_H0 ;  /* 0x20000017ff197230 */ /* 0x000fc40000004100 */
[----:B0-----:R-:W-:Y:S01]  /*59b0*/  HADD2.F32 R27, -RZ, R22.H0_H0 ;  /* 0x20000016ff1b7230 */ /* 0x001fe20000004100 */
[--C-:B------:R-:W-:Y:S01]  /*59c0*/  FADD.FTZ R28, R131, -R46.reuse ;  /* 0x8000002e831c7221 */ /* 0x100fe20000010000 */
[--C-:B------:R-:W-:Y:S02]  /*59d0*/  HADD2.F32 R41, -RZ, R21.reuse.H0_H0 ;  /* 0x20000015ff297230 */ /* 0x100fe40000004100 */
[----:B------:R-:W-:Y:S01]  /*59e0*/  HADD2.F32 R43, -RZ, R21.H1_H1 ;  /* 0x30000015ff2b7230 */ /* 0x000fe20000004100 */
[-C--:B------:R-:W-:Y:S01]  /*59f0*/  FMUL.FTZ R28, R28, R47.reuse ;  /* 0x0000002f1c1c7220 */ /* 0x080fe20000410000 */
[----:B------:R-:W-:Y:S02]  /*5a00*/  HADD2.F32 R125, -RZ, R19.H1_H1 ;  /* 0x30000013ff7d7230 */ /* 0x000fe40000004100 */
[----:B------:R-:W-:Y:S01]  /*5a10*/  HADD2.F32 R135, -RZ, R16.H0_H0 ;  /* 0x20000010ff877230 */ /* 0x000fe20000004100 */
[--C-:B------:R-:W-:Y:S01]  /*5a20*/  FADD.FTZ R144, R43, -R46.reuse ;  /* 0x8000002e2b907221 */ /* 0x100fe20000010000 */
[--C-:B------:R-:W-:Y:S01]  /*5a30*/  HADD2.F32 R139, -RZ, R13.reuse.H0_H0 ;  /* 0x2000000dff8b7230 */ /* 0x100fe20000004100 */
[--C-:B------:R-:W-:Y:S01]  /*5a40*/  FADD.FTZ R138, R125, -R46.reuse ;  /* 0x8000002e7d8a7221 */ /* 0x100fe20000010000 */
[----:B------:R-:W-:Y:S01]  /*5a50*/  HADD2.F32 R141, -RZ, R13.H1_H1 ;  /* 0x3000000dff8d7230 */ /* 0x000fe20000004100 */
[--C-:B------:R-:W-:Y:S01]  /*5a60*/  FADD.FTZ R30, R135, -R46.reuse ;  /* 0x8000002e871e7221 */ /* 0x100fe20000010000 */
[----:B------:R-:W-:Y:S01]  /*5a70*/  HADD2.F32 R143, -RZ, R12.H0_H0 ;  /* 0x2000000cff8f7230 */ /* 0x000fe20000004100 */
[--C-:B------:R-:W-:Y:S01]  /*5a80*/  FADD.FTZ R32, R139, -R46.reuse ;  /* 0x8000002e8b207221 */ /* 0x100fe20000010000 */
[----:B------:R-:W-:Y:S01]  /*5a90*/  HADD2.F32 R147, -RZ, R10.H0_H0 ;  /* 0x2000000aff937230 */ /* 0x000fe20000004100 */
[--C-:B------:R-:W-:Y:S01]  /*5aa0*/  FADD.FTZ R124, R141, -R46.reuse ;  /* 0x8000002e8d7c7221 */ /* 0x100fe20000010000 */
[--C-:B------:R-:W-:Y:S01]  /*5ab0*/  HADD2.F32 R151, -RZ, R9.reuse.H0_H0 ;  /* 0x20000009ff977230 */ /* 0x100fe20000004100 */
[--C-:B------:R-:W-:Y:S01]  /*5ac0*/  FADD.FTZ R40, R143, -R46.reuse ;  /* 0x8000002e8f287221 */ /* 0x100fe20000010000 */
[----:B------:R-:W-:Y:S01]  /*5ad0*/  HADD2.F32 R153, -RZ, R9.H1_H1 ;  /* 0x30000009ff997230 */ /* 0x000fe20000004100 */
[--C-:B------:R-:W-:Y:S01]  /*5ae0*/  FADD.FTZ R42, R147, -R46.reuse ;  /* 0x8000002e932a7221 */ /* 0x100fe20000010000 */
[--C-:B------:R-:W-:Y:S01]  /*5af0*/  HADD2.F32 R159, -RZ, R7.reuse.H0_H0 ;  /* 0x20000007ff9f7230 */ /* 0x100fe20000004100 */
[--C-:B------:R-:W-:Y:S01]  /*5b00*/  FADD.FTZ R48, R151, -R46.reuse ;  /* 0x8000002e97307221 */ /* 0x100fe20000010000 */
[----:B------:R-:W-:Y:S01]  /*5b10*/  HADD2.F32 R161, -RZ, R7.H1_H1 ;  /* 0x30000007ffa17230 */ /* 0x000fe20000004100 */
[-C--:B------:R-:W-:Y:S01]  /*5b20*/  FMUL.FTZ R144, R144, R47.reuse ;  /* 0x0000002f90907220 */ /* 0x080fe20000410000 */
[----:B------:R-:W-:Y:S01]  /*5b30*/  HADD2.F32 R145, -RZ, R12.H1_H1 ;  /* 0x3000000cff917230 */ /* 0x000fe20000004100 */
[--C-:B------:R-:W-:Y:S01]  /*5b40*/  FADD.FTZ R12, R49, -R46.reuse ;  /* 0x8000002e310c7221 */ /* 0x100fe20000010000 */
[----:B------:R-:W-:Y:S01]  /*5b50*/  HADD2.F32 R157, -RZ, R8.H1_H1 ;  /* 0x30000008ff9d7230 */ /* 0x000fe20000004100 */
[--C-:B------:R-:W-:Y:S01]  /*5b60*/  FADD.FTZ R152, R159, -R46.reuse ;  /* 0x8000002e9f987221 */ /* 0x100fe20000010000 */
[----:B------:R-:W-:Y:S01]  /*5b70*/  HADD2.F32 R163, -RZ, R6.H0_H0 ;  /* 0x20000006ffa37230 */ /* 0x000fe20000004100 */
[-C--:B------:R-:W-:Y:S01]  /*5b80*/  FMUL.FTZ R12, R12, R47.reuse ;  /* 0x0000002f0c0c7220 */ /* 0x080fe20000410000 */
        /* <DEDUP_REMOVED lines=10> */
[--C-:B------:R-:W-:Y:S01]  /*5c30*/  HADD2.F32 R7, -RZ, R0.reuse.H0_H0 ;  /* 0x20000000ff077230 */ /* 0x100fe20000004100 */
        /* <DEDUP_REMOVED lines=22> */
[----:B------:R-:W-:Y:S01]  /*5da0*/  FMUL.FTZ R9, R50, R47 ;  /* 0x0000002f32097220 */ /* 0x000fe20000410000 */
[----:B------:R-:W-:Y:S01]  /*5db0*/  HADD2.F32 R122, -RZ, R4.H1_H1 ;  /* 0x30000004ff7a7230 */ /* 0x000fe20000004100 */
[--C-:B------:R-:W-:Y:S01]  /*5dc0*/  FADD.FTZ R4, R27, -R46.reuse ;  /* 0x8000002e1b047221 */ /* 0x100fe20000010000 */
[----:B------:R-:W-:Y:S01]  /*5dd0*/  HADD2.F32 R17, -RZ, R2.H1_H1 ;  /* 0x30000002ff117230 */ /* 0x000fe20000004100 */
[--C-:B------:R-:W-:Y:S01]  /*5de0*/  FADD.FTZ R2, R25, -R46.reuse ;  /* 0x8000002e19027221 */ /* 0x100fe20000010000 */
[----:B------:R-:W-:Y:S01]  /*5df0*/  HADD2.F32 R5, -RZ, R14.H1_H1 ;  /* 0x3000000eff057230 */ /* 0x000fe20000004100 */
        /* <DEDUP_REMOVED lines=107> */
.L_x_4183:
        /* <DEDUP_REMOVED lines=13> */
.L_x_4185:
[----:B------:R-:W-:Y:S05]  /*6580*/  BSYNC B0 ;  /* 0x0000000000007941 */ /* 0x000fea0003800000 */
.L_x_4184:
        /* <DEDUP_REMOVED lines=11> */
.L_x_4186:
        /* <DEDUP_REMOVED lines=13> */
.L_x_4188:
[----:B------:R-:W-:Y:S05]  /*6710*/  BSYNC B0 ;  /* 0x0000000000007941 */ /* 0x000fea0003800000 */
.L_x_4187:
        /* <DEDUP_REMOVED lines=11> */
.L_x_4189:
        /* <DEDUP_REMOVED lines=13> */
.L_x_4191:
[----:B------:R-:W-:Y:S05]  /*68a0*/  BSYNC B0 ;  /* 0x0000000000007941 */ /* 0x000fea0003800000 */
.L_x_4190:
        /* <DEDUP_REMOVED lines=11> */
.L_x_4192:
        /* <DEDUP_REMOVED lines=13> */
.L_x_4194:
[----:B------:R-:W-:Y:S05]  /*6a30*/  BSYNC B0 ;  /* 0x0000000000007941 */ /* 0x000fea0003800000 */
.L_x_4193:
        /* <DEDUP_REMOVED lines=11> */
.L_x_4195:
        /* <DEDUP_REMOVED lines=13> */
.L_x_4197:
[----:B------:R-:W-:Y:S05]  /*6bc0*/  BSYNC B0 ;  /* 0x0000000000007941 */ /* 0x000fea0003800000 */
.L_x_4196:
        /* <DEDUP_REMOVED lines=11> */
.L_x_4198:
        /* <DEDUP_REMOVED lines=13> */
.L_x_4200:
[----:B------:R-:W-:Y:S05]  /*6d50*/  BSYNC B0 ;  /* 0x0000000000007941 */ /* 0x000fea0003800000 */
.L_x_4199:
        /* <DEDUP_REMOVED lines=11> */
.L_x_4201:
        /* <DEDUP_REMOVED lines=13> */
.L_x_4203:
[----:B------:R-:W-:Y:S05]  /*6ee0*/  BSYNC B0 ;  /* 0x0000000000007941 */ /* 0x000fea0003800000 */
.L_x_4202:
        /* <DEDUP_REMOVED lines=11> */
.L_x_4204:
        /* <DEDUP_REMOVED lines=13> */
.L_x_4206:
[----:B------:R-:W-:Y:S05]  /*7070*/  BSYNC B0 ;  /* 0x0000000000007941 */ /* 0x000fea0003800000 */
.L_x_4205:
        /* <DEDUP_REMOVED lines=11> */
.L_x_4207:
        /* <DEDUP_REMOVED lines=13> */
.L_x_4209:
[----:B------:R-:W-:Y:S05]  /*7200*/  BSYNC B0 ;  /* 0x0000000000007941 */ /* 0x000fea0003800000 */
.L_x_4208:
        /* <DEDUP_REMOVED lines=11> */
.L_x_4210:
        /* <DEDUP_REMOVED lines=13> */
.L_x_4212:
[----:B------:R-:W-:Y:S05]  /*7390*/  BSYNC B0 ;  /* 0x0000000000007941 */ /* 0x000fea0003800000 */
.L_x_4211:
        /* <DEDUP_REMOVED lines=11> */
.L_x_4213:
        /* <DEDUP_REMOVED lines=13> */
.L_x_4215:
[----:B------:R-:W-:Y:S05]  /*7520*/  BSYNC B0 ;  /* 0x0000000000007941 */ /* 0x000fea0003800000 */
.L_x_4214:
        /* <DEDUP_REMOVED lines=11> */
.L_x_4216:
        /* <DEDUP_REMOVED lines=13> */
.L_x_4218:
[----:B------:R-:W-:Y:S05]  /*76b0*/  BSYNC B0 ;  /* 0x0000000000007941 */ /* 0x000fea0003800000 */
.L_x_4217:
        /* <DEDUP_REMOVED lines=11> */
.L_x_4219:
        /* <DEDUP_REMOVED lines=13> */
.L_x_4221:
[----:B------:R-:W-:Y:S05]  /*7840*/  BSYNC B0 ;  /* 0x0000000000007941 */ /* 0x000fea0003800000 */
.L_x_4220:
        /* <DEDUP_REMOVED lines=11> */
.L_x_4222:
        /* <DEDUP_REMOVED lines=13> */
.L_x_4224:
[----:B------:R-:W-:Y:S05]  /*79d0*/  BSYNC B0 ;  /* 0x0000000000007941 */ /* 0x000fea0003800000 */
.L_x_4223:
        /* <DEDUP_REMOVED lines=11> */
.L_x_4225:
        /* <DEDUP_REMOVED lines=13> */
.L_x_4227:
[----:B------:R-:W-:Y:S05]  /*7b60*/  BSYNC B0 ;  /* 0x0000000000007941 */ /* 0x000fea0003800000 */
.L_x_4226:
        /* <DEDUP_REMOVED lines=11> */
.L_x_4228:
        /* <DEDUP_REMOVED lines=13> */
.L_x_4230:
[----:B------:R-:W-:Y:S05]  /*7cf0*/  BSYNC B0 ;  /* 0x0000000000007941 */ /* 0x000fea0003800000 */
.L_x_4229:
        /* <DEDUP_REMOVED lines=11> */
.L_x_4231:
[----:B------:R-:W-:Y:S01]  /*7db0*/  BSSY B0, `(.L_x_4232) ;  /* 0x000000c000007945 */ /* 0x000fe20003800000 */
[----:B------:R-:W-:Y:S05]  /*7dc0*/  @!P4 BRA `(.L_x_4233) ;  /* 0x000000a00000c947 */ /* 0x000fea0003800000 */
        /* <DEDUP_REMOVED lines=10> */
.L_x_4233:
[----:B------:R-:W-:Y:S05]  /*7e70*/  BSYNC B0 ;  /* 0x0000000000007941 */ /* 0x000fea0003800000 */
.L_x_4232:
        /* <DEDUP_REMOVED lines=11> */
.L_x_4234:
        /* <DEDUP_REMOVED lines=12> */
.L_x_4236:
[----:B------:R-:W-:Y:S05]  /*7ff0*/  BSYNC B0 ;  /* 0x0000000000007941 */ /* 0x000fea0003800000 */
.L_x_4235:
        /* <DEDUP_REMOVED lines=11> */
.L_x_4237:
        /* <DEDUP_REMOVED lines=12> */
.L_x_4239:
[----:B------:R-:W-:Y:S05]  /*8170*/  BSYNC B0 ;  /* 0x0000000000007941 */ /* 0x000fea0003800000 */
.L_x_4238:
        /* <DEDUP_REMOVED lines=11> */
.L_x_4240:
        /* <DEDUP_REMOVED lines=12> */
.L_x_4242:
[----:B------:R-:W-:Y:S05]  /*82f0*/  BSYNC B0 ;  /* 0x0000000000007941 */ /* 0x000fea0003800000 */
.L_x_4241:
        /* <DEDUP_REMOVED lines=11> */
.L_x_4243:
        /* <DEDUP_REMOVED lines=12> */
.L_x_4245:
[----:B------:R-:W-:Y:S05]  /*8470*/  BSYNC B0 ;  /* 0x0000000000007941 */ /* 0x000fea0003800000 */
.L_x_4244:
        /* <DEDUP_REMOVED lines=11> */
.L_x_4246:
[----:B------:R-:W-:Y:S01]  /*8530*/  ISETP.GE.U32.AND P5, PT, R36, c[0x0][0x1c8], PT ;  /* 0x0000720024007a0c */ /* 0x000fe20003fa6070 */
[----:B------:R-:W-:Y:S03]  /*8540*/  BSSY B0, `(.L_x_4247) ;  /* 0x000000d000007945 */ /* 0x000fe60003800000 */
[----:B------:R-:W-:-:S04]  /*8550*/  ISETP.GE.AND.EX P5, PT, R15, c[0x0][0x1cc], PT, P5 ;  /* 0x000073000f007a0c */ /* 0x000fc80003fa6350 */
[----:B------:R-:W-:-:S13]  /*8560*/  ISETP.GT.U32.OR P5, PT, R121, 0x17f, P5 ;  /* 0x0000017f7900780c */ /* 0x000fda0002fa4470 */
        /* <DEDUP_REMOVED lines=8> */
[----:B0-----:R-:W-:-:S05]  /*85f0*/  LEA.HI.X R3, R84, c[0x0][0x164], R15, 0x1, P5 ;  /* 0x0000590054037a11 */ /* 0x001fca00028f0c0f */
[----:B------:R0:W-:Y:S02]  /*8600*/  STG.E [R2.64], R31 ;  /* 0x0000001f02007986 */ /* 0x0001e4000c101906 */
.L_x_4248:
[----:B------:R-:W-:Y:S05]  /*8610*/  BSYNC B0 ;  /* 0x0000000000007941 */ /* 0x000fea0003800000 */
.L_x_4247:
[----:B------:R-:W-:Y:S02]  /*8620*/  IADD3 R52, R52, c[0x0][0x10], RZ ;  /* 0x0000040034347a10 */ /* 0x000fe40007ffe0ff */
[----:B------:R-:W-:Y:S02]  /*8630*/  IADD3 R39, R39, 0x1, RZ ;  /* 0x0000000127277810 */ /* 0x000fe40007ffe0ff */
[----:B------:R-:W-:-:S13]  /*8640*/  ISETP.GE.AND P5, PT, R52, UR4, PT ;  /* 0x0000000434007c0c */ /* 0x000fda000bfa6270 */
[----:B------:R-:W-:Y:S01]  /*8650*/  @P5 CALL.REL.NOINC `(.L_x_4249) ;  /* 0x0000001000005944 */ /* 0x000fe20003c00000 */
[----:B------:R-:W-:Y:S05]  /*8660*/  BRA `(.L_x_4250) ;  /* 0xffff85f000007947 */ /* 0x000fea000383ffff */
.L_x_4249:
[----:B------:R-:W-:Y:S05]  /*8670*/  EXIT ;  /* 0x000000000000794d */ /* 0x000fea0003800000 */
.L_x_4251:
        /* <DEDUP_REMOVED lines=16> */
.L_x_5223:


//--------------------- .text._Z35group_norm_nhwc_fwd_one_pass_kernelI11Fp16IOFp16WLi64ELi48ELi384EEv26Group_norm_nhwc_fwd_params --------------------------
	.section	.text._Z35group_norm_nhwc_fwd_one_pass_kernelI11Fp16IOFp16WLi64ELi48ELi384EEv26Group_norm_nhwc_fwd_params,"ax",@progbits
	.sectioninfo	@"SHI_REGISTERS=40"
	.align	128
        .global         _Z35group_norm_nhwc_fwd_one_pass_kernelI11Fp16IOFp16WLi64ELi48ELi384EEv26Group_norm_nhwc_fwd_params
        .type           _Z35group_norm_nhwc_fwd_one_pass_kernelI11Fp16IOFp16WLi64ELi48ELi384EEv26Group_norm_nhwc_fwd_params,@function
        .size           _Z35group_norm_nhwc_fwd_one_pass_kernelI11Fp16IOFp16WLi64ELi48ELi384EEv26Group_norm_nhwc_fwd_params,(.L_x_5224 - _Z35group_norm_nhwc_fwd_one_pass_kernelI11Fp16IOFp16WLi64ELi48ELi384EEv26Group_norm_nhwc_fwd_params)
        .other          _Z35group_norm_nhwc_fwd_one_pass_kernelI11Fp16IOFp16WLi64ELi48ELi384EEv26Group_norm_nhwc_fwd_params,@"STO_CUDA_ENTRY STV_DEFAULT"
_Z35group_norm_nhwc_fwd_one_pass_kernelI11Fp16IOFp16WLi64ELi48ELi384EEv26Group_norm_nhwc_fwd_params:
.text._Z35group_norm_nhwc_fwd_one_pass_kernelI11Fp16IOFp16WLi64ELi48ELi384EEv26Group_norm_nhwc_fwd_params:
        /* <DEDUP_REMOVED lines=28> */
.L_x_4274:
        /* <DEDUP_REMOVED lines=172> */
.L_x_4253:
[----:B------:R-:W-:Y:S05]  /*0c80*/  BSYNC B0 ;  /* 0x0000000000007941 */ /* 0x000fea0003800000 */
.L_x_4252:
        /* <DEDUP_REMOVED lines=25> */
.L_x_4256:
[----:B------:R-:W2:Y:S01]  /*0e20*/  LDG.E.STRONG.GPU R10, [R8.64] ;  /* 0x00000006080a7981 */ /* 0x000ea2000c1ef900 */
[----:B------:R-:W-:Y:S01]  /*0e30*/  YIELD ;  /* 0x0000000000007946 */ /* 0x000fe20003800000 */
[----:B--2---:R-:W-:Y:S01]  /*0e40*/  ISETP.NE.AND P1, PT, R10, R11, PT ;  /* 0x0000000b0a00720c */ /* 0x004fe20003f25270 */
[----:B------:R-:W-:-:S12]  /*0e50*/  CCTL.IVALL ;  /* 0x00000000ff00798f */ /* 0x000fd80002000000 */
[----:B------:R-:W-:Y:S05]  /*0e60*/  @P1 BRA `(.L_x_4256) ;  /* 0xffffffb000001947 */ /* 0x000fea000383ffff */
.L_x_4255:
        /* <DEDUP_REMOVED lines=11> */
.L_x_4258:
        /* <DEDUP_REMOVED lines=59> */
.L_x_4257:
        /* <DEDUP_REMOVED lines=19> */
.L_x_4260:
[----:B------:R-:W-:Y:S05]  /*1400*/  BSYNC B0 ;  /* 0x0000000000007941 */ /* 0x000fea0003800000 */
.L_x_4259:
        /* <DEDUP_REMOVED lines=30> */
.L_x_4254:
        /* <DEDUP_REMOVED lines=19> */
[----:B-1----:R-:W-:Y:S01]  /*1720*/  MOV R9, 0x3f800000 ;  /* 0x3f80000000097802 */ /* 0x002fe20000000f00 */
[--C-:B------:R-:W-:Y:S01]  /*1730*/  HADD2.F32 R17, -RZ, R26.reuse.H0_H0 ;  /* 0x2000001aff117230 */ /* 0x100fe20000004100 */
[----:B------:R-:W-:Y:S01]  /*1740*/  ISETP.NE.AND P4, PT, RZ, UR5, PT ;  /* 0x00000005ff007c0c */ /* 0x000fe2000bf85270 */
[----:B0-----:R-:W-:Y:S01]  /*1750*/  HADD2.F32 R19, -RZ, R26.H1_H1 ;  /* 0x3000001aff137230 */ /* 0x001fe20000004100 */
[----:B------:R-:W-:Y:S01]  /*1760*/  ISETP.GE.U32.AND P3, PT, R28, c[0x0][0x1c8], PT ;  /* 0x000072001c007a0c */ /* 0x000fe20003f66070 */
[----:B--2---:R-:W-:Y:S01]  /*1770*/  HADD2.F32 R15, -RZ, R23.H1_H1 ;  /* 0x30000017ff0f7230 */ /* 0x004fe20000004100 */
[----:B------:R-:W-:-:S02]  /*1780*/  ISETP.GE.U32.AND P2, PT, R7, c[0x0][0x1c8], PT ;  /* 0x0000720007007a0c */ /* 0x000fc40003f46070 */
[----:B------:R-:W-:Y:S01]  /*1790*/  ISETP.GE.AND.EX P3, PT, R20, c[0x0][0x1cc], PT, P3 ;  /* 0x0000730014007a0c */ /* 0x000fe20003f66330 */
[----:B----4-:R-:W-:Y:S01]  /*17a0*/  HADD2.F32 R13, -RZ, R24.H0_H0 ;  /* 0x20000018ff0d7230 */ /* 0x010fe20000004100 */
[----:B------:R-:W-:Y:S02]  /*17b0*/  ISETP.GE.AND.EX P2, PT, R22, c[0x0][0x1cc], PT, P2 ;  /* 0x0000730016007a0c */ /* 0x000fe40003f46320 */
[C---:B------:R-:W-:Y:S02]  /*17c0*/  ISETP.GT.U32.OR P3, PT, R0.reuse, 0x17f, P3 ;  /* 0x0000017f0000780c */ /* 0x040fe40001f64470 */
[----:B------:R-:W-:Y:S01]  /*17d0*/  ISETP.GT.U32.OR P2, PT, R0, 0x17f, P2 ;  /* 0x0000017f0000780c */ /* 0x000fe20001744470 */
[----:B------:R-:W-:-:S04]  /*17e0*/  FMUL.FTZ R10, R10, c[0x0][0x1f4] ;  /* 0x00007d000a0a7a20 */ /* 0x000fc80000410000 */
[----:B------:R-:W-:Y:S02]  /*17f0*/  FMUL.FTZ R8, R10, R10 ;  /* 0x0000000a0a087220 */ /* 0x000fe40000410000 */
[----:B------:R-:W-:Y:S02]  /*1800*/  FADD.FTZ R15, R15, -R10 ;  /* 0x8000000a0f0f7221 */ /* 0x000fe40000010000 */
[----:B------:R-:W-:Y:S01]  /*1810*/  FFMA.FTZ R11, R11, c[0x0][0x1f4], -R8 ;  /* 0x00007d000b0b7a23 */ /* 0x000fe20000010808 */
[----:B------:R-:W-:Y:S01]  /*1820*/  HADD2.F32 R8, -RZ, R23.H0_H0 ;  /* 0x20000017ff087230 */ /* 0x000fe20000004100 */
[--C-:B------:R-:W-:Y:S01]  /*1830*/  FADD.FTZ R18, R17, -R10.reuse ;  /* 0x8000000a11127221 */ /* 0x100fe20000010000 */
[----:B------:R-:W-:Y:S01]  /*1840*/  HADD2.F32 R23, -RZ, R24.H1_H1 ;  /* 0x30000018ff177230 */ /* 0x000fe20000004100 */
[--C-:B------:R-:W-:Y:S01]  /*1850*/  FADD.FTZ R24, R19, -R10.reuse ;  /* 0x8000000a13187221 */ /* 0x100fe20000010000 */
[----:B------:R-:W-:Y:S01]  /*1860*/  FSETP.GTU.FTZ.AND P1, PT, R11, RZ, PT ;  /* 0x000000ff0b00720b */ /* 0x000fe20003f3c000 */
[----:B------:R-:W-:-:S12]  /*1870*/  FADD.FTZ R8, R8, -R10 ;  /* 0x8000000a08087221 */ /* 0x000fd80000010000 */
[----:B------:R-:W-:Y:S01]  /*1880*/  @P1 FADD.FTZ R16, R11, c[0x0][0x188] ;  /* 0x000062000b101621 */ /* 0x000fe20000010000 */
[--C-:B------:R-:W-:Y:S02]  /*1890*/  HADD2.F32 R11, -RZ, R25.reuse.H0_H0 ;  /* 0x20000019ff0b7230 */ /* 0x100fe40000004100 */
[----:B------:R-:W-:Y:S01]  /*18a0*/  HADD2.F32 R25, -RZ, R25.H1_H1 ;  /* 0x30000019ff197230 */ /* 0x000fe20000004100 */
[----:B------:R0:W1:Y:S01]  /*18b0*/  @P1 MUFU.RSQ R9, R16 ;  /* 0x0000001000091308 */ /* 0x0000620000001400 */
[----:B------:R-:W-:Y:S01]  /*18c0*/  ISETP.GE.U32.AND P1, PT, R27, c[0x0][0x1c8], PT ;  /* 0x000072001b007a0c */ /* 0x000fe20003f26070 */
[--C-:B------:R-:W-:Y:S02]  /*18d0*/  FADD.FTZ R11, R11, -R10.reuse ;  /* 0x8000000a0b0b7221 */ /* 0x100fe40000010000 */
[--C-:B------:R-:W-:Y:S01]  /*18e0*/  FADD.FTZ R26, R25, -R10.reuse ;  /* 0x8000000a191a7221 */ /* 0x100fe20000010000 */
[----:B------:R-:W-:Y:S01]  /*18f0*/  ISETP.GE.AND.EX P1, PT, R21, c[0x0][0x1cc], PT, P1 ;  /* 0x0000730015007a0c */ /* 0x000fe20003f26310 */
[----:B0-----:R-:W-:-:S03]  /*1900*/  FADD.FTZ R16, R13, -R10 ;  /* 0x8000000a0d107221 */ /* 0x001fc60000010000 */
[----:B------:R-:W-:Y:S01]  /*1910*/  ISETP.GT.U32.OR P1, PT, R0, 0x17f, P1 ;  /* 0x0000017f0000780c */ /* 0x000fe20000f24470 */
[----:B------:R-:W-:-:S04]  /*1920*/  FADD.FTZ R13, R23, -R10 ;  /* 0x8000000a170d7221 */ /* 0x000fc80000010000 */
        /* <DEDUP_REMOVED lines=31> */
.L_x_4261:
        /* <DEDUP_REMOVED lines=12> */
.L_x_4263:
[----:B------:R-:W-:Y:S05]  /*1be0*/  BSYNC B0 ;  /* 0x0000000000007941 */ /* 0x000fea0003800000 */
.L_x_4262:
        /* <DEDUP_REMOVED lines=11> */
.L_x_4264:
        /* <DEDUP_REMOVED lines=12> */
.L_x_4266:
[----:B------:R-:W-:Y:S05]  /*1d60*/  BSYNC B0 ;  /* 0x0000000000007941 */ /* 0x000fea0003800000 */
.L_x_4265:
        /* <DEDUP_REMOVED lines=11> */
.L_x_4267:
        /* <DEDUP_REMOVED lines=12> */
.L_x_4269:
[----:B------:R-:W-:Y:S05]  /*1ee0*/  BSYNC B0 ;  /* 0x0000000000007941 */ /* 0x000fea0003800000 */
.L_x_4268:
        /* <DEDUP_REMOVED lines=11> */
.L_x_4270:
        /* <DEDUP_REMOVED lines=12> */
.L_x_4272:
[----:B------:R-:W-:Y:S05]  /*2060*/  BSYNC B0 ;  /* 0x0000000000007941 */ /* 0x000fea0003800000 */
.L_x_4271:
[----:B------:R-:W-:Y:S02]  /*2070*/  IADD3 R30, R30, c[0x0][0x10], RZ ;  /* 0x000004001e1e7a10 */ /* 0x000fe40007ffe0ff */
[----:B------:R-:W-:Y:S02]  /*2080*/  IADD3 R5, R5, 0x1, RZ ;  /* 0x0000000105057810 */ /* 0x000fe40007ffe0ff */
[----:B------:R-:W-:-:S13]  /*2090*/  ISETP.GE.AND P1, PT, R30, UR4, PT ;  /* 0x000000041e007c0c */ /* 0x000fda000bf26270 */
[----:B------:R-:W-:Y:S01]  /*20a0*/  @P1 CALL.REL.NOINC `(.L_x_4273) ;  /* 0x0000001000001944 */ /* 0x000fe20003c00000 */
[----:B------:R-:W-:Y:S05]  /*20b0*/  BRA `(.L_x_4274) ;  /* 0xffffe10000007947 */ /* 0x000fea000383ffff */
.L_x_4273:
[----:B------:R-:W-:Y:S05]  /*20c0*/  EXIT ;  /* 0x000000000000794d */ /* 0x000fea0003800000 */
.L_x_4275:
        /* <DEDUP_REMOVED lines=11> */
.L_x_5224:


//--------------------- .text._Z35group_norm_nhwc_fwd_one_pass_kernelI11Fp16IOFp16WLi128ELi48ELi384EEv26Group_norm_nhwc_fwd_params --------------------------
	.section	.text._Z35group_norm_nhwc_fwd_one_pass_kernelI11Fp16IOFp16WLi128ELi48ELi384EEv26Group_norm_nhwc_fwd_params,"ax",@progbits
	.sectioninfo	@"SHI_REGISTERS=56"
	.align	128
        .global         _Z35group_norm_nhwc_fwd_one_pass_kernelI11Fp16IOFp16WLi128ELi48ELi384EEv26Group_norm_nhwc_fwd_params
        .type           _Z35group_norm_nhwc_fwd_one_pass_kernelI11Fp16IOFp16WLi128ELi48ELi384EEv26Group_norm_nhwc_fwd_params,@function
        .size           _Z35group_norm_nhwc_fwd_one_pass_kernelI11Fp16IOFp16WLi128ELi48ELi384EEv26Group_norm_nhwc_fwd_params,(.L_x_5225 - _Z35group_norm_nhwc_fwd_one_pass_kernelI11Fp16IOFp16WLi128ELi48ELi384EEv26Group_norm_nhwc_fwd_params)
        .other          _Z35group_norm_nhwc_fwd_one_pass_kernelI11Fp16IOFp16WLi128ELi48ELi384EEv26Group_norm_nhwc_fwd_params,@"STO_CUDA_ENTRY STV_DEFAULT"
_Z35group_norm_nhwc_fwd_one_pass_kernelI11Fp16IOFp16WLi128ELi48ELi384EEv26Group_norm_nhwc_fwd_params:
.text._Z35group_norm_nhwc_fwd_one_pass_kernelI11Fp16IOFp16WLi128ELi48ELi384EEv26Group_norm_nhwc_fwd_params:
        /* <DEDUP_REMOVED lines=32> */
.L_x_4310:
        /* <DEDUP_REMOVED lines=257> */
.L_x_4277:
[----:B------:R-:W-:Y:S05]  /*1210*/  BSYNC B0 ;  /* 0x0000000000007941 */ /* 0x000fea0003800000 */
.L_x_4276:
        /* <DEDUP_REMOVED lines=25> */
.L_x_4280:
[----:B------:R-:W2:Y:S01]  /*13b0*/  LDG.E.STRONG.GPU R14, [R12.64] ;  /* 0x000000060c0e7981 */ /* 0x000ea2000c1ef900 */
[----:B------:R-:W-:Y:S01]  /*13c0*/  YIELD ;  /* 0x0000000000007946 */ /* 0x000fe20003800000 */
[----:B--2---:R-:W-:Y:S01]  /*13d0*/  ISETP.NE.AND P1, PT, R14, R15, PT ;  /* 0x0000000f0e00720c */ /* 0x004fe20003f25270 */
[----:B------:R-:W-:-:S12]  /*13e0*/  CCTL.IVALL ;  /* 0x00000000ff00798f */ /* 0x000fd80002000000 */
[----:B------:R-:W-:Y:S05]  /*13f0*/  @P1 BRA `(.L_x_4280) ;  /* 0xffffffb000001947 */ /* 0x000fea000383ffff */
.L_x_4279:
        /* <DEDUP_REMOVED lines=11> */
.L_x_4282:
        /* <DEDUP_REMOVED lines=59> */
.L_x_4281:
        /* <DEDUP_REMOVED lines=19> */
.L_x_4284:
[----:B------:R-:W-:Y:S05]  /*1990*/  BSYNC B0 ;  /* 0x0000000000007941 */ /* 0x000fea0003800000 */
.L_x_4283:
        /* <DEDUP_REMOVED lines=30> */
.L_x_4278:
        /* <DEDUP_REMOVED lines=28> */
[----:B------:R-:W-:Y:S02]  /*1d40*/  HADD2.F32 R15, -RZ, R30.H1_H1 ;  /* 0x3000001eff0f7230 */ /* 0x000fe40000004100 */
[----:B----4-:R-:W-:Y:S02]  /*1d50*/  HADD2.F32 R23, -RZ, R29.H0_H0 ;  /* 0x2000001dff177230 */ /* 0x010fe40000004100 */
[----:B------:R-:W-:Y:S02]  /*1d60*/  HADD2.F32 R27, -RZ, R33.H0_H0 ;  /* 0x20000021ff1b7230 */ /* 0x000fe40000004100 */
[----:B------:R-:W-:Y:S02]  /*1d70*/  HADD2.F32 R49, -RZ, R34.H0_H0 ;  /* 0x20000022ff317230 */ /* 0x000fe40000004100 */
[----:B--2---:R-:W-:Y:S02]  /*1d80*/  HADD2.F32 R20, -RZ, R35.H0_H0 ;  /* 0x20000023ff147230 */ /* 0x004fe40000004100 */
[----:B------:R-:W-:-:S02]  /*1d90*/  HADD2.F32 R22, -RZ, R36.H0_H0 ;  /* 0x20000024ff167230 */ /* 0x000fc40000004100 */
[----:B0-----:R-:W-:Y:S01]  /*1da0*/  HADD2.F32 R24, -RZ, R37.H0_H0 ;  /* 0x20000025ff187230 */ /* 0x001fe20000004100 */
[--C-:B------:R-:W-:Y:S01]  /*1db0*/  FADD.FTZ R13, R13, -R14.reuse ;  /* 0x8000000e0d0d7221 */ /* 0x100fe20000010000 */
[--C-:B------:R-:W-:Y:S01]  /*1dc0*/  HADD2.F32 R21, -RZ, R28.reuse.H0_H0 ;  /* 0x2000001cff157230 */ /* 0x100fe20000004100 */
[----:B------:R-:W-:Y:S01]  /*1dd0*/  FADD.FTZ R15, R15, -R14 ;  /* 0x8000000e0f0f7221 */ /* 0x000fe20000010000 */
[----:B------:R-:W-:Y:S01]  /*1de0*/  HADD2.F32 R25, -RZ, R28.H1_H1 ;  /* 0x3000001cff197230 */ /* 0x000fe20000004100 */
[----:B------:R-:W-:Y:S01]  /*1df0*/  ISETP.GE.U32.AND P1, PT, R44, c[0x0][0x1c8], PT ;  /* 0x000072002c007a0c */ /* 0x000fe20003f26070 */
[----:B------:R-:W-:Y:S01]  /*1e00*/  HADD2.F32 R29, -RZ, R29.H1_H1 ;  /* 0x3000001dff1d7230 */ /* 0x000fe20000004100 */
[----:B------:R-:W-:Y:S01]  /*1e10*/  ISETP.GE.U32.AND P2, PT, R43, c[0x0][0x1c8], PT ;  /* 0x000072002b007a0c */ /* 0x000fe20003f46070 */
[----:B------:R-:W-:Y:S02]  /*1e20*/  HADD2.F32 R33, -RZ, R33.H1_H1 ;  /* 0x30000021ff217230 */ /* 0x000fe40000004100 */
[----:B------:R-:W-:-:S02]  /*1e30*/  HADD2.F32 R34, -RZ, R34.H1_H1 ;  /* 0x30000022ff227230 */ /* 0x000fc40000004100 */
[----:B------:R-:W-:Y:S02]  /*1e40*/  HADD2.F32 R35, -RZ, R35.H1_H1 ;  /* 0x30000023ff237230 */ /* 0x000fe40000004100 */
[----:B------:R-:W-:Y:S02]  /*1e50*/  HADD2.F32 R36, -RZ, R36.H1_H1 ;  /* 0x30000024ff247230 */ /* 0x000fe40000004100 */
[----:B------:R-:W-:Y:S01]  /*1e60*/  HADD2.F32 R37, -RZ, R37.H1_H1 ;  /* 0x30000025ff257230 */ /* 0x000fe20000004100 */
        /* <DEDUP_REMOVED lines=34> */
[----:B---3--:R-:W-:-:S02]  /*2090*/  HADD2.F32 R26, -RZ, R17.H0_H0 ;  /* 0x20000011ff1a7230 */ /* 0x008fc40000004100 */
[----:B-----5:R-:W-:Y:S02]  /*20a0*/  HADD2.F32 R19, -RZ, R19.H0_H0 ;  /* 0x20000013ff137230 */ /* 0x020fe40000004100 */
[----:B------:R-:W-:Y:S02]  /*20b0*/  HADD2.F32 R16, -RZ, R16.H0_H0 ;  /* 0x20000010ff107230 */ /* 0x000fe40000004100 */
[----:B------:R-:W-:Y:S01]  /*20c0*/  HADD2.F32 R17, -RZ, R18.H0_H0 ;  /* 0x20000012ff117230 */ /* 0x000fe20000004100 */
[----:B------:R-:W-:-:S04]  /*20d0*/  FFMA.FTZ R28, R19, R13, R26 ;  /* 0x0000000d131c7223 */ /* 0x000fc8000001001a */
        /* <DEDUP_REMOVED lines=12> */
.L_x_4285:
        /* <DEDUP_REMOVED lines=12> */
.L_x_4287:
[----:B------:R-:W-:Y:S05]  /*2260*/  BSYNC B0 ;  /* 0x0000000000007941 */ /* 0x000fea0003800000 */
.L_x_4286:
        /* <DEDUP_REMOVED lines=13> */
.L_x_4288:
        /* <DEDUP_REMOVED lines=12> */
.L_x_4290:
[----:B------:R-:W-:Y:S05]  /*2400*/  BSYNC B0 ;  /* 0x0000000000007941 */ /* 0x000fea0003800000 */
.L_x_4289:
        /* <DEDUP_REMOVED lines=13> */
.L_x_4291:
        /* <DEDUP_REMOVED lines=12> */
.L_x_4293:
[----:B------:R-:W-:Y:S05]  /*25a0*/  BSYNC B0 ;  /* 0x0000000000007941 */ /* 0x000fea0003800000 */
.L_x_4292:
        /* <DEDUP_REMOVED lines=36> */
.L_x_4294:
        /* <DEDUP_REMOVED lines=12> */
.L_x_4296:
[----:B------:R-:W-:Y:S05]  /*28b0*/  BSYNC B0 ;  /* 0x0000000000007941 */ /* 0x000fea0003800000 */
.L_x_4295:
        /* <DEDUP_REMOVED lines=11> */
.L_x_4297:
        /* <DEDUP_REMOVED lines=12> */
.L_x_4299:
[----:B------:R-:W-:Y:S05]  /*2a30*/  BSYNC B0 ;  /* 0x0000000000007941 */ /* 0x000fea0003800000 */
.L_x_4298:
        /* <DEDUP_REMOVED lines=11> */
.L_x_4300:
        /* <DEDUP_REMOVED lines=12> */
.L_x_4302:
[----:B------:R-:W-:Y:S05]  /*2bb0*/  BSYNC B0 ;  /* 0x0000000000007941 */ /* 0x000fea0003800000 */
.L_x_4301:
        /* <DEDUP_REMOVED lines=11> */
.L_x_4303:
        /* <DEDUP_REMOVED lines=12> */
.L_x_4305:
[----:B------:R-:W-:Y:S05]  /*2d30*/  BSYNC B0 ;  /* 0x0000000000007941 */ /* 0x000fea0003800000 */
.L_x_4304:
        /* <DEDUP_REMOVED lines=11> */
.L_x_4306:
        /* <DEDUP_REMOVED lines=11> */
.L_x_4308:
[----:B------:R-:W-:Y:S05]  /*2ea0*/  BSYNC B0 ;  /* 0x0000000000007941 */ /* 0x000fea0003800000 */
.L_x_4307:
[----:B------:R-:W-:Y:S02]  /*2eb0*/  IADD3 R46, R46, c[0x0][0x10], RZ ;  /* 0x000004002e2e7a10 */ /* 0x000fe40007ffe0ff */
[----:B------:R-:W-:Y:S02]  /*2ec0*/  IADD3 R2, R2, 0x1, RZ ;  /* 0x0000000102027810 */ /* 0x000fe40007ffe0ff */
[----:B------:R-:W-:-:S13]  /*2ed0*/  ISETP.GE.AND P1, PT, R46, UR4, PT ;  /* 0x000000042e007c0c */ /* 0x000fda000bf26270 */
[----:B------:R-:W-:Y:S01]  /*2ee0*/  @P1 CALL.REL.NOINC `(.L_x_4309) ;  /* 0x0000001000001944 */ /* 0x000fe20003c00000 */
[----:B------:R-:W-:Y:S05]  /*2ef0*/  BRA `(.L_x_4310) ;  /* 0xffffd30000007947 */ /* 0x000fea000383ffff */
.L_x_4309:
[----:B------:R-:W-:Y:S05]  /*2f00*/  EXIT ;  /* 0x000000000000794d */ /* 0x000fea0003800000 */
.L_x_4311:
        /* <DEDUP_REMOVED lines=15> */
.L_x_5225:


//--------------------- .text._Z35group_norm_nhwc_fwd_one_pass_kernelI11Fp16IOFp16WLi256ELi48ELi384EEv26Group_norm_nhwc_fwd_params --------------------------
	.section	.text._Z35group_norm_nhwc_fwd_one_pass_kernelI11Fp16IOFp16WLi256ELi48ELi384EEv26Group_norm_nhwc_fwd_params,"ax",@progbits
	.sectioninfo	@"SHI_REGISTERS=80"
	.align	128
        .global         _Z35group_norm_nhwc_fwd_one_pass_kernelI11Fp16IOFp16WLi256ELi48ELi384EEv26Group_norm_nhwc_fwd_params
        .type           _Z35group_norm_nhwc_fwd_one_pass_kernelI11Fp16IOFp16WLi256ELi48ELi384EEv26Group_norm_nhwc_fwd_params,@function
        .size           _Z35group_norm_nhwc_fwd_one_pass_kernelI11Fp16IOFp16WLi256ELi48ELi384EEv26Group_norm_nhwc_fwd_params,(.L_x_5226 - _Z35group_norm_nhwc_fwd_one_pass_kernelI11Fp16IOFp16WLi256ELi48ELi384EEv26Group_norm_nhwc_fwd_params)
        .other          _Z35group_norm_nhwc_fwd_one_pass_kernelI11Fp16IOFp16WLi256ELi48ELi384EEv26Group_norm_nhwc_fwd_params,@"STO_CUDA_ENTRY STV_DEFAULT"
_Z35group_norm_nhwc_fwd_one_pass_kernelI11Fp16IOFp16WLi256ELi48ELi384EEv26Group_norm_nhwc_fwd_params:
.text._Z35group_norm_nhwc_fwd_one_pass_kernelI11Fp16IOFp16WLi256ELi48ELi384EEv26Group_norm_nhwc_fwd_params:
        /* <DEDUP_REMOVED lines=92> */
.L_x_4373:
        /* <DEDUP_REMOVED lines=414> */
.L_x_4313:
[----:B0-----:R-:W-:Y:S05]  /*1fa0*/  BSYNC B0 ;  /* 0x0000000000007941 */ /* 0x001fea0003800000 */
.L_x_4312:
        /* <DEDUP_REMOVED lines=25> */
.L_x_4316:
[----:B------:R-:W2:Y:S01]  /*2140*/  LDG.E.STRONG.GPU R17, [R18.64] ;  /* 0x0000000612117981 */ /* 0x000ea2000c1ef900 */
[----:B------:R-:W-:Y:S01]  /*2150*/  YIELD ;  /* 0x0000000000007946 */ /* 0x000fe20003800000 */
[----:B--2---:R-:W-:Y:S01]  /*2160*/  ISETP.NE.AND P6, PT, R17, R52, PT ;  /* 0x000000341100720c */ /* 0x004fe20003fc5270 */
[----:B------:R-:W-:-:S12]  /*2170*/  CCTL.IVALL ;  /* 0x00000000ff00798f */ /* 0x000fd80002000000 */
[----:B------:R-:W-:Y:S05]  /*2180*/  @P6 BRA `(.L_x_4316) ;  /* 0xffffffb000006947 */ /* 0x000fea000383ffff */
.L_x_4315:
        /* <DEDUP_REMOVED lines=23> */
.L_x_4320:
        /* <DEDUP_REMOVED lines=115> */
.L_x_4319:
        /* <DEDUP_REMOVED lines=63> */
.L_x_4321:
[----:B------:R-:W-:-:S04]  /*2e20*/  LOP3.LUT P6, RZ, R10, 0x1, RZ, 0xc0, !PT ;  /* 0x000000010aff7812 */ /* 0x000fc800078cc0ff */
[----:B------:R-:W-:-:S13]  /*2e30*/  ISETP.NE.OR P6, PT, R18, RZ, P6 ;  /* 0x000000ff1200720c */ /* 0x000fda00037c5670 */
[----:B------:R-:W-:Y:S05]  /*2e40*/  @!P6 BRA `(.L_x_4317) ;  /* 0x000001f00000e947 */ /* 0x000fea0003800000 */
.L_x_4318:
        /* <DEDUP_REMOVED lines=31> */
.L_x_4317:
        /* <DEDUP_REMOVED lines=11> */
.L_x_4323:
[----:B------:R-:W-:Y:S05]  /*30f0*/  BSYNC B0 ;  /* 0x0000000000007941 */ /* 0x000fea0003800000 */
.L_x_4322:
        /* <DEDUP_REMOVED lines=17> */
.L_x_4314:
        /* <DEDUP_REMOVED lines=40> */
[----:B--2---:R-:W-:Y:S02]  /*3490*/  HADD2.F32 R22, -RZ, R22.H0_H0 ;  /* 0x20000016ff167230 */ /* 0x004fe40000004100 */
[----:B---3--:R-:W-:Y:S02]  /*34a0*/  HADD2.F32 R11, -RZ, R11.H0_H0 ;  /* 0x2000000bff0b7230 */ /* 0x008fe40000004100 */
[----:B----4-:R-:W-:Y:S02]  /*34b0*/  HADD2.F32 R23, -RZ, R23.H0_H0 ;  /* 0x20000017ff177230 */ /* 0x010fe40000004100 */
[----:B-----5:R-:W-:-:S03]  /*34c0*/  HADD2.F32 R24, -RZ, R24.H0_H0 ;  /* 0x20000018ff187230 */ /* 0x020fc60000004100 */
        /* <DEDUP_REMOVED lines=13> */
.L_x_4324:
        /* <DEDUP_REMOVED lines=14> */
.L_x_4326:
[----:B------:R-:W-:Y:S05]  /*3680*/  BSYNC B0 ;  /* 0x0000000000007941 */ /* 0x000fea0003800000 */
.L_x_4325:
        /* <DEDUP_REMOVED lines=19> */
.L_x_4327:
        /* <DEDUP_REMOVED lines=14> */
.L_x_4329:
[----:B------:R-:W-:Y:S05]  /*38a0*/  BSYNC B0 ;  /* 0x0000000000007941 */ /* 0x000fea0003800000 */
.L_x_4328:
        /* <DEDUP_REMOVED lines=21> */
.L_x_4330:
        /* <DEDUP_REMOVED lines=14> */
.L_x_4332:
[----:B------:R-:W-:Y:S05]  /*3ae0*/  BSYNC B0 ;  /* 0x0000000000007941 */ /* 0x000fea0003800000 */
.L_x_4331:
        /* <DEDUP_REMOVED lines=15> */
.L_x_4333:
        /* <DEDUP_REMOVED lines=14> */
.L_x_4335:
[----:B------:R-:W-:Y:S05]  /*3cc0*/  BSYNC B0 ;  /* 0x0000000000007941 */ /* 0x000fea0003800000 */
.L_x_4334:
        /* <DEDUP_REMOVED lines=23> */
.L_x_4336:
        /* <DEDUP_REMOVED lines=14> */
.L_x_4338:
[----:B------:R-:W-:Y:S05]  /*3f20*/  BSYNC B0 ;  /* 0x0000000000007941 */ /* 0x000fea0003800000 */
.L_x_4337:
        /* <DEDUP_REMOVED lines=17> */
.L_x_4339:
        /* <DEDUP_REMOVED lines=13> */
.L_x_4341:
[----:B------:R-:W-:Y:S05]  /*4110*/  BSYNC B0 ;  /* 0x0000000000007941 */ /* 0x000fea0003800000 */
.L_x_4340:
        /* <DEDUP_REMOVED lines=19> */
.L_x_4342:
        /* <DEDUP_REMOVED lines=13> */
.L_x_4344:
[----:B------:R-:W-:Y:S05]  /*4320*/  BSYNC B0 ;  /* 0x0000000000007941 */ /* 0x000fea0003800000 */
.L_x_4343:
        /* <DEDUP_REMOVED lines=21> */
.L_x_4345:
        /* <DEDUP_REMOVED lines=13> */
.L_x_4347:
[----:B------:R-:W-:Y:S05]  /*4550*/  BSYNC B0 ;  /* 0x0000000000007941 */ /* 0x000fea0003800000 */
.L_x_4346:
        /* <DEDUP_REMOVED lines=15> */
.L_x_4348:
        /* <DEDUP_REMOVED lines=12> */
.L_x_4350:
[----:B------:R-:W-:Y:S05]  /*4710*/  BSYNC B0 ;  /* 0x0000000000007941 */ /* 0x000fea0003800000 */
.L_x_4349:
        /* <DEDUP_REMOVED lines=23> */
.L_x_4351:
        /* <DEDUP_REMOVED lines=12> */
.L_x_4353:
[----:B------:R-:W-:Y:S05]  /*4950*/  BSYNC B0 ;  /* 0x0000000000007941 */ /* 0x000fea0003800000 */
.L_x_4352:
        /* <DEDUP_REMOVED lines=17> */
.L_x_4354:
        /* <DEDUP_REMOVED lines=12> */
.L_x_4356:
[----:B------:R-:W-:Y:S05]  /*4b30*/  BSYNC B0 ;  /* 0x0000000000007941 */ /* 0x000fea0003800000 */
.L_x_4355:
        /* <DEDUP_REMOVED lines=19> */
.L_x_4357:
        /* <DEDUP_REMOVED lines=12> */
.L_x_4359:
[----:B------:R-:W-:Y:S05]  /*4d30*/  BSYNC B0 ;  /* 0x0000000000007941 */ /* 0x000fea0003800000 */
.L_x_4358:
        /* <DEDUP_REMOVED lines=23> */
.L_x_4360:
        /* <DEDUP_REMOVED lines=12> */
.L_x_4362:
[----:B------:R-:W-:Y:S05]  /*4f70*/  BSYNC B0 ;  /* 0x0000000000007941 */ /* 0x000fea0003800000 */
.L_x_4361:
        /* <DEDUP_REMOVED lines=11> */
.L_x_4363:
        /* <DEDUP_REMOVED lines=21> */
.L_x_4365:
[----:B------:R-:W-:Y:S05]  /*5180*/  BSYNC B0 ;  /* 0x0000000000007941 */ /* 0x000fea0003800000 */
.L_x_4364:
        /* <DEDUP_REMOVED lines=15> */
.L_x_4366:
        /* <DEDUP_REMOVED lines=21> */
.L_x_4368:
[----:B------:R-:W-:Y:S05]  /*53d0*/  BSYNC B0 ;  /* 0x0000000000007941 */ /* 0x000fea0003800000 */
.L_x_4367:
        /* <DEDUP_REMOVED lines=11> */
.L_x_4369:
        /* <DEDUP_REMOVED lines=15> */
.L_x_4371:
[----:B------:R-:W-:Y:S05]  /*5580*/  BSYNC B0 ;  /* 0x0000000000007941 */ /* 0x000fea0003800000 */
.L_x_4370:
[----:B------:R-:W-:Y:S02]  /*5590*/  IADD3 R3, R3, c[0x0][0x10], RZ ;  /* 0x0000040003037a10 */ /* 0x000fe40007ffe0ff */
[----:B------:R-:W-:Y:S02]  /*55a0*/  IADD3 R4, R4, 0x1, RZ ;  /* 0x0000000104047810 */ /* 0x000fe40007ffe0ff */
[----:B------:R-:W-:-:S13]  /*55b0*/  ISETP.GE.AND P5, PT, R3, UR4, PT ;  /* 0x0000000403007c0c */ /* 0x000fda000bfa6270 */
[----:B------:R-:W-:Y:S01]  /*55c0*/  @P5 CALL.REL.NOINC `(.L_x_4372) ;  /* 0x0000001000005944 */ /* 0x000fe20003c00000 */
[----:B------:R-:W-:Y:S05]  /*55d0*/  BRA `(.L_x_4373) ;  /* 0xffffafe000007947 */ /* 0x000fea000383ffff */
.L_x_4372:
[----:B------:R-:W-:Y:S05]  /*55e0*/  EXIT ;  /* 0x000000000000794d */ /* 0x000fea0003800000 */
.L_x_4374:
        /* <DEDUP_REMOVED lines=9> */
.L_x_5226:


//--------------------- .text._Z35group_norm_nhwc_fwd_one_pass_kernelI11Fp16IOFp16WLi512ELi48ELi384EEv26Group_norm_nhwc_fwd_params --------------------------
	.section	.text._Z35group_norm_nhwc_fwd_one_pass_kernelI11Fp16IOFp16WLi512ELi48ELi384EEv26Group_norm_nhwc_fwd_params,"ax",@progbits
	.sectioninfo	@"SHI_REGISTERS=168"
	.align	128
        .global         _Z35group_norm_nhwc_fwd_one_pass_kernelI11Fp16IOFp16WLi512ELi48ELi384EEv26Group_norm_nhwc_fwd_params
        .type           _Z35group_norm_nhwc_fwd_one_pass_kernelI11Fp16IOFp16WLi512ELi48ELi384EEv26Group_norm_nhwc_fwd_params,@function
        .size           _Z35group_norm_nhwc_fwd_one_pass_kernelI11Fp16IOFp16WLi512ELi48ELi384EEv26Group_norm_nhwc_fwd_params,(.L_x_5227 - _Z35group_norm_nhwc_fwd_one_pass_kernelI11Fp16IOFp16WLi512ELi48ELi384EEv26Group_norm_nhwc_fwd_params)
        .other          _Z35group_norm_nhwc_fwd_one_pass_kernelI11Fp16IOFp16WLi512ELi48ELi384EEv26Group_norm_nhwc_fwd_params,@"STO_CUDA_ENTRY STV_DEFAULT"
_Z35group_norm_nhwc_fwd_one_pass_kernelI11Fp16IOFp16WLi512ELi48ELi384EEv26Group_norm_nhwc_fwd_params:
.text._Z35group_norm_nhwc_fwd_one_pass_kernelI11Fp16IOFp16WLi512ELi48ELi384EEv26Group_norm_nhwc_fwd_params:
        /* <DEDUP_REMOVED lines=198> */
.L_x_4481:
        /* <DEDUP_REMOVED lines=712> */
.L_x_4376:
[----:B0-----:R-:W-:Y:S05]  /*38e0*/  BSYNC B0 ;  /* 0x0000000000007941 */ /* 0x001fea0003800000 */
.L_x_4375:
        /* <DEDUP_REMOVED lines=25> */
.L_x_4379:
[----:B0-----:R-:W2:Y:S01]  /*3a80*/  LDG.E.STRONG.GPU R42, [R40.64] ;  /* 0x00000006282a7981 */ /* 0x001ea2000c1ef900 */
[----:B------:R-:W-:Y:S01]  /*3a90*/  YIELD ;  /* 0x0000000000007946 */ /* 0x000fe20003800000 */
[----:B--2---:R-:W-:Y:S01]  /*3aa0*/  ISETP.NE.AND P6, PT, R42, R49, PT ;  /* 0x000000312a00720c */ /* 0x004fe20003fc5270 */
[----:B------:R-:W-:-:S12]  /*3ab0*/  CCTL.IVALL ;  /* 0x00000000ff00798f */ /* 0x000fd80002000000 */
[----:B------:R-:W-:Y:S05]  /*3ac0*/  @P6 BRA `(.L_x_4379) ;  /* 0xffffffb000006947 */ /* 0x000fea000383ffff */
.L_x_4378:
        /* <DEDUP_REMOVED lines=11> */
.L_x_4381:
        /* <DEDUP_REMOVED lines=59> */
.L_x_4380:
        /* <DEDUP_REMOVED lines=18> */
.L_x_4383:
[----:B------:R-:W-:Y:S05]  /*4050*/  BSYNC B0 ;  /* 0x0000000000007941 */ /* 0x000fea0003800000 */
.L_x_4382:
        /* <DEDUP_REMOVED lines=31> */
.L_x_4377:
        /* <DEDUP_REMOVED lines=28> */
[----:B------:R-:W-:Y:S01]  /*4410*/  ISETP.NE.AND P6, PT, RZ, UR5, PT ;  /* 0x00000005ff007c0c */ /* 0x000fe2000bfc5270 */
[----:B------:R-:W-:-:S02]  /*4420*/  HADD2.F32 R123, -RZ, R11.H1_H1 ;  /* 0x3000000bff7b7230 */ /* 0x000fc40000004100 */
[----:B------:R-:W-:-:S03]  /*4430*/  HADD2.F32 R51, -RZ, R11.H0_H0 ;  /* 0x2000000bff337230 */ /* 0x000fc60000004100 */
[--C-:B------:R-:W-:Y:S02]  /*4440*/  FADD.FTZ R122, R123, -R46.reuse ;  /* 0x8000002e7b7a7221 */ /* 0x100fe40000010000 */
[----:B------:R-:W-:Y:S02]  /*4450*/  FADD.FTZ R50, R51, -R46 ;  /* 0x8000002e33327221 */ /* 0x000fe40000010000 */
[-C--:B0-----:R-:W-:Y:S02]  /*4460*/  FMUL.FTZ R122, R122, R47.reuse ;  /* 0x0000002f7a7a7220 */ /* 0x081fe40000410000 */
[----:B------:R-:W-:Y:S01]  /*4470*/  FMUL.FTZ R50, R50, R47 ;  /* 0x0000002f32327220 */ /* 0x000fe20000410000 */
[--C-:B------:R-:W-:Y:S02]  /*4480*/  HADD2.F32 R49, -RZ, R33.reuse.H0_H0 ;  /* 0x20000021ff317230 */ /* 0x100fe40000004100 */
[----:B------:R-:W-:Y:S02]  /*4490*/  HADD2.F32 R51, -RZ, R33.H1_H1 ;  /* 0x30000021ff337230 */ /* 0x000fe40000004100 */
[----:B---3--:R-:W-:-:S02]  /*44a0*/  HADD2.F32 R11, -RZ, R34.H0_H0 ;  /* 0x20000022ff0b7230 */ /* 0x008fc40000004100 */
[----:B--2---:R-:W-:Y:S02]  /*44b0*/  HADD2.F32 R34, -RZ, R44.H0_H0 ;  /* 0x2000002cff227230 */ /* 0x004fe40000004100 */
        /* <DEDUP_REMOVED lines=15> */
.L_x_4384:
        /* <DEDUP_REMOVED lines=13> */
.L_x_4386:
[----:B------:R-:W-:Y:S05]  /*4680*/  BSYNC B0 ;  /* 0x0000000000007941 */ /* 0x000fea0003800000 */
.L_x_4385:
        /* <DEDUP_REMOVED lines=21> */
.L_x_4387:
        /* <DEDUP_REMOVED lines=13> */
.L_x_4389:
[----:B------:R-:W-:Y:S05]  /*48b0*/  BSYNC B0 ;  /* 0x0000000000007941 */ /* 0x000fea0003800000 */
.L_x_4388:
        /* <DEDUP_REMOVED lines=19> */
.L_x_4390:
        /* <DEDUP_REMOVED lines=13> */
.L_x_4392:
[----:B------:R-:W-:Y:S05]  /*4ac0*/  BSYNC B0 ;  /* 0x0000000000007941 */ /* 0x000fea0003800000 */
.L_x_4391:
        /* <DEDUP_REMOVED lines=21> */
.L_x_4393:
        /* <DEDUP_REMOVED lines=13> */
.L_x_4395:
[----:B------:R-:W-:Y:S05]  /*4cf0*/  BSYNC B0 ;  /* 0x0000000000007941 */ /* 0x000fea0003800000 */
.L_x_4394:
        /* <DEDUP_REMOVED lines=15> */
.L_x_4396:
        /* <DEDUP_REMOVED lines=13> */
.L_x_4398:
[----:B------:R-:W-:Y:S05]  /*4ec0*/  BSYNC B0 ;  /* 0x0000000000007941 */ /* 0x000fea0003800000 */
.L_x_4397:
        /* <DEDUP_REMOVED lines=23> */
.L_x_4399:
        /* <DEDUP_REMOVED lines=13> */
.L_x_4401:
[----:B------:R-:W-:Y:S05]  /*5110*/  BSYNC B0 ;  /* 0x0000000000007941 */ /* 0x000fea0003800000 */
.L_x_4400:
        /* <DEDUP_REMOVED lines=17> */
.L_x_4402:
        /* <DEDUP_REMOVED lines=13> */
.L_x_4404:
[----:B------:R-:W-:Y:S05]  /*5300*/  BSYNC B0 ;  /* 0x0000000000007941 */ /* 0x000fea0003800000 */
.L_x_4403:
        /* <DEDUP_REMOVED lines=19> */
.L_x_4405:
        /* <DEDUP_REMOVED lines=13> */
.L_x_4407:
[----:B------:R-:W-:Y:S05]  /*5510*/  BSYNC B0 ;  /* 0x0000000000007941 */ /* 0x000fea0003800000 */
.L_x_4406:
        /* <DEDUP_REMOVED lines=21> */
.L_x_4408:
        /* <DEDUP_REMOVED lines=13> */
.L_x_4410:
[----:B------:R-:W-:Y:S05]  /*5740*/  BSYNC B0 ;  /* 0x0000000000007941 */ /* 0x000fea0003800000 */
.L_x_4409:
        /* <DEDUP_REMOVED lines=15> */
.L_x_4411:
        /* <DEDUP_REMOVED lines=13> */
.L_x_4413:
[----:B------:R-:W-:Y:S05]  /*5910*/  BSYNC B0 ;  /* 0x0000000000007941 */ /* 0x000fea0003800000 */
.L_x_4412:
        /* <DEDUP_REMOVED lines=185> */
.L_x_4414:
        /* <DEDUP_REMOVED lines=13> */
.L_x_4416:
[----:B------:R-:W-:Y:S05]  /*6580*/  BSYNC B0 ;  /* 0x0000000000007941 */ /* 0x000fea0003800000 */
.L_x_4415:
        /* <DEDUP_REMOVED lines=11> */
.L_x_4417:
        /* <DEDUP_REMOVED lines=13> */
.L_x_4419:
[----:B------:R-:W-:Y:S05]  /*6710*/  BSYNC B0 ;  /* 0x0000000000007941 */ /* 0x000fea0003800000 */
.L_x_4418:
        /* <DEDUP_REMOVED lines=11> */
.L_x_4420:
        /* <DEDUP_REMOVED lines=13> */
.L_x_4422:
[----:B------:R-:W-:Y:S05]  /*68a0*/  BSYNC B0 ;  /* 0x0000000000007941 */ /* 0x000fea0003800000 */
.L_x_4421:
        /* <DEDUP_REMOVED lines=11> */
.L_x_4423:
        /* <DEDUP_REMOVED lines=13> */
.L_x_4425:
[----:B------:R-:W-:Y:S05]  /*6a30*/  BSYNC B0 ;  /* 0x0000000000007941 */ /* 0x000fea0003800000 */
.L_x_4424:
        /* <DEDUP_REMOVED lines=11> */
.L_x_4426:
        /* <DEDUP_REMOVED lines=13> */
.L_x_4428:
[----:B------:R-:W-:Y:S05]  /*6bc0*/  BSYNC B0 ;  /* 0x0000000000007941 */ /* 0x000fea0003800000 */
.L_x_4427:
        /* <DEDUP_REMOVED lines=11> */
.L_x_4429:
        /* <DEDUP_REMOVED lines=13> */
.L_x_4431:
[----:B------:R-:W-:Y:S05]  /*6d50*/  BSYNC B0 ;  /* 0x0000000000007941 */ /* 0x000fea0003800000 */
.L_x_4430:
        /* <DEDUP_REMOVED lines=11> */
.L_x_4432:
        /* <DEDUP_REMOVED lines=13> */
.L_x_4434:
[----:B------:R-:W-:Y:S05]  /*6ee0*/  BSYNC B0 ;  /* 0x0000000000007941 */ /* 0x000fea0003800000 */
.L_x_4433:
        /* <DEDUP_REMOVED lines=11> */
.L_x_4435:
        /* <DEDUP_REMOVED lines=13> */
.L_x_4437:
[----:B------:R-:W-:Y:S05]  /*7070*/  BSYNC B0 ;  /* 0x0000000000007941 */ /* 0x000fea0003800000 */
.L_x_4436:
        /* <DEDUP_REMOVED lines=11> */
.L_x_4438:
        /* <DEDUP_REMOVED lines=13> */
.L_x_4440:
[----:B------:R-:W-:Y:S05]  /*7200*/  BSYNC B0 ;  /* 0x0000000000007941 */ /* 0x000fea0003800000 */
.L_x_4439:
        /* <DEDUP_REMOVED lines=11> */
.L_x_4441:
        /* <DEDUP_REMOVED lines=13> */
.L_x_4443:
[----:B------:R-:W-:Y:S05]  /*7390*/  BSYNC B0 ;  /* 0x0000000000007941 */ /* 0x000fea0003800000 */
.L_x_4442:
        /* <DEDUP_REMOVED lines=11> */
.L_x_4444:
        /* <DEDUP_REMOVED lines=13> */
.L_x_4446:
[----:B------:R-:W-:Y:S05]  /*7520*/  BSYNC B0 ;  /* 0x0000000000007941 */ /* 0x000fea0003800000 */
.L_x_4445:
        /* <DEDUP_REMOVED lines=11> */
.L_x_4447:
        /* <DEDUP_REMOVED lines=13> */
.L_x_4449:
[----:B------:R-:W-:Y:S05]  /*76b0*/  BSYNC B0 ;  /* 0x0000000000007941 */ /* 0x000fea0003800000 */
.L_x_4448:
        /* <DEDUP_REMOVED lines=11> */
.L_x_4450:
        /* <DEDUP_REMOVED lines=13> */
.L_x_4452:
[----:B------:R-:W-:Y:S05]  /*7840*/  BSYNC B0 ;  /* 0x0000000000007941 */ /* 0x000fea0003800000 */
.L_x_4451:
        /* <DEDUP_REMOVED lines=11> */
.L_x_4453:
        /* <DEDUP_REMOVED lines=13> */
.L_x_4455:
[----:B------:R-:W-:Y:S05]  /*79d0*/  BSYNC B0 ;  /* 0x0000000000007941 */ /* 0x000fea0003800000 */
.L_x_4454:
        /* <DEDUP_REMOVED lines=11> */
.L_x_4456:
        /* <DEDUP_REMOVED lines=13> */
.L_x_4458:
[----:B------:R-:W-:Y:S05]  /*7b60*/  BSYNC B0 ;  /* 0x0000000000007941 */ /* 0x000fea0003800000 */
.L_x_4457:
        /* <DEDUP_REMOVED lines=11> */
.L_x_4459:
        /* <DEDUP_REMOVED lines=13> */
.L_x_4461:
[----:B------:R-:W-:Y:S05]  /*7cf0*/  BSYNC B0 ;  /* 0x0000000000007941 */ /* 0x000fea0003800000 */
.L_x_4460:
        /* <DEDUP_REMOVED lines=11> */
.L_x_4462:
        /* <DEDUP_REMOVED lines=12> */
.L_x_4464:
[----:B------:R-:W-:Y:S05]  /*7e70*/  BSYNC B0 ;  /* 0x0000000000007941 */ /* 0x000fea0003800000 */
.L_x_4463:
        /* <DEDUP_REMOVED lines=11> */
.L_x_4465:
        /* <DEDUP_REMOVED lines=12> */
.L_x_4467:
[----:B------:R-:W-:Y:S05]  /*7ff0*/  BSYNC B0 ;  /* 0x0000000000007941 */ /* 0x000fea0003800000 */
.L_x_4466:
        /* <DEDUP_REMOVED lines=11> */
.L_x_4468:
        /* <DEDUP_REMOVED lines=12> */
.L_x_4470:
[----:B------:R-:W-:Y:S05]  /*8170*/  BSYNC B0 ;  /* 0x0000000000007941 */ /* 0x000fea0003800000 */
.L_x_4469:
        /* <DEDUP_REMOVED lines=11> */
.L_x_4471:
        /* <DEDUP_REMOVED lines=12> */
.L_x_4473:
[----:B------:R-:W-:Y:S05]  /*82f0*/  BSYNC B0 ;  /* 0x0000000000007941 */ /* 0x000fea0003800000 */
.L_x_4472:
        /* <DEDUP_REMOVED lines=11> */
.L_x_4474:
        /* <DEDUP_REMOVED lines=12> */
.L_x_4476:
[----:B------:R-:W-:Y:S05]  /*8470*/  BSYNC B0 ;  /* 0x0000000000007941 */ /* 0x000fea0003800000 */
.L_x_4475:
        /* <DEDUP_REMOVED lines=11> */
.L_x_4477:
        /* <DEDUP_REMOVED lines=14> */
.L_x_4479:
[----:B------:R-:W-:Y:S05]  /*8610*/  BSYNC B0 ;  /* 0x0000000000007941 */ /* 0x000fea0003800000 */
.L_x_4478:
[----:B------:R-:W-:Y:S02]  /*8620*/  IADD3 R52, R52, c[0x0][0x10], RZ ;  /* 0x0000040034347a10 */ /* 0x000fe40007ffe0ff */
[----:B------:R-:W-:Y:S02]  /*8630*/  IADD3 R39, R39, 0x1, RZ ;  /* 0x0000000127277810 */ /* 0x000fe40007ffe0ff */
[----:B------:R-:W-:-:S13]  /*8640*/  ISETP.GE.AND P5, PT, R52, UR4, PT ;  /* 0x0000000434007c0c */ /* 0x000fda000bfa6270 */
[----:B------:R-:W-:Y:S01]  /*8650*/  @P5 CALL.REL.NOINC `(.L_x_4480) ;  /* 0x0000001000005944 */ /* 0x000fe20003c00000 */
[----:B------:R-:W-:Y:S05]  /*8660*/  BRA `(.L_x_4481) ;  /* 0xffff85f000007947 */ /* 0x000fea000383ffff */
.L_x_4480:
[----:B------:R-:W-:Y:S05]  /*8670*/  EXIT ;  /* 0x000000000000794d */ /* 0x000fea0003800000 */
.L_x_4482:
        /* <DEDUP_REMOVED lines=16> */
.L_x_5227:


//--------------------- .text._Z35group_norm_nhwc_fwd_one_pass_kernelI11Fp32IOFp32WLi64ELi48ELi384EEv26Group_norm_nhwc_fwd_params --------------------------
	.section	.text._Z35group_norm_nhwc_fwd_one_pass_kernelI11Fp32IOFp32WLi64ELi48ELi384EEv26Group_norm_nhwc_fwd_params,"ax",@progbits
	.sectioninfo	@"SHI_REGISTERS=53"
	.align	128
        .global         _Z35group_norm_nhwc_fwd_one_pass_kernelI11Fp32IOFp32WLi64ELi48ELi384EEv26Group_norm_nhwc_fwd_params
        .type           _Z35group_norm_nhwc_fwd_one_pass_kernelI11Fp32IOFp32WLi64ELi48ELi384EEv26Group_norm_nhwc_fwd_params,@function
        .size           _Z35group_norm_nhwc_fwd_one_pass_kernelI11Fp32IOFp32WLi64ELi48ELi384EEv26Group_norm_nhwc_fwd_params,(.L_x_5228 - _Z35group_norm_nhwc_fwd_one_pass_kernelI11Fp32IOFp32WLi64ELi48ELi384EEv26Group_norm_nhwc_fwd_params)
        .other          _Z35group_norm_nhwc_fwd_one_pass_kernelI11Fp32IOFp32WLi64ELi48ELi384EEv26Group_norm_nhwc_fwd_params,@"STO_CUDA_ENTRY STV_DEFAULT"
_Z35group_norm_nhwc_fwd_one_pass_kernelI11Fp32IOFp32WLi64ELi48ELi384EEv26Group_norm_nhwc_fwd_params:
.text._Z35group_norm_nhwc_fwd_one_pass_kernelI11Fp32IOFp32WLi64ELi48ELi384EEv26Group_norm_nhwc_fwd_params:
        /* <DEDUP_REMOVED lines=10> */
[----:B------:R-:W1:Y:S01]  /*00a0*/  S2R R3, SR_CTAID.X ;  /* 0x0000000000037919 */ /* 0x000e620000002500 */
[----:B0-----:R-:W-:Y:S01]  /*00b0*/  IMAD.WIDE.U32 R4, R0, -0x55555555, RZ ;  /* 0xaaaaaaab00047825 */ /* 0x001fe200078e00ff */
[----:B------:R-:W-:-:S04]  /*00c0*/  SHF.R.S32.HI R7, RZ, 0x1f, R0 ;  /* 0x0000001fff077819 */ /* 0x000fc80000011400 */
[----:B------:R-:W-:Y:S01]  /*00d0*/  SHF.R.U32.HI R29, RZ, 0x4, R5 ;  /* 0x00000004ff1d7819 */ /* 0x000fe20000011605 */
[----:B------:R-:W0:Y:S01]  /*00e0*/  S2R R4, SR_LANEID ;  /* 0x0000000000047919 */ /* 0x000e220000000000 */
[----:B------:R-:W-:Y:S01]  /*00f0*/  LEA.HI R28, R7, R0, RZ, 0x5 ;  /* 0x00000000071c7211 */ /* 0x000fe200078f28ff */
[----:B------:R-:W-:Y:S02]  /*0100*/  HFMA2.MMA R7, -RZ, RZ, 0, 0 ;  /* 0x00000000ff077435 */ /* 0x000fe400000001ff */
[----:B-1----:R-:W-:Y:S01]  /*0110*/  IMAD R2, R3, c[0x0][0x1e4], R29 ;  /* 0x0000790003027a24 */ /* 0x002fe200078e021d */
[----:B------:R-:W-:Y:S01]  /*0120*/  SHF.R.S32.HI R28, RZ, 0x5, R28 ;  /* 0x00000005ff1c7819 */ /* 0x000fe2000001141c */
[----:B------:R-:W-:-:S03]  /*0130*/  IMAD R29, R29, -0x18, R0 ;  /* 0xffffffe81d1d7824 */ /* 0x000fc600078e0200 */
[C---:B------:R-:W-:Y:S02]  /*0140*/  ISETP.GE.U32.AND P0, PT, R2.reuse, c[0x0][0x1c8], PT ;  /* 0x0000720002007a0c */ /* 0x040fe40003f06070 */
[----:B------:R-:W-:Y:S02]  /*0150*/  SHF.R.S32.HI R5, RZ, 0x1f, R2 ;  /* 0x0000001fff057819 */ /* 0x000fe40000011402 */
[----:B------:R-:W-:Y:S02]  /*0160*/  SHF.L.U32 R29, R29, 0x1, RZ ;  /* 0x000000011d1d7819 */ /* 0x000fe400000006ff */
[----:B------:R-:W-:Y:S02]  /*0170*/  ISETP.GE.AND.EX P0, PT, R5, c[0x0][0x1cc], PT, P0 ;  /* 0x0000730005007a0c */ /* 0x000fe40003f06300 */
[----:B------:R-:W-:Y:S02]  /*0180*/  IADD3 R30, R2, 0x10, RZ ;  /* 0x00000010021e7810 */ /* 0x000fe40007ffe0ff */
[----:B------:R-:W-:-:S02]  /*0190*/  ISETP.LT.U32.AND P0, PT, R0, 0x180, !P0 ;  /* 0x000001800000780c */ /* 0x000fc40004701070 */
[C---:B------:R-:W-:Y:S02]  /*01a0*/  IADD3 R31, R2.reuse, 0x20, RZ ;  /* 0x00000020021f7810 */ /* 0x040fe40007ffe0ff */
[----:B------:R-:W-:Y:S02]  /*01b0*/  IADD3 R42, R2, 0x30, RZ ;  /* 0x00000030022a7810 */ /* 0x000fe40007ffe0ff */
.L_x_4505:
[----:B------:R-:W-:Y:S01]  /*01c0*/  IABS R11, c[0x0][0x1d8] ;  /* 0x00007600000b7a13 */ /* 0x000fe20000000000 */
[----:B------:R-:W-:Y:S01]  /*01d0*/  CS2R R38, SRZ ;  /* 0x0000000000267805 */ /* 0x000fe2000001ff00 */
[----:B------:R-:W-:Y:S01]  /*01e0*/  SHF.R.S32.HI R43, RZ, 0x1f, R30 ;  /* 0x0000001fff2b7819 */ /* 0x000fe2000001141e */
[----:B------:R-:W-:Y:S01]  /*01f0*/  CS2R R36, SRZ ;  /* 0x0000000000247805 */ /* 0x000fe2000001ff00 */
[----:B------:R-:W1:Y:S01]  /*0200*/  I2F.RP R10, R11 ;  /* 0x0000000b000a7306 */ /* 0x000e620000209400 */
[----:B------:R-:W-:Y:S02]  /*0210*/  SHF.R.S32.HI R45, RZ, 0x1f, R42 ;  /* 0x0000001fff2d7819 */ /* 0x000fe4000001142a */
[----:B------:R-:W-:-:S05]  /*0220*/  SHF.R.S32.HI R44, RZ, 0x1f, R31 ;  /* 0x0000001fff2c7819 */ /* 0x000fca000001141f */
[----:B-1----:R-:W1:Y:S02]  /*0230*/  MUFU.RCP R10, R10 ;  /* 0x0000000a000a7308 */ /* 0x002e640000001000 */
[----:B01----:R-:W-:-:S06]  /*0240*/  IADD3 R8, R10, 0xffffffe, RZ ;  /* 0x0ffffffe0a087810 */ /* 0x003fcc0007ffe0ff */
[----:B------:R1:W2:Y:S02]  /*0250*/  F2I.FTZ.U32.TRUNC.NTZ R9, R8 ;  /* 0x0000000800097305 */ /* 0x0002a4000021f000 */
[----:B-1----:R-:W-:Y:S02]  /*0260*/  MOV R8, RZ ;  /* 0x000000ff00087202 */ /* 0x002fe40000000f00 */
[----:B--2---:R-:W-:-:S05]  /*0270*/  IADD3 R12, RZ, -R9, RZ ;  /* 0x80000009ff0c7210 */ /* 0x004fca0007ffe0ff */
        /* <DEDUP_REMOVED lines=20> */
[----:B------:R-:W-:Y:S01]  /*03c0*/  ISETP.GE.U32.AND P2, PT, R31, c[0x0][0x1c8], PT ;  /* 0x000072001f007a0c */ /* 0x000fe20003f46070 */
[----:B------:R-:W-:Y:S01]  /*03d0*/  IMAD R46, R11, c[0x0][0x1d8], R6 ;  /* 0x000076000b2e7a24 */ /* 0x000fe200078e0206 */
[----:B------:R-:W-:Y:S01]  /*03e0*/  SHF.R.S32.HI R11, RZ, 0x1f, R29 ;  /* 0x0000001fff0b7819 */ /* 0x000fe2000001141d */
[----:B------:R-:W-:Y:S01]  /*03f0*/  IMAD R8, R8, c[0x0][0x1d0], RZ ;  /* 0x0000740008087a24 */ /* 0x000fe200078e02ff */
[----:B------:R-:W-:Y:S01]  /*0400*/  ISETP.GT.U32.OR P1, PT, R0, 0x17f, P1 ;  /* 0x0000017f0000780c */ /* 0x000fe20000f24470 */
[----:B------:R-:W-:Y:S01]  /*0410*/  IMAD R46, R46, 0x30, RZ ;  /* 0x000000302e2e7824 */ /* 0x000fe200078e02ff */
[----:B------:R-:W-:Y:S01]  /*0420*/  ISETP.GE.AND.EX P2, PT, R44, c[0x0][0x1cc], PT, P2 ;  /* 0x000073002c007a0c */ /* 0x000fe20003f46320 */
[----:B------:R-:W-:-:S03]  /*0430*/  IMAD R49, R9, c[0x0][0x1d4], R8 ;  /* 0x0000750009317a24 */ /* 0x000fc600078e0208 */
[----:B------:R-:W-:Y:S02]  /*0440*/  IADD3 R40, P3, R29, R46, RZ ;  /* 0x0000002e1d287210 */ /* 0x000fe40007f7e0ff */
[----:B------:R-:W-:Y:S02]  /*0450*/  ISETP.GT.U32.OR P2, PT, R0, 0x17f, P2 ;  /* 0x0000017f0000780c */ /* 0x000fe40001744470 */
[----:B------:R-:W-:Y:S02]  /*0460*/  LEA.HI.X.SX32 R41, R46, R11, 0x1, P3 ;  /* 0x0000000b2e297211 */ /* 0x000fe400018f0eff */
[----:B------:R-:W-:Y:S01]  /*0470*/  ISETP.GE.U32.AND P3, PT, R42, c[0x0][0x1c8], PT ;  /* 0x000072002a007a0c */ /* 0x000fe20003f66070 */
[----:B------:R-:W-:Y:S02]  /*0480*/  @!P1 IMAD R11, R43, c[0x0][0x1c0], RZ ;  /* 0x000070002b0b9a24 */ /* 0x000fe400078e02ff */
[----:B------:R-:W-:Y:S01]  /*0490*/  IMAD.WIDE.U32 R40, R9, c[0x0][0x1d0], R40 ;  /* 0x0000740009287a25 */ /* 0x000fe200078e0028 */
[----:B------:R-:W-:-:S03]  /*04a0*/  ISETP.GE.AND.EX P3, PT, R45, c[0x0][0x1cc], PT, P3 ;  /* 0x000073002d007a0c */ /* 0x000fc60003f66330 */
[----:B------:R-:W-:Y:S01]  /*04b0*/  @P0 IMAD R9, R5, c[0x0][0x1c0], RZ ;  /* 0x0000700005090a24 */ /* 0x000fe200078e02ff */
[----:B------:R-:W-:Y:S01]  /*04c0*/  ISETP.GT.U32.OR P3, PT, R0, 0x17f, P3 ;  /* 0x0000017f0000780c */ /* 0x000fe20001f64470 */
[----:B------:R-:W-:Y:S01]  /*04d0*/  @!P1 IMAD R13, R30, c[0x0][0x1c4], R11 ;  /* 0x000071001e0d9a24 */ /* 0x000fe200078e020b */
[----:B------:R-:W-:Y:S01]  /*04e0*/  IADD3 R49, R41, R49, RZ ;  /* 0x0000003129317210 */ /* 0x000fe20007ffe0ff */
[----:B------:R-:W-:Y:S01]  /*04f0*/  @P0 IMAD R9, R2, c[0x0][0x1c4], R9 ;  /* 0x0000710002090a24 */ /* 0x000fe200078e0209 */
[-C--:B------:R-:W-:Y:S01]  /*0500*/  @P0 MOV R48, R40.reuse ;  /* 0x0000002800300202 */ /* 0x080fe20000000f00 */
[----:B------:R-:W-:Y:S01]  /*0510*/  @!P2 IMAD R8, R44, c[0x0][0x1c0], RZ ;  /* 0x000070002c08aa24 */ /* 0x000fe200078e02ff */
[-C--:B------:R-:W-:Y:S02]  /*0520*/  @!P1 MOV R16, R40.reuse ;  /* 0x0000002800109202 */ /* 0x080fe40000000f00 */
[----:B------:R-:W-:Y:S01]  /*0530*/  @!P1 MOV R17, R49 ;  /* 0x0000003100119202 */ /* 0x000fe20000000f00 */
[----:B------:R-:W-:Y:S01]  /*0540*/  @P0 IMAD.WIDE.U32 R14, R2, c[0x0][0x1c0], R48 ;  /* 0x00007000020e0a25 */ /* 0x000fe200078e0030 */
[----:B------:R-:W-:-:S02]  /*0550*/  @!P2 MOV R18, R40 ;  /* 0x000000280012a202 */ /* 0x000fc40000000f00 */
[----:B------:R-:W-:Y:S01]  /*0560*/  @!P2 MOV R19, R49 ;  /* 0x000000310013a202 */ /* 0x000fe20000000f00 */
[----:B------:R-:W-:Y:S01]  /*0570*/  @!P1 IMAD.WIDE.U32 R16, R30, c[0x0][0x1c0], R16 ;  /* 0x000070001e109a25 */ /* 0x000fe200078e0010 */
[----:B------:R-:W-:Y:S02]  /*0580*/  @P0 IADD3 R11, R15, R9, RZ ;  /* 0x000000090f0b0210 */ /* 0x000fe40007ffe0ff */
[C---:B------:R-:W-:Y:S01]  /*0590*/  @P0 LEA R10, P4, R14.reuse, c[0x0][0x170], 0x2 ;  /* 0x00005c000e0a0a11 */ /* 0x040fe200078810ff */
[----:B------:R-:W-:Y:S01]  /*05a0*/  @!P3 IMAD R15, R45, c[0x0][0x1c0], RZ ;  /* 0x000070002d0fba24 */ /* 0x000fe200078e02ff */
[----:B------:R-:W-:Y:S01]  /*05b0*/  @!P1 IADD3 R13, R17, R13, RZ ;  /* 0x0000000d110d9210 */ /* 0x000fe20007ffe0ff */
[C---:B------:R-:W-:Y:S01]  /*05c0*/  @!P2 IMAD R21, R31.reuse, c[0x0][0x1c4], R8 ;  /* 0x000071001f15aa24 */ /* 0x040fe200078e0208 */
[----:B------:R-:W-:Y:S01]  /*05d0*/  @P0 LEA.HI.X R11, R14, c[0x0][0x174], R11, 0x2, P4 ;  /* 0x00005d000e0b0a11 */ /* 0x000fe200020f140b */
[----:B------:R-:W-:Y:S01]  /*05e0*/  @!P3 IMAD R17, R42, c[0x0][0x1c4], R15 ;  /* 0x000071002a11ba24 */ /* 0x000fe200078e020f */
[----:B------:R-:W-:Y:S01]  /*05f0*/  @!P1 LEA R12, P5, R16, c[0x0][0x170], 0x2 ;  /* 0x00005c00100c9a11 */ /* 0x000fe200078a10ff */
[----:B------:R-:W-:Y:S01]  /*0600*/  @!P2 IMAD.WIDE.U32 R18, R31, c[0x0][0x1c0], R18 ;  /* 0x000070001f12aa25 */ /* 0x000fe200078e0012 */
[----:B------:R-:W-:Y:S01]  /*0610*/  @!P3 MOV R14, R40 ;  /* 0x00000028000eb202 */ /* 0x000fe20000000f00 */
[----:B------:R-:W2:Y:S01]  /*0620*/  @P0 LDG.E.64 R38, [R10.64] ;  /* 0x000000060a260981 */ /* 0x000ea2000c1e1b00 */
[----:B------:R-:W-:-:S02]  /*0630*/  @!P3 MOV R15, R49 ;  /* 0x00000031000fb202 */ /* 0x000fc40000000f00 */
[----:B------:R-:W-:Y:S02]  /*0640*/  @!P1 LEA.HI.X R13, R16, c[0x0][0x174], R13, 0x2, P5 ;  /* 0x00005d00100d9a11 */ /* 0x000fe400028f140d */
[----:B------:R-:W-:Y:S01]  /*0650*/  @!P2 IADD3 R9, R19, R21, RZ ;  /* 0x000000151309a210 */ /* 0x000fe20007ffe0ff */
[----:B------:R-:W-:Y:S01]  /*0660*/  @!P3 IMAD.WIDE.U32 R14, R42, c[0x0][0x1c0], R14 ;  /* 0x000070002a0eba25 */ /* 0x000fe200078e000e */
[C---:B------:R-:W-:Y:S01]  /*0670*/  @!P2 LEA R8, P6, R18.reuse, c[0x0][0x170], 0x2 ;  /* 0x00005c001208aa11 */ /* 0x040fe200078c10ff */
[----:B------:R-:W3:Y:S01]  /*0680*/  @!P1 LDG.E.64 R36, [R12.64] ;  /* 0x000000060c249981 */ /* 0x000ee2000c1e1b00 */
[----:B------:R-:W-:Y:S02]  /*0690*/  CS2R R34, SRZ ;  /* 0x0000000000227805 */ /* 0x000fe4000001ff00 */
[----:B------:R-:W-:Y:S02]  /*06a0*/  @!P2 LEA.HI.X R9, R18, c[0x0][0x174], R9, 0x2, P6 ;  /* 0x00005d001209aa11 */ /* 0x000fe400030f1409 */
[----:B------:R-:W-:-:S02]  /*06b0*/  @!P3 IADD3 R15, R15, R17, RZ ;  /* 0x000000110f0fb210 */ /* 0x000fc40007ffe0ff */
[C---:B------:R-:W-:Y:S01]  /*06c0*/  @!P3 LEA R16, P1, R14.reuse, c[0x0][0x170], 0x2 ;  /* 0x00005c000e10ba11 */ /* 0x040fe200078210ff */
[----:B------:R-:W-:Y:S01]  /*06d0*/  CS2R R32, SRZ ;  /* 0x0000000000207805 */ /* 0x000fe2000001ff00 */
[----:B------:R-:W4:Y:S02]  /*06e0*/  @!P2 LDG.E.64 R34, [R8.64] ;  /* 0x000000060822a981 */ /* 0x000f24000c1e1b00 */
[----:B------:R-:W-:-:S05]  /*06f0*/  @!P3 LEA.HI.X R17, R14, c[0x0][0x174], R15, 0x2, P1 ;  /* 0x00005d000e11ba11 */ /* 0x000fca00008f140f */
[----:B------:R-:W5:Y:S01]  /*0700*/  @!P3 LDG.E.64 R32, [R16.64] ;  /* 0x000000061020b981 */ /* 0x000f62000c1e1b00 */
[C---:B0-----:R-:W-:Y:S02]  /*0710*/  ISETP.GT.AND P1, PT, R4.reuse, 0x1e, PT ;  /* 0x0000001e0400780c */ /* 0x041fe40003f24270 */
[----:B------:R-:W-:Y:S02]  /*0720*/  ISETP.NE.AND P2, PT, R4, RZ, PT ;  /* 0x000000ff0400720c */ /* 0x000fe40003f45270 */
[----:B------:R-:W-:Y:S01]  /*0730*/  ISETP.NE.AND P3, PT, R0, RZ, PT ;  /* 0x000000ff0000720c */ /* 0x000fe20003f65270 */
[----:B------:R-:W-:Y:S01]  /*0740*/  BSSY B0, `(.L_x_4483) ;  /* 0x000004e000007945 */ /* 0x000fe20003800000 */
[----:B--2---:R-:W-:Y:S02]  /*0750*/  FMUL.FTZ R11, R39, R39 ;  /* 0x00000027270b7220 */ /* 0x004fe40000410000 */
[C---:B------:R-:W-:Y:S02]  /*0760*/  FADD.FTZ R10, R38.reuse, R39 ;  /* 0x00000027260a7221 */ /* 0x040fe40000010000 */
[----:B------:R-:W-:-:S02]  /*0770*/  FFMA.FTZ R11, R38, R38, R11 ;  /* 0x00000026260b7223 */ /* 0x000fc4000001000b */
[----:B---3--:R-:W-:Y:S02]  /*0780*/  FMUL.FTZ R15, R37, R37 ;  /* 0x00000025250f7220 */ /* 0x008fe40000410000 */
[C---:B------:R-:W-:Y:S02]  /*0790*/  FADD.FTZ R13, R36.reuse, R37 ;  /* 0x00000025240d7221 */ /* 0x040fe40000010000 */
[----:B------:R-:W-:Y:S02]  /*07a0*/  FADD.FTZ R10, RZ, R10 ;  /* 0x0000000aff0a7221 */ /* 0x000fe40000010000 */
[----:B------:R-:W-:Y:S02]  /*07b0*/  FFMA.FTZ R12, R36, R36, R15 ;  /* 0x00000024240c7223 */ /* 0x000fe4000001000f */
[----:B------:R-:W-:Y:S02]  /*07c0*/  FADD.FTZ R11, RZ, R11 ;  /* 0x0000000bff0b7221 */ /* 0x000fe40000010000 */
[----:B----4-:R-:W-:-:S02]  /*07d0*/  FMUL.FTZ R15, R35, R35 ;  /* 0x00000023230f7220 */ /* 0x010fc40000410000 */
[----:B------:R-:W-:Y:S02]  /*07e0*/  FADD.FTZ R10, R10, R13 ;  /* 0x0000000d0a0a7221 */ /* 0x000fe40000010000 */
[C---:B------:R-:W-:Y:S02]  /*07f0*/  FADD.FTZ R9, R34.reuse, R35 ;  /* 0x0000002322097221 */ /* 0x040fe40000010000 */
[----:B------:R-:W-:Y:S02]  /*0800*/  FADD.FTZ R11, R11, R12 ;  /* 0x0000000c0b0b7221 */ /* 0x000fe40000010000 */
[----:B------:R-:W-:Y:S02]  /*0810*/  FFMA.FTZ R8, R34, R34, R15 ;  /* 0x0000002222087223 */ /* 0x000fe4000001000f */
[----:B-----5:R-:W-:Y:S02]  /*0820*/  FMUL.FTZ R13, R33, R33 ;  /* 0x00000021210d7220 */ /* 0x020fe40000410000 */
[----:B------:R-:W-:-:S02]  /*0830*/  FADD.FTZ R9, R10, R9 ;  /* 0x000000090a097221 */ /* 0x000fc40000010000 */
[----:B------:R-:W-:Y:S02]  /*0840*/  FADD.FTZ R8, R11, R8 ;  /* 0x000000080b087221 */ /* 0x000fe40000010000 */
        /* <DEDUP_REMOVED lines=35> */
[----:B------:R-:W3:Y:S04]  /*0a80*/  LDS.128 R12, [0x30] ;  /* 0x00003000ff0c7984 */ /* 0x000ee80000000c00 */
[----:B------:R-:W4:Y:S04]  /*0a90*/  LDS.128 R16, [0x40] ;  /* 0x00004000ff107984 */ /* 0x000f280000000c00 */
[----:B------:R-:W5:Y:S01]  /*0aa0*/  LDS.128 R20, [0x50] ;  /* 0x00005000ff147984 */ /* 0x000f620000000c00 */
[----:B-1----:R-:W-:-:S02]  /*0ab0*/  FADD.FTZ R47, R26, R24 ;  /* 0x000000181a2f7221 */ /* 0x002fc40000010000 */
[----:B------:R-:W-:Y:S02]  /*0ac0*/  FADD.FTZ R50, R27, R25 ;  /* 0x000000191b327221 */ /* 0x000fe40000010000 */
[----:B0-----:R-:W0:Y:S01]  /*0ad0*/  LDS.128 R24, [0x60] ;  /* 0x00006000ff187984 */ /* 0x001e220000000c00 */
[----:B--2---:R-:W-:Y:S02]  /*0ae0*/  FADD.FTZ R47, R47, R8 ;  /* 0x000000082f2f7221 */ /* 0x004fe40000010000 */
[----:B------:R-:W-:Y:S02]  /*0af0*/  FADD.FTZ R50, R50, R9 ;  /* 0x0000000932327221 */ /* 0x000fe40000010000 */
[----:B------:R-:W-:Y:S02]  /*0b00*/  FADD.FTZ R47, R47, R10 ;  /* 0x0000000a2f2f7221 */ /* 0x000fe40000010000 */
[----:B------:R-:W-:Y:S02]  /*0b10*/  FADD.FTZ R50, R50, R11 ;  /* 0x0000000b32327221 */ /* 0x000fe40000010000 */
[----:B---3--:R-:W-:-:S02]  /*0b20*/  FADD.FTZ R47, R47, R12 ;  /* 0x0000000c2f2f7221 */ /* 0x008fc40000010000 */
[----:B------:R-:W-:Y:S02]  /*0b30*/  FADD.FTZ R50, R50, R13 ;  /* 0x0000000d32327221 */ /* 0x000fe40000010000 */
[----:B------:R-:W-:Y:S02]  /*0b40*/  FADD.FTZ R47, R47, R14 ;  /* 0x0000000e2f2f7221 */ /* 0x000fe40000010000 */
[----:B------:R-:W-:Y:S02]  /*0b50*/  FADD.FTZ R50, R50, R15 ;  /* 0x0000000f32327221 */ /* 0x000fe40000010000 */
[----:B----4-:R-:W-:Y:S02]  /*0b60*/  FADD.FTZ R47, R47, R16 ;  /* 0x000000102f2f7221 */ /* 0x010fe40000010000 */
[----:B------:R-:W-:Y:S02]  /*0b70*/  FADD.FTZ R50, R50, R17 ;  /* 0x0000001132327221 */ /* 0x000fe40000010000 */
[----:B------:R-:W-:-:S02]  /*0b80*/  FADD.FTZ R47, R47, R18 ;  /* 0x000000122f2f7221 */ /* 0x000fc40000010000 */
[----:B------:R-:W-:Y:S02]  /*0b90*/  FADD.FTZ R50, R50, R19 ;  /* 0x0000001332327221 */ /* 0x000fe40000010000 */
[----:B-----5:R-:W-:Y:S02]  /*0ba0*/  FADD.FTZ R47, R47, R20 ;  /* 0x000000142f2f7221 */ /* 0x020fe40000010000 */
[----:B------:R-:W-:Y:S02]  /*0bb0*/  FADD.FTZ R50, R50, R21 ;  /* 0x0000001532327221 */ /* 0x000fe40000010000 */
[----:B------:R-:W-:Y:S02]  /*0bc0*/  FADD.FTZ R47, R47, R22 ;  /* 0x000000162f2f7221 */ /* 0x000fe40000010000 */
[----:B------:R-:W-:Y:S02]  /*0bd0*/  FADD.FTZ R50, R50, R23 ;  /* 0x0000001732327221 */ /* 0x000fe40000010000 */
[----:B0-----:R-:W-:-:S02]  /*0be0*/  FADD.FTZ R47, R47, R24 ;  /* 0x000000182f2f7221 */ /* 0x001fc40000010000 */
[----:B------:R-:W-:Y:S02]  /*0bf0*/  FADD.FTZ R50, R50, R25 ;  /* 0x0000001932327221 */ /* 0x000fe40000010000 */
[----:B------:R-:W-:Y:S02]  /*0c00*/  FADD.FTZ R26, R47, R26 ;  /* 0x0000001a2f1a7221 */ /* 0x000fe40000010000 */
[----:B------:R-:W-:Y:S02]  /*0c10*/  FADD.FTZ R27, R50, R27 ;  /* 0x0000001b321b7221 */ /* 0x000fe40000010000 */
.L_x_4484:
[----:B------:R-:W-:Y:S05]  /*0c20*/  BSYNC B0 ;  /* 0x0000000000007941 */ /* 0x000fea0003800000 */
.L_x_4483:
        /* <DEDUP_REMOVED lines=9> */
[----:B------:R-:W-:-:S03]  /*0cc0*/  IMAD R10, R15, c[0x0][0x10], RZ ;  /* 0x000004000f0a7a24 */ /* 0x000fc600078e02ff */
[----:B------:R-:W-:Y:S01]  /*0cd0*/  SEL R17, R14, 0xffffffff, !P1 ;  /* 0xffffffff0e117807 */ /* 0x000fe20004800000 */
[----:B------:R-:W-:-:S05]  /*0ce0*/  IMAD R8, R10, c[0x0][0xc], RZ ;  /* 0x000003000a087a24 */ /* 0x000fca00078e02ff */
[----:B------:R-:W-:-:S05]  /*0cf0*/  SHF.L.U32 R8, R8, 0x1, RZ ;  /* 0x0000000108087819 */ /* 0x000fca00000006ff */
[----:B------:R-:W-:-:S04]  /*0d00*/  IMAD.WIDE R8, R8, R13, c[0x0][0x198] ;  /* 0x0000660008087625 */ /* 0x000fc800078e020d */
[----:B-1----:R-:W-:Y:S01]  /*0d10*/  IMAD R11, R3, c[0x0][0x10], R16 ;  /* 0x00000400030b7a24 */ /* 0x002fe200078e0210 */
[----:B------:R-:W-:-:S03]  /*0d20*/  IADD3 R10, R10, R16, RZ ;  /* 0x000000100a0a7210 */ /* 0x000fc60007ffe0ff */
[----:B------:R-:W-:-:S04]  /*0d30*/  IMAD.WIDE.U32 R8, R11, 0x8, R8 ;  /* 0x000000080b087825 */ /* 0x000fc800078e0008 */
[----:B------:R-:W-:Y:S01]  /*0d40*/  IMAD.WIDE.U32 R10, R10, R13, c[0x0][0x190] ;  /* 0x000064000a0a7625 */ /* 0x000fe200078e000d */
[----:B------:R1:W-:Y:S01]  /*0d50*/  STG.E.64 [R8.64], R26 ;  /* 0x0000001a08007986 */ /* 0x0003e2000c101b06 */
[----:B------:R-:W-:Y:S06]  /*0d60*/  MEMBAR.ALL.GPU ;  /* 0x0000000000007992 */ /* 0x000fec000000a000 */
[----:B------:R-:W-:Y:S01]  /*0d70*/  SEL R19, RZ, c[0x0][0xc], P1 ;  /* 0x00000300ff137a07 */ /* 0x000fe20000800000 */
[----:B------:R-:W-:-:S00]  /*0d80*/  ERRBAR ;  /* 0x00000000000079ab */ /* 0x000fc00000000000 */
[----:B------:R2:W-:Y:S02]  /*0d90*/  RED.E.ADD.S32.STRONG.GPU [R10.64], R17 ;  /* 0x000000110a00798e */ /* 0x0005e4000c10e386 */
[----:B------:R-:W-:-:S13]  /*0da0*/  ISETP.NE.AND P1, PT, R19, -0x1, PT ;  /* 0xffffffff1300780c */ /* 0x000fda0003f25270 */
[----:B------:R-:W-:Y:S05]  /*0db0*/  @!P1 BRA `(.L_x_4486) ;  /* 0x0000007000009947 */ /* 0x000fea0003800000 */
[----:B-12---:R-:W-:-:S04]  /*0dc0*/  IMAD R8, R15, c[0x0][0x10], R16 ;  /* 0x000004000f087a24 */ /* 0x006fc800078e0210 */
[----:B------:R-:W-:-:S05]  /*0dd0*/  IMAD.WIDE.U32 R8, R8, R13, c[0x0][0x190] ;  /* 0x0000640008087625 */ /* 0x000fca00078e000d */
.L_x_4487:
[----:B------:R-:W2:Y:S01]  /*0de0*/  LDG.E.STRONG.GPU R10, [R8.64] ;  /* 0x00000006080a7981 */ /* 0x000ea2000c1ef900 */
[----:B------:R-:W-:Y:S01]  /*0df0*/  YIELD ;  /* 0x0000000000007946 */ /* 0x000fe20003800000 */
[----:B--2---:R-:W-:Y:S01]  /*0e00*/  ISETP.NE.AND P1, PT, R10, R19, PT ;  /* 0x000000130a00720c */ /* 0x004fe20003f25270 */
[----:B------:R-:W-:-:S12]  /*0e10*/  CCTL.IVALL ;  /* 0x00000000ff00798f */ /* 0x000fd80002000000 */
[----:B------:R-:W-:Y:S05]  /*0e20*/  @P1 BRA `(.L_x_4487) ;  /* 0xffffffb000001947 */ /* 0x000fea000383ffff */
.L_x_4486:
[----:B--2---:R-:W-:Y:S01]  /*0e30*/  ISETP.NE.AND P1, PT, RZ, c[0x0][0xc], PT ;  /* 0x00000300ff007a0c */ /* 0x004fe20003f25270 */
[----:B------:R-:W-:Y:S01]  /*0e40*/  WARPSYNC 0xffffffff ;  /* 0xffffffff00007948 */ /* 0x000fe20003800000 */
[----:B------:R-:W-:Y:S11]  /*0e50*/  BAR.SYNC.DEFER_BLOCKING 0x0 ;  /* 0x0000000000007b1d */ /* 0x000ff60000010000 */
[----:B------:R-:W-:Y:S05]  /*0e60*/  @!P1 BRA `(.L_x_4485) ;  /* 0x0000074000009947 */ /* 0x000fea0003800000 */
[----:B-1----:R-:W-:Y:S01]  /*0e70*/  IADD3 R8, R12, -0x1, RZ ;  /* 0xffffffff0c087810 */ /* 0x002fe20007ffe0ff */
[----:B------:R-:W-:Y:S01]  /*0e80*/  HFMA2.MMA R18, -RZ, RZ, 0, 0 ;  /* 0x00000000ff127435 */ /* 0x000fe200000001ff */
[----:B------:R-:W-:-:S02]  /*0e90*/  MOV R16, c[0x0][0xc] ;  /* 0x0000030000107a02 */ /* 0x000fc40000000f00 */
[----:B------:R-:W-:Y:S02]  /*0ea0*/  ISETP.GE.U32.AND P2, PT, R8, 0x3, PT ;  /* 0x000000030800780c */ /* 0x000fe40003f46070 */
[----:B------:R-:W-:-:S11]  /*0eb0*/  LOP3.LUT P1, R16, R16, 0x3, RZ, 0xc0, !PT ;  /* 0x0000000310107812 */ /* 0x000fd6000782c0ff */
[----:B------:R-:W-:Y:S05]  /*0ec0*/  @!P2 BRA `(.L_x_4488) ;  /* 0x000003e00000a947 */ /* 0x000fea0003800000 */
[----:B------:R-:W-:Y:S02]  /*0ed0*/  LOP3.LUT R12, R12, 0x3, RZ, 0xc0, !PT ;  /* 0x000000030c0c7812 */ /* 0x000fe400078ec0ff */
[----:B------:R-:W-:Y:S02]  /*0ee0*/  MOV R18, RZ ;  /* 0x000000ff00127202 */ /* 0x000fe40000000f00 */
[----:B------:R-:W-:Y:S02]  /*0ef0*/  IADD3 R17, -R12, c[0x0][0xc], RZ ;  /* 0x000003000c117a10 */ /* 0x000fe40007ffe1ff */
.L_x_4489:
        /* <DEDUP_REMOVED lines=8> */
[C---:B------:R-:W-:Y:S02]  /*0f80*/  @!P5 LOP3.LUT R9, R7.reuse, 0x1, RZ, 0xc0, !PT ;  /* 0x000000010709d812 */ /* 0x040fe400078ec0ff */
[C---:B------:R-:W-:Y:S01]  /*0f90*/  @!P6 LOP3.LUT R10, R7.reuse, 0x1, RZ, 0xc0, !PT ;  /* 0x00000001070ae812 */ /* 0x040fe200078ec0ff */
[----:B------:R-:W2:Y:S04]  /*0fa0*/  @!P6 S2R R15, SR_CTAID.Y ;  /* 0x00000000000fe919 */ /* 0x000ea80000002600 */
[----:B------:R-:W3:Y:S01]  /*0fb0*/  @!P4 S2R R14, SR_CTAID.Y ;  /* 0x00000000000ec919 */ /* 0x000ee20000002600 */
[C---:B------:R-:W-:Y:S01]  /*0fc0*/  @!P4 LOP3.LUT R12, R7.reuse, 0x1, RZ, 0xc0, !PT ;  /* 0x00000001070cc812 */ /* 0x040fe200078ec0ff */
[----:B------:R-:W-:Y:S01]  /*0fd0*/  @!P6 IMAD R10, R10, c[0x0][0x10], RZ ;  /* 0x000004000a0aea24 */ /* 0x000fe200078e02ff */
[----:B------:R-:W-:Y:S01]  /*0fe0*/  @!P2 LOP3.LUT R22, R7, 0x1, RZ, 0xc0, !PT ;  /* 0x000000010716a812 */ /* 0x000fe200078ec0ff */
[----:B------:R-:W4:Y:S02]  /*0ff0*/  @!P2 S2R R19, SR_CTAID.Y ;  /* 0x000000000013a919 */ /* 0x000f240000002600 */
[----:B------:R-:W-:-:S02]  /*1000*/  @!P4 IMAD R13, R12, c[0x0][0x10], RZ ;  /* 0x000004000c0dca24 */ /* 0x000fc400078e02ff */
[----:B------:R-:W-:Y:S01]  /*1010*/  @!P6 IMAD R12, R10, c[0x0][0xc], RZ ;  /* 0x000003000a0cea24 */ /* 0x000fe200078e02ff */
[----:B------:R-:W-:Y:S01]  /*1020*/  @!P6 MOV R10, 0x4 ;  /* 0x00000004000ae802 */ /* 0x000fe20000000f00 */
[----:B------:R-:W-:Y:S02]  /*1030*/  @!P2 IMAD R24, R22, c[0x0][0x10], RZ ;  /* 0x000004001618aa24 */ /* 0x000fe400078e02ff */
[----:B------:R-:W-:Y:S01]  /*1040*/  @!P4 IMAD R22, R13, c[0x0][0xc], RZ ;  /* 0x000003000d16ca24 */ /* 0x000fe200078e02ff */
[----:B------:R-:W-:Y:S01]  /*1050*/  @!P6 SHF.L.U32 R23, R12, 0x1, RZ ;  /* 0x000000010c17e819 */ /* 0x000fe200000006ff */
[----:B------:R-:W-:Y:S01]  /*1060*/  @!P2 IMAD R24, R24, c[0x0][0xc], RZ ;  /* 0x000003001818aa24 */ /* 0x000fe200078e02ff */
[----:B------:R-:W-:Y:S01]  /*1070*/  @!P4 MOV R12, 0x4 ;  /* 0x00000004000cc802 */ /* 0x000fe20000000f00 */
[----:B-1----:R-:W-:Y:S01]  /*1080*/  @!P5 IMAD R13, R18, c[0x0][0x10], R11 ;  /* 0x00000400120dda24 */ /* 0x002fe200078e020b */
[----:B------:R-:W-:Y:S01]  /*1090*/  @!P4 SHF.L.U32 R25, R22, 0x1, RZ ;  /* 0x000000011619c819 */ /* 0x000fe200000006ff */
[----:B------:R-:W-:Y:S01]  /*10a0*/  @!P6 IMAD.WIDE R10, R23, R10, c[0x0][0x198] ;  /* 0x00006600170ae625 */ /* 0x000fe200078e020a */
[----:B------:R-:W-:-:S02]  /*10b0*/  @!P2 MOV R22, 0x4 ;  /* 0x000000040016a802 */ /* 0x000fc40000000f00 */
[----:B------:R-:W-:Y:S01]  /*10c0*/  @!P2 SHF.L.U32 R23, R24, 0x1, RZ ;  /* 0x000000011817a819 */ /* 0x000fe200000006ff */
[----:B--2---:R-:W-:Y:S02]  /*10d0*/  @!P6 IMAD R15, R8, c[0x0][0x10], R15 ;  /* 0x00000400080fea24 */ /* 0x004fe400078e020f */
[----:B------:R-:W-:Y:S01]  /*10e0*/  @!P5 IMAD R8, R9, c[0x0][0x10], RZ ;  /* 0x000004000908da24 */ /* 0x000fe200078e02ff */
[----:B------:R-:W-:Y:S01]  /*10f0*/  @!P5 MOV R9, 0x4 ;  /* 0x000000040009d802 */ /* 0x000fe20000000f00 */
[----:B---3--:R-:W-:Y:S02]  /*1100*/  @!P4 IMAD R21, R21, c[0x0][0x10], R14 ;  /* 0x000004001515ca24 */ /* 0x008fe400078e020e */
[----:B------:R-:W-:Y:S02]  /*1110*/  @!P5 IMAD R8, R8, c[0x0][0xc], RZ ;  /* 0x000003000808da24 */ /* 0x000fe400078e02ff */
[----:B------:R-:W-:-:S03]  /*1120*/  @!P6 IMAD.WIDE.U32 R10, R15, 0x8, R10 ;  /* 0x000000080f0ae825 */ /* 0x000fc600078e000a */
[----:B------:R-:W-:Y:S01]  /*1130*/  @!P5 SHF.L.U32 R8, R8, 0x1, RZ ;  /* 0x000000010808d819 */ /* 0x000fe200000006ff */
[----:B------:R-:W-:Y:S02]  /*1140*/  @!P2 IMAD.WIDE R14, R23, R22, c[0x0][0x198] ;  /* 0x00006600170ea625 */ /* 0x000fe400078e0216 */
[----:B------:R-:W2:Y:S02]  /*1150*/  @!P6 LDG.E.64 R10, [R10.64] ;  /* 0x000000060a0ae981 */ /* 0x000ea4000c1e1b00 */
[----:B------:R-:W-:-:S06]  /*1160*/  @!P5 IMAD.WIDE R8, R8, R9, c[0x0][0x198] ;  /* 0x000066000808d625 */ /* 0x000fcc00078e0209 */
[----:B------:R-:W-:-:S04]  /*1170*/  @!P5 IMAD.WIDE.U32 R8, R13, 0x8, R8 ;  /* 0x000000080d08d825 */ /* 0x000fc800078e0008 */
[----:B------:R-:W-:Y:S02]  /*1180*/  @!P4 IMAD.WIDE R12, R25, R12, c[0x0][0x198] ;  /* 0x00006600190cc625 */ /* 0x000fe400078e020c */
[----:B------:R-:W3:Y:S02]  /*1190*/  @!P5 LDG.E.64 R8, [R8.64] ;  /* 0x000000060808d981 */ /* 0x000ee4000c1e1b00 */
[----:B----4-:R-:W-:Y:S02]  /*11a0*/  @!P2 IMAD R19, R20, c[0x0][0x10], R19 ;  /* 0x000004001413aa24 */ /* 0x010fe400078e0213 */
[----:B------:R-:W-:-:S04]  /*11b0*/  @!P4 IMAD.WIDE.U32 R12, R21, 0x8, R12 ;  /* 0x00000008150cc825 */ /* 0x000fc800078e000c */
[----:B------:R-:W-:Y:S02]  /*11c0*/  @!P2 IMAD.WIDE.U32 R14, R19, 0x8, R14 ;  /* 0x00000008130ea825 */ /* 0x000fe400078e000e */
[----:B------:R-:W4:Y:S04]  /*11d0*/  @!P4 LDG.E.64 R12, [R12.64] ;  /* 0x000000060c0cc981 */ /* 0x000f28000c1e1b00 */
[----:B------:R-:W5:Y:S01]  /*11e0*/  @!P2 LDG.E.64 R14, [R14.64] ;  /* 0x000000060e0ea981 */ /* 0x000f62000c1e1b00 */
[----:B------:R-:W-:Y:S02]  /*11f0*/  IADD3 R17, R17, -0x4, RZ ;  /* 0xfffffffc11117810 */ /* 0x000fe40007ffe0ff */
[----:B------:R-:W-:Y:S01]  /*1200*/  IADD3 R18, R18, 0x4, RZ ;  /* 0x0000000412127810 */ /* 0x000fe20007ffe0ff */
[----:B0--3--:R-:W-:-:S02]  /*1210*/  @!P5 FADD.FTZ R26, R26, R8 ;  /* 0x000000081a1ad221 */ /* 0x009fc40000010000 */
[----:B------:R-:W-:Y:S01]  /*1220*/  @!P5 FADD.FTZ R27, R27, R9 ;  /* 0x000000091b1bd221 */ /* 0x000fe20000010000 */
[----:B------:R-:W-:Y:S01]  /*1230*/  ISETP.NE.AND P5, PT, R17, RZ, PT ;  /* 0x000000ff1100720c */ /* 0x000fe20003fa5270 */
[----:B--2---:R-:W-:Y:S02]  /*1240*/  @!P6 FADD.FTZ R26, R26, R10 ;  /* 0x0000000a1a1ae221 */ /* 0x004fe40000010000 */
[----:B------:R-:W-:Y:S02]  /*1250*/  @!P6 FADD.FTZ R27, R27, R11 ;  /* 0x0000000b1b1be221 */ /* 0x000fe40000010000 */
[----:B----4-:R-:W-:Y:S02]  /*1260*/  @!P4 FADD.FTZ R26, R26, R12 ;  /* 0x0000000c1a1ac221 */ /* 0x010fe40000010000 */
[----:B------:R-:W-:Y:S02]  /*1270*/  @!P4 FADD.FTZ R27, R27, R13 ;  /* 0x0000000d1b1bc221 */ /* 0x000fe40000010000 */
[----:B-----5:R-:W-:-:S02]  /*1280*/  @!P2 FADD.FTZ R26, R26, R14 ;  /* 0x0000000e1a1aa221 */ /* 0x020fc40000010000 */
[----:B------:R-:W-:Y:S02]  /*1290*/  @!P2 FADD.FTZ R27, R27, R15 ;  /* 0x0000000f1b1ba221 */ /* 0x000fe40000010000 */
[----:B------:R-:W-:Y:S05]  /*12a0*/  @P5 BRA `(.L_x_4489) ;  /* 0xfffffc5000005947 */ /* 0x000fea000383ffff */
.L_x_4488:
        /* <DEDUP_REMOVED lines=17> */
.L_x_4491:
[----:B------:R-:W-:Y:S05]  /*13c0*/  BSYNC B0 ;  /* 0x0000000000007941 */ /* 0x000fea0003800000 */
.L_x_4490:
        /* <DEDUP_REMOVED lines=11> */
[----:B------:R-:W-:Y:S01]  /*1480*/  @!P2 IMAD R8, R8, c[0x0][0x10], RZ ;  /* 0x000004000808aa24 */ /* 0x000fe200078e02ff */
[----:B------:R-:W-:Y:S01]  /*1490*/  @!P1 MOV R14, 0x4 ;  /* 0x00000004000e9802 */ /* 0x000fe20000000f00 */
[----:B------:R-:W-:Y:S02]  /*14a0*/  @!P1 IMAD R9, R9, c[0x0][0x10], RZ ;  /* 0x0000040009099a24 */ /* 0x000fe400078e02ff */
        /* <DEDUP_REMOVED lines=16> */
.L_x_4485:
[----:B------:R-:W-:Y:S01]  /*15b0*/  LOP3.LUT P1, RZ, R3, R0, RZ, 0xfc, !PT ;  /* 0x0000000003ff7212 */ /* 0x000fe2000782fcff */
[----:B------:R-:W-:Y:S01]  /*15c0*/  @!P3 STS.64 [0x78], R26 ;  /* 0x0000781aff00b388 */ /* 0x000fe20000000a00 */
[----:B------:R-:W-:Y:S01]  /*15d0*/  ISETP.EQ.U32.AND P2, PT, RZ, c[0x0][0x168], PT ;  /* 0x00005a00ff007a0c */ /* 0x000fe20003f42070 */
[----:B------:R-:W-:Y:S01]  /*15e0*/  HFMA2.MMA R11, -RZ, RZ, 0, 2.384185791015625e-07 ;  /* 0x00000004ff0b7435 */ /* 0x000fe200000001ff */
[----:B------:R-:W-:Y:S02]  /*15f0*/  IADD3 R10, R29, R46, RZ ;  /* 0x0000002e1d0a7210 */ /* 0x000fe40007ffe0ff */
[----:B------:R-:W-:-:S07]  /*1600*/  ISETP.EQ.OR.EX P1, PT, RZ, c[0x0][0x16c], P1, P2 ;  /* 0x00005b00ff007a0c */ /* 0x000fce0000f22720 */
[----:B-1----:R-:W-:-:S04]  /*1610*/  IMAD.WIDE R8, R10, R11, c[0x0][0x178] ;  /* 0x00005e000a087625 */ /* 0x002fc800078e020b */
[----:B------:R-:W-:Y:S02]  /*1620*/  IMAD.WIDE R10, R10, R11, c[0x0][0x180] ;  /* 0x000060000a0a7625 */ /* 0x000fe400078e020b */
[----:B------:R-:W-:Y:S02]  /*1630*/  @!P1 MOV R15, 0x8 ;  /* 0x00000008000f9802 */ /* 0x000fe40000000f00 */
[----:B------:R-:W-:Y:S02]  /*1640*/  @!P1 FMUL.FTZ R13, R27, c[0x0][0x1f4] ;  /* 0x00007d001b0d9a20 */ /* 0x000fe40000410000 */
[----:B------:R-:W-:Y:S02]  /*1650*/  @!P1 FMUL.FTZ R12, R26, c[0x0][0x1f4] ;  /* 0x00007d001a0c9a20 */ /* 0x000fe40000410000 */
[----:B------:R-:W-:-:S05]  /*1660*/  @!P1 IMAD.WIDE R14, R6, R15, c[0x0][0x168] ;  /* 0x00005a00060e9625 */ /* 0x000fca00078e020f */
[----:B------:R-:W-:Y:S04]  /*1670*/  @!P1 STG.E.64 [R14.64], R12 ;  /* 0x0000000c0e009986 */ /* 0x000fe8000c101b06 */
[----:B------:R-:W-:Y:S06]  /*1680*/  BAR.SYNC.DEFER_BLOCKING 0x0 ;  /* 0x0000000000007b1d */ /* 0x000fec0000010000 */
[----:B------:R-:W2:Y:S04]  /*1690*/  LDG.E.64 R8, [R8.64] ;  /* 0x0000000608087981 */ /* 0x000ea8000c1e1b00 */
[----:B------:R-:W2:Y:S01]  /*16a0*/  LDG.E.64 R10, [R10.64] ;  /* 0x000000060a0a7981 */ /* 0x000ea2000c1e1b00 */
[----:B------:R-:W-:-:S02]  /*16b0*/  ISETP.NE.AND P4, PT, RZ, UR5, PT ;  /* 0x00000005ff007c0c */ /* 0x000fc4000bf85270 */
[----:B------:R-:W-:Y:S01]  /*16c0*/  ISETP.GE.U32.AND P2, PT, R31, c[0x0][0x1c8], PT ;  /* 0x000072001f007a0c */ /* 0x000fe20003f46070 */
[----:B------:R-:W1:Y:S01]  /*16d0*/  LDS.64 R16, [0x78] ;  /* 0x00007800ff107984 */ /* 0x000e620000000a00 */
[----:B------:R-:W-:Y:S02]  /*16e0*/  ISETP.GE.U32.AND P3, PT, R42, c[0x0][0x1c8], PT ;  /* 0x000072002a007a0c */ /* 0x000fe40003f66070 */
[----:B------:R-:W-:Y:S02]  /*16f0*/  ISETP.GE.AND.EX P2, PT, R44, c[0x0][0x1cc], PT, P2 ;  /* 0x000073002c007a0c */ /* 0x000fe40003f46320 */
[----:B------:R-:W-:Y:S02]  /*1700*/  ISETP.GE.AND.EX P3, PT, R45, c[0x0][0x1cc], PT, P3 ;  /* 0x000073002d007a0c */ /* 0x000fe40003f66330 */
[C---:B------:R-:W-:Y:S02]  /*1710*/  ISETP.GT.U32.OR P2, PT, R0.reuse, 0x17f, P2 ;  /* 0x0000017f0000780c */ /* 0x040fe40001744470 */
[----:B------:R-:W-:Y:S01]  /*1720*/  ISETP.GT.U32.OR P3, PT, R0, 0x17f, P3 ;  /* 0x0000017f0000780c */ /* 0x000fe20001f64470 */
[----:B-1----:R-:W-:-:S04]  /*1730*/  FMUL.FTZ R16, R16, c[0x0][0x1f4] ;  /* 0x00007d0010107a20 */ /* 0x002fc80000410000 */
[C---:B------:R-:W-:Y:S02]  /*1740*/  FMUL.FTZ R18, R16.reuse, R16 ;  /* 0x0000001010127220 */ /* 0x040fe40000410000 */
[C---:B------:R-:W-:Y:S02]  /*1750*/  FADD.FTZ R13, -R16.reuse, R38 ;  /* 0x00000026100d7221 */ /* 0x040fe40000010100 */
[----:B------:R-:W-:Y:S01]  /*1760*/  FFMA.FTZ R17, R17, c[0x0][0x1f4], -R18 ;  /* 0x00007d0011117a23 */ /* 0x000fe20000010812 */
[----:B------:R-:W-:Y:S01]  /*1770*/  MOV R18, 0x3f800000 ;  /* 0x3f80000000127802 */ /* 0x000fe20000000f00 */
[C---:B------:R-:W-:Y:S02]  /*1780*/  FADD.FTZ R15, -R16.reuse, R36 ;  /* 0x00000024100f7221 */ /* 0x040fe40000010100 */
[C---:B------:R-:W-:Y:S01]  /*1790*/  FADD.FTZ R19, -R16.reuse, R34 ;  /* 0x0000002210137221 */ /* 0x040fe20000010100 */
[----:B------:R-:W-:Y:S01]  /*17a0*/  FSETP.GTU.FTZ.AND P1, PT, R17, RZ, PT ;  /* 0x000000ff1100720b */ /* 0x000fe20003f3c000 */
[----:B------:R-:W-:-:S02]  /*17b0*/  FADD.FTZ R39, -R16, R39 ;  /* 0x0000002710277221 */ /* 0x000fc40000010100 */
[C---:B------:R-:W-:Y:S02]  /*17c0*/  FADD.FTZ R37, -R16.reuse, R37 ;  /* 0x0000002510257221 */ /* 0x040fe40000010100 */
[C---:B------:R-:W-:Y:S02]  /*17d0*/  FADD.FTZ R35, -R16.reuse, R35 ;  /* 0x0000002310237221 */ /* 0x040fe40000010100 */
[C---:B------:R-:W-:Y:S02]  /*17e0*/  FADD.FTZ R21, -R16.reuse, R32 ;  /* 0x0000002010157221 */ /* 0x040fe40000010100 */
[----:B------:R-:W-:-:S04]  /*17f0*/  FADD.FTZ R33, -R16, R33 ;  /* 0x0000002110217221 */ /* 0x000fc80000010100 */
[----:B------:R-:W-:-:S04]  /*1800*/  @P1 FADD.FTZ R17, R17, c[0x0][0x188] ;  /* 0x0000620011111621 */ /* 0x000fc80000010000 */
[----:B------:R-:W1:Y:S01]  /*1810*/  @P1 MUFU.RSQ R18, R17 ;  /* 0x0000001100121308 */ /* 0x000e620000001400 */
[----:B------:R-:W-:-:S04]  /*1820*/  ISETP.GE.U32.AND P1, PT, R30, c[0x0][0x1c8], PT ;  /* 0x000072001e007a0c */ /* 0x000fc80003f26070 */
[----:B------:R-:W-:-:S04]  /*1830*/  ISETP.GE.AND.EX P1, PT, R43, c[0x0][0x1cc], PT, P1 ;  /* 0x000073002b007a0c */ /* 0x000fc80003f26310 */
        /* <DEDUP_REMOVED lines=8> */
[----:B0-----:R-:W-:Y:S02]  /*18c0*/  FMUL.FTZ R26, R33, R18 ;  /* 0x00000012211a7220 */ /* 0x001fe40000410000 */
[C-C-:B--2---:R-:W-:Y:S02]  /*18d0*/  FFMA.FTZ R18, R8.reuse, R13, R10.reuse ;  /* 0x0000000d08127223 */ /* 0x144fe4000001000a */
[C-C-:B------:R-:W-:Y:S02]  /*18e0*/  FFMA.FTZ R16, R8.reuse, R15, R10.reuse ;  /* 0x0000000f08107223 */ /* 0x140fe4000001000a */
[C-C-:B------:R-:W-:Y:S02]  /*18f0*/  FFMA.FTZ R14, R8.reuse, R19, R10.reuse ;  /* 0x00000013080e7223 */ /* 0x140fe4000001000a */
[----:B------:R-:W-:-:S02]  /*1900*/  FFMA.FTZ R12, R8, R21, R10 ;  /* 0x00000015080c7223 */ /* 0x000fc4000001000a */
        /* <DEDUP_REMOVED lines=15> */
.L_x_4492:
        /* <DEDUP_REMOVED lines=8> */
[----:B------:R-:W-:-:S04]  /*1a80*/  LEA R8, P5, R10, c[0x0][0x160], 0x2 ;  /* 0x000058000a087a11 */ /* 0x000fc800078a10ff */
[----:B------:R-:W-:-:S05]  /*1a90*/  LEA.HI.X R9, R10, c[0x0][0x164], R21, 0x2, P5 ;  /* 0x000059000a097a11 */ /* 0x000fca00028f1415 */
[----:B------:R0:W-:Y:S04]  /*1aa0*/  STG.E.64 [R8.64], R18 ;  /* 0x0000001208007986 */ /* 0x0001e8000c101b06 */
.L_x_4494:
[----:B------:R-:W-:Y:S05]  /*1ab0*/  BSYNC B0 ;  /* 0x0000000000007941 */ /* 0x000fea0003800000 */
.L_x_4493:
        /* <DEDUP_REMOVED lines=11> */
.L_x_4495:
[----:B------:R-:W-:Y:S01]  /*1b70*/  BSSY B0, `(.L_x_4496) ;  /* 0x000000b000007945 */ /* 0x000fe20003800000 */
[----:B------:R-:W-:Y:S05]  /*1b80*/  @P1 BRA `(.L_x_4497) ;  /* 0x0000009000001947 */ /* 0x000fea0003800000 */
[----:B0-----:R-:W-:Y:S01]  /*1b90*/  MOV R8, R40 ;  /* 0x0000002800087202 */ /* 0x001fe20000000f00 */
        /* <DEDUP_REMOVED lines=8> */
.L_x_4497:
[----:B------:R-:W-:Y:S05]  /*1c20*/  BSYNC B0 ;  /* 0x0000000000007941 */ /* 0x000fea0003800000 */
.L_x_4496:
        /* <DEDUP_REMOVED lines=11> */
.L_x_4498:
        /* <DEDUP_REMOVED lines=11> */
.L_x_4500:
[----:B------:R-:W-:Y:S05]  /*1d90*/  BSYNC B0 ;  /* 0x0000000000007941 */ /* 0x000fea0003800000 */
.L_x_4499:
        /* <DEDUP_REMOVED lines=11> */
.L_x_4501:
[----:B------:R-:W-:Y:S01]  /*1e50*/  BSSY B0, `(.L_x_4502) ;  /* 0x000000a000007945 */ /* 0x000fe20003800000 */
[----:B------:R-:W-:Y:S05]  /*1e60*/  @P3 BRA `(.L_x_4503) ;  /* 0x0000008000003947 */ /* 0x000fea0003800000 */
[----:B------:R-:W-:Y:S01]  /*1e70*/  MOV R41, R49 ;  /* 0x0000003100297202 */ /* 0x000fe20000000f00 */
[----:B------:R-:W-:-:S04]  /*1e80*/  IMAD R45, R45, c[0x0][0x1c0], RZ ;  /* 0x000070002d2d7a24 */ /* 0x000fc800078e02ff */
[----:B------:R-:W-:-:S04]  /*1e90*/  IMAD.WIDE.U32 R40, R42, c[0x0][0x1c0], R40 ;  /* 0x000070002a287a25 */ /* 0x000fc800078e0028 */
[----:B------:R-:W-:Y:S01]  /*1ea0*/  IMAD R45, R42, c[0x0][0x1c4], R45 ;  /* 0x000071002a2d7a24 */ /* 0x000fe200078e022d */
[----:B0-----:R-:W-:-:S04]  /*1eb0*/  LEA R8, P1, R40, c[0x0][0x160], 0x2 ;  /* 0x0000580028087a11 */ /* 0x001fc800078210ff */
[----:B------:R-:W-:-:S04]  /*1ec0*/  IADD3 R45, R41, R45, RZ ;  /* 0x0000002d292d7210 */ /* 0x000fc80007ffe0ff */
[----:B------:R-:W-:-:S05]  /*1ed0*/  LEA.HI.X R9, R40, c[0x0][0x164], R45, 0x2, P1 ;  /* 0x0000590028097a11 */ /* 0x000fca00008f142d */
[----:B------:R0:W-:Y:S02]  /*1ee0*/  STG.E.64 [R8.64], R12 ;  /* 0x0000000c08007986 */ /* 0x0001e4000c101b06 */
.L_x_4503:
[----:B------:R-:W-:Y:S05]  /*1ef0*/  BSYNC B0 ;  /* 0x0000000000007941 */ /* 0x000fea0003800000 */
.L_x_4502:
[----:B------:R-:W-:Y:S02]  /*1f00*/  IADD3 R6, R6, c[0x0][0x10], RZ ;  /* 0x0000040006067a10 */ /* 0x000fe40007ffe0ff */
[----:B------:R-:W-:Y:S02]  /*1f10*/  IADD3 R7, R7, 0x1, RZ ;  /* 0x0000000107077810 */ /* 0x000fe40007ffe0ff */
[----:B------:R-:W-:-:S13]  /*1f20*/  ISETP.GE.AND P1, PT, R6, UR4, PT ;  /* 0x0000000406007c0c */ /* 0x000fda000bf26270 */
[----:B------:R-:W-:Y:S01]  /*1f30*/  @P1 CALL.REL.NOINC `(.L_x_4504) ;  /* 0x0000001000001944 */ /* 0x000fe20003c00000 */
[----:B------:R-:W-:Y:S05]  /*1f40*/  BRA `(.L_x_4505) ;  /* 0xffffe27000007947 */ /* 0x000fea000383ffff */
.L_x_4504:
[----:B------:R-:W-:Y:S05]  /*1f50*/  EXIT ;  /* 0x000000000000794d */ /* 0x000fea0003800000 */
.L_x_4506:
        /* <DEDUP_REMOVED lines=10> */
.L_x_5228:


//--------------------- .text._Z35group_norm_nhwc_fwd_one_pass_kernelI11Fp32IOFp32WLi128ELi48ELi384EEv26Group_norm_nhwc_fwd_params --------------------------
	.section	.text._Z35group_norm_nhwc_fwd_one_pass_kernelI11Fp32IOFp32WLi128ELi48ELi384EEv26Group_norm_nhwc_fwd_params,"ax",@progbits
	.sectioninfo	@"SHI_REGISTERS=56"
	.align	128
        .global         _Z35group_norm_nhwc_fwd_one_pass_kernelI11Fp32IOFp32WLi128ELi48ELi384EEv26Group_norm_nhwc_fwd_params
        .type           _Z35group_norm_nhwc_fwd_one_pass_kernelI11Fp32IOFp32WLi128ELi48ELi384EEv26Group_norm_nhwc_fwd_params,@function
        .size           _Z35group_norm_nhwc_fwd_one_pass_kernelI11Fp32IOFp32WLi128ELi48ELi384EEv26Group_norm_nhwc_fwd_params,(.L_x_5229 - _Z35group_norm_nhwc_fwd_one_pass_kernelI11Fp32IOFp32WLi128ELi48ELi384EEv26Group_norm_nhwc_fwd_params)
        .other          _Z35group_norm_nhwc_fwd_one_pass_kernelI11Fp32IOFp32WLi128ELi48ELi384EEv26Group_norm_nhwc_fwd_params,@"STO_CUDA_ENTRY STV_DEFAULT"
_Z35group_norm_nhwc_fwd_one_pass_kernelI11Fp32IOFp32WLi128ELi48ELi384EEv26Group_norm_nhwc_fwd_params:
.text._Z35group_norm_nhwc_fwd_one_pass_kernelI11Fp32IOFp32WLi128ELi48ELi384EEv26Group_norm_nhwc_fwd_params:
        /* <DEDUP_REMOVED lines=8> */
[----:B------:R-:W-:Y:S01]  /*0080*/  HFMA2.MMA R36, -RZ, RZ, 0, 0 ;  /* 0x00000000ff247435 */ /* 0x000fe200000001ff */
[----:B------:R-:W-:Y:S02]  /*0090*/  ULDC.U8 UR5, c[0x0][0x1dc] ;  /* 0x0000770000057ab9 */ /* 0x000fe40000000000 */
[----:B------:R-:W1:Y:S01]  /*00a0*/  S2R R39, SR_CTAID.X ;  /* 0x0000000000277919 */ /* 0x000e620000002500 */
[----:B------:R-:W-:Y:S01]  /*00b0*/  ULDC.64 UR6, c[0x0][0x118] ;  /* 0x0000460000067ab9 */ /* 0x000fe20000000a00 */
[----:B0-----:R-:W-:Y:S01]  /*00c0*/  IMAD.WIDE.U32 R2, R53, -0x55555555, RZ ;  /* 0xaaaaaaab35027825 */ /* 0x001fe200078e00ff */
[----:B------:R-:W-:-:S04]  /*00d0*/  SHF.R.S32.HI R0, RZ, 0x1f, R53 ;  /* 0x0000001fff007819 */ /* 0x000fc80000011435 */
[----:B------:R-:W-:Y:S02]  /*00e0*/  SHF.R.U32.HI R2, RZ, 0x4, R3 ;  /* 0x00000004ff027819 */ /* 0x000fe40000011603 */
[----:B------:R-:W-:-:S03]  /*00f0*/  LEA.HI R0, R0, R53, RZ, 0x5 ;  /* 0x0000003500007211 */ /* 0x000fc600078f28ff */
        /* <DEDUP_REMOVED lines=10> */
[C---:B------:R-:W-:Y:S02]  /*01a0*/  IADD3 R5, R38.reuse, 0x30, RZ ;  /* 0x0000003026057810 */ /* 0x040fe40007ffe0ff */
[C---:B------:R-:W-:Y:S02]  /*01b0*/  IADD3 R4, R38.reuse, 0x40, RZ ;  /* 0x0000004026047810 */ /* 0x040fe40007ffe0ff */
[C---:B------:R-:W-:Y:S02]  /*01c0*/  IADD3 R3, R38.reuse, 0x50, RZ ;  /* 0x0000005026037810 */ /* 0x040fe40007ffe0ff */
[C---:B------:R-:W-:Y:S02]  /*01d0*/  IADD3 R2, R38.reuse, 0x60, RZ ;  /* 0x0000006026027810 */ /* 0x040fe40007ffe0ff */
[----:B------:R-:W-:-:S02]  /*01e0*/  IADD3 R0, R38, 0x70, RZ ;  /* 0x0000007026007810 */ /* 0x000fc40007ffe0ff */
.L_x_4541:
[----:B------:R-:W-:Y:S02]  /*01f0*/  IABS R11, c[0x0][0x1d8] ;  /* 0x00007600000b7a13 */ /* 0x000fe40000000000 */
[----:B------:R-:W-:-:S02]  /*0200*/  ISETP.GE.U32.AND P4, PT, R41, c[0x0][0x1c8], PT ;  /* 0x0000720029007a0c */ /* 0x000fc40003f86070 */
[----:B0-----:R-:W0:Y:S01]  /*0210*/  I2F.RP R10, R11 ;  /* 0x0000000b000a7306 */ /* 0x001e220000209400 */
[----:B------:R-:W-:Y:S02]  /*0220*/  SHF.R.S32.HI R42, RZ, 0x1f, R41 ;  /* 0x0000001fff2a7819 */ /* 0x000fe40000011429 */
[----:B------:R-:W-:Y:S02]  /*0230*/  SHF.R.S32.HI R46, RZ, 0x1f, R6 ;  /* 0x0000001fff2e7819 */ /* 0x000fe40000011406 */
[----:B------:R-:W-:Y:S02]  /*0240*/  ISETP.GE.AND.EX P4, PT, R42, c[0x0][0x1cc], PT, P4 ;  /* 0x000073002a007a0c */ /* 0x000fe40003f86340 */
[----:B------:R-:W-:Y:S02]  /*0250*/  SHF.R.S32.HI R51, RZ, 0x1f, R5 ;  /* 0x0000001fff337819 */ /* 0x000fe40000011405 */
[----:B------:R-:W-:Y:S02]  /*0260*/  ISETP.GT.U32.OR P4, PT, R53, 0x17f, P4 ;  /* 0x0000017f3500780c */ /* 0x000fe40002784470 */
[----:B-1----:R-:W-:-:S02]  /*0270*/  SHF.R.S32.HI R14, RZ, 0x1f, R38 ;  /* 0x0000001fff0e7819 */ /* 0x002fc40000011426 */
[----:B------:R-:W-:Y:S01]  /*0280*/  SHF.R.S32.HI R50, RZ, 0x1f, R4 ;  /* 0x0000001fff327819 */ /* 0x000fe20000011404 */
[----:B0-----:R-:W0:Y:S02]  /*0290*/  MUFU.RCP R10, R10 ;  /* 0x0000000a000a7308 */ /* 0x001e240000001000 */
[----:B------:R-:W-:-:S04]  /*02a0*/  @P0 IMAD R15, R14, c[0x0][0x1c0], RZ ;  /* 0x000070000e0f0a24 */ /* 0x000fc800078e02ff */
[----:B------:R-:W-:Y:S01]  /*02b0*/  @P0 IMAD R17, R38, c[0x0][0x1c4], R15 ;  /* 0x0000710026110a24 */ /* 0x000fe200078e020f */
[----:B0-2---:R-:W-:-:S04]  /*02c0*/  IADD3 R8, R10, 0xffffffe, RZ ;  /* 0x0ffffffe0a087810 */ /* 0x005fc80007ffe0ff */
[----:B------:R0:W1:Y:S02]  /*02d0*/  F2I.FTZ.U32.TRUNC.NTZ R9, R8 ;  /* 0x0000000800097305 */ /* 0x000064000021f000 */
[----:B0-----:R-:W-:Y:S02]  /*02e0*/  MOV R8, RZ ;  /* 0x000000ff00087202 */ /* 0x001fe40000000f00 */
[----:B-1----:R-:W-:-:S05]  /*02f0*/  IADD3 R12, RZ, -R9, RZ ;  /* 0x80000009ff0c7210 */ /* 0x002fca0007ffe0ff */
[----:B------:R-:W-:Y:S01]  /*0300*/  IMAD R13, R12, R11, RZ ;  /* 0x0000000b0c0d7224 */ /* 0x000fe200078e02ff */
[----:B------:R-:W-:-:S03]  /*0310*/  IABS R12, R37 ;  /* 0x00000025000c7213 */ /* 0x000fc60000000000 */
[----:B------:R-:W-:Y:S01]  /*0320*/  IMAD.HI.U32 R9, R9, R13, R8 ;  /* 0x0000000d09097227 */ /* 0x000fe200078e0008 */
[----:B------:R-:W-:Y:S02]  /*0330*/  LOP3.LUT R8, R37, c[0x0][0x1d8], RZ, 0x3c, !PT ;  /* 0x0000760025087a12 */ /* 0x000fe400078e3cff */
[----:B------:R-:W-:Y:S02]  /*0340*/  SHF.R.S32.HI R13, RZ, 0x1f, R7 ;  /* 0x0000001fff0d7819 */ /* 0x000fe40000011407 */
[----:B------:R-:W-:Y:S01]  /*0350*/  ISETP.GE.AND P3, PT, R8, RZ, PT ;  /* 0x000000ff0800720c */ /* 0x000fe20003f66270 */
[----:B------:R-:W-:-:S05]  /*0360*/  IMAD.HI.U32 R9, R9, R12, RZ ;  /* 0x0000000c09097227 */ /* 0x000fca00078e00ff */
[----:B------:R-:W-:-:S05]  /*0370*/  IADD3 R10, -R9, RZ, RZ ;  /* 0x000000ff090a7210 */ /* 0x000fca0007ffe1ff */
[----:B------:R-:W-:Y:S02]  /*0380*/  IMAD R10, R11, R10, R12 ;  /* 0x0000000a0b0a7224 */ /* 0x000fe400078e020c */
[----:B------:R-:W-:-:S03]  /*0390*/  @!P4 IMAD R12, R42, c[0x0][0x1c0], RZ ;  /* 0x000070002a0cca24 */ /* 0x000fc600078e02ff */
[----:B------:R-:W-:Y:S01]  /*03a0*/  ISETP.GT.U32.AND P2, PT, R11, R10, PT ;  /* 0x0000000a0b00720c */ /* 0x000fe20003f44070 */
[----:B------:R-:W-:-:S12]  /*03b0*/  @!P4 IMAD R21, R41, c[0x0][0x1c4], R12 ;  /* 0x000071002915ca24 */ /* 0x000fd800078e020c */
[-C--:B------:R-:W-:Y:S02]  /*03c0*/  @!P2 IADD3 R10, R10, -R11.reuse, RZ ;  /* 0x8000000b0a0aa210 */ /* 0x080fe40007ffe0ff */
[----:B------:R-:W-:Y:S02]  /*03d0*/  @!P2 IADD3 R9, R9, 0x1, RZ ;  /* 0x000000010909a810 */ /* 0x000fe40007ffe0ff */
[----:B------:R-:W-:Y:S02]  /*03e0*/  ISETP.GE.U32.AND P1, PT, R10, R11, PT ;  /* 0x0000000b0a00720c */ /* 0x000fe40003f26070 */
[----:B------:R-:W-:-:S11]  /*03f0*/  ISETP.NE.AND P2, PT, RZ, c[0x0][0x1d8], PT ;  /* 0x00007600ff007a0c */ /* 0x000fd60003f45270 */
[----:B------:R-:W-:-:S04]  /*0400*/  @P1 IADD3 R9, R9, 0x1, RZ ;  /* 0x0000000109091810 */ /* 0x000fc80007ffe0ff */
[----:B------:R-:W-:-:S04]  /*0410*/  MOV R11, R9 ;  /* 0x00000009000b7202 */ /* 0x000fc80000000f00 */
[----:B------:R-:W-:Y:S02]  /*0420*/  @!P3 IADD3 R11, -R11, RZ, RZ ;  /* 0x000000ff0b0bb210 */ /* 0x000fe40007ffe1ff */
[----:B------:R-:W-:Y:S02]  /*0430*/  @!P2 LOP3.LUT R11, RZ, c[0x0][0x1d8], RZ, 0x33, !PT ;  /* 0x00007600ff0baa12 */ /* 0x000fe400078e33ff */
[----:B------:R-:W-:Y:S02]  /*0440*/  ISETP.GE.U32.AND P3, PT, R6, c[0x0][0x1c8], PT ;  /* 0x0000720006007a0c */ /* 0x000fe40003f66070 */
[----:B------:R-:W-:Y:S02]  /*0450*/  IADD3 R40, -R11, RZ, RZ ;  /* 0x000000ff0b287210 */ /* 0x000fe40007ffe1ff */
[----:B------:R-:W-:Y:S02]  /*0460*/  SHF.R.S32.HI R9, RZ, 0x1f, R11 ;  /* 0x0000001fff097819 */ /* 0x000fe4000001140b */
[----:B------:R-:W-:Y:S01]  /*0470*/  ISETP.GE.AND.EX P3, PT, R46, c[0x0][0x1cc], PT, P3 ;  /* 0x000073002e007a0c */ /* 0x000fe20003f66330 */
[----:B------:R-:W-:Y:S01]  /*0480*/  IMAD R40, R40, c[0x0][0x1d8], R37 ;  /* 0x0000760028287a24 */ /* 0x000fe200078e0225 */
[----:B------:R-:W-:Y:S01]  /*0490*/  ISETP.GE.U32.AND P2, PT, R5, c[0x0][0x1c8], PT ;  /* 0x0000720005007a0c */ /* 0x000fe20003f46070 */
[----:B------:R-:W-:Y:S01]  /*04a0*/  IMAD R10, R9, c[0x0][0x1d0], RZ ;  /* 0x00007400090a7a24 */ /* 0x000fe200078e02ff */
[----:B------:R-:W-:Y:S01]  /*04b0*/  ISETP.GT.U32.OR P3, PT, R53, 0x17f, P3 ;  /* 0x0000017f3500780c */ /* 0x000fe20001f64470 */
[----:B------:R-:W-:Y:S01]  /*04c0*/  IMAD R40, R40, 0x30, RZ ;  /* 0x0000003028287824 */ /* 0x000fe200078e02ff */
[----:B------:R-:W-:-:S04]  /*04d0*/  ISETP.GE.AND.EX P2, PT, R51, c[0x0][0x1cc], PT, P2 ;  /* 0x0000730033007a0c */ /* 0x000fc80003f46320 */
[----:B------:R-:W-:Y:S02]  /*04e0*/  IADD3 R8, P1, R7, R40, RZ ;  /* 0x0000002807087210 */ /* 0x000fe40007f3e0ff */
[----:B------:R-:W-:Y:S02]  /*04f0*/  ISETP.GT.U32.OR P2, PT, R53, 0x17f, P2 ;  /* 0x0000017f3500780c */ /* 0x000fe40001744470 */
[----:B------:R-:W-:Y:S01]  /*0500*/  LEA.HI.X.SX32 R9, R40, R13, 0x1, P1 ;  /* 0x0000000d28097211 */ /* 0x000fe200008f0eff */
[----:B------:R-:W-:Y:S01]  /*0510*/  IMAD R13, R11, c[0x0][0x1d4], R10 ;  /* 0x000075000b0d7a24 */ /* 0x000fe200078e020a */
[----:B------:R-:W-:-:S03]  /*0520*/  ISETP.GE.U32.AND P1, PT, R4, c[0x0][0x1c8], PT ;  /* 0x0000720004007a0c */ /* 0x000fc60003f26070 */
[----:B------:R-:W-:Y:S01]  /*0530*/  IMAD.WIDE.U32 R8, R11, c[0x0][0x1d0], R8 ;  /* 0x000074000b087a25 */ /* 0x000fe200078e0008 */
[----:B------:R-:W-:-:S04]  /*0540*/  ISETP.GE.AND.EX P1, PT, R50, c[0x0][0x1cc], PT, P1 ;  /* 0x0000730032007a0c */ /* 0x000fc80003f26310 */
[----:B------:R-:W-:Y:S01]  /*0550*/  IADD3 R11, R9, R13, RZ ;  /* 0x0000000d090b7210 */ /* 0x000fe20007ffe0ff */
[----:B------:R-:W-:Y:S01]  /*0560*/  @!P3 IMAD R13, R46, c[0x0][0x1c0], RZ ;  /* 0x000070002e0dba24 */ /* 0x000fe200078e02ff */
[-C--:B------:R-:W-:Y:S01]  /*0570*/  @P0 MOV R10, R8.reuse ;  /* 0x00000008000a0202 */ /* 0x080fe20000000f00 */
[----:B------:R-:W-:Y:S01]  /*0580*/  @!P2 IMAD R20, R51, c[0x0][0x1c0], RZ ;  /* 0x000070003314aa24 */ /* 0x000fe200078e02ff */
[-C--:B------:R-:W-:Y:S01]  /*0590*/  @!P4 MOV R14, R8.reuse ;  /* 0x00000008000ec202 */ /* 0x080fe20000000f00 */
[----:B------:R-:W-:Y:S01]  /*05a0*/  @!P3 IMAD R23, R6, c[0x0][0x1c4], R13 ;  /* 0x000071000617ba24 */ /* 0x000fe200078e020d */
[-C--:B------:R-:W-:Y:S01]  /*05b0*/  @!P4 MOV R15, R11.reuse ;  /* 0x0000000b000fc202 */ /* 0x080fe20000000f00 */
[----:B------:R-:W-:Y:S01]  /*05c0*/  @P0 IMAD.WIDE.U32 R18, R38, c[0x0][0x1c0], R10 ;  /* 0x0000700026120a25 */ /* 0x000fe200078e000a */
[----:B------:R-:W-:Y:S02]  /*05d0*/  @!P3 MOV R12, R8 ;  /* 0x00000008000cb202 */ /* 0x000fe40000000f00 */
[----:B------:R-:W-:Y:S01]  /*05e0*/  @!P3 MOV R13, R11 ;  /* 0x0000000b000db202 */ /* 0x000fe20000000f00 */
[----:B------:R-:W-:Y:S01]  /*05f0*/  @!P4 IMAD.WIDE.U32 R14, R41, c[0x0][0x1c0], R14 ;  /* 0x00007000290eca25 */ /* 0x000fe200078e000e */
[----:B------:R-:W-:-:S02]  /*0600*/  @P0 IADD3 R17, R19, R17, RZ ;  /* 0x0000001113110210 */ /* 0x000fc40007ffe0ff */
[----:B------:R-:W-:Y:S01]  /*0610*/  @P0 LEA R16, P5, R18, c[0x0][0x170], 0x2 ;  /* 0x00005c0012100a11 */ /* 0x000fe200078a10ff */
[----:B------:R-:W-:Y:S01]  /*0620*/  @!P3 IMAD.WIDE.U32 R12, R6, c[0x0][0x1c0], R12 ;  /* 0x00007000060cba25 */ /* 0x000fe200078e000c */
[----:B------:R-:W-:Y:S02]  /*0630*/  ISETP.GT.U32.OR P1, PT, R53, 0x17f, P1 ;  /* 0x0000017f3500780c */ /* 0x000fe40000f24470 */
[----:B------:R-:W-:Y:S01]  /*0640*/  @P0 LEA.HI.X R17, R18, c[0x0][0x174], R17, 0x2, P5 ;  /* 0x00005d0012110a11 */ /* 0x000fe200028f1411 */
[----:B------:R-:W-:Y:S01]  /*0650*/  @!P2 IMAD R27, R5, c[0x0][0x1c4], R20 ;  /* 0x00007100051baa24 */ /* 0x000fe200078e0214 */
[----:B------:R-:W-:Y:S02]  /*0660*/  @!P4 IADD3 R15, R15, R21, RZ ;  /* 0x000000150f0fc210 */ /* 0x000fe40007ffe0ff */
[----:B------:R-:W-:Y:S02]  /*0670*/  @!P4 LEA R22, P5, R14, c[0x0][0x170], 0x2 ;  /* 0x00005c000e16ca11 */ /* 0x000fe400078a10ff */
[----:B------:R-:W-:-:S02]  /*0680*/  @!P2 MOV R24, R8 ;  /* 0x000000080018a202 */ /* 0x000fc40000000f00 */
[----:B------:R-:W-:Y:S02]  /*0690*/  @!P2 MOV R25, R11 ;  /* 0x0000000b0019a202 */ /* 0x000fe40000000f00 */
[----:B------:R-:W-:Y:S02]  /*06a0*/  @!P3 IADD3 R13, R13, R23, RZ ;  /* 0x000000170d0db210 */ /* 0x000fe40007ffe0ff */
[----:B------:R-:W-:Y:S01]  /*06b0*/  @!P4 LEA.HI.X R23, R14, c[0x0][0x174], R15, 0x2, P5 ;  /* 0x00005d000e17ca11 */ /* 0x000fe200028f140f */
[----:B------:R-:W-:Y:S01]  /*06c0*/  @!P2 IMAD.WIDE.U32 R24, R5, c[0x0][0x1c0], R24 ;  /* 0x000070000518aa25 */ /* 0x000fe200078e0018 */
[----:B------:R-:W-:Y:S01]  /*06d0*/  CS2R R14, SRZ ;  /* 0x00000000000e7805 */ /* 0x000fe2000001ff00 */
[----:B------:R-:W-:-:S03]  /*06e0*/  @!P3 LEA R18, P6, R12, c[0x0][0x170], 0x2 ;  /* 0x00005c000c12ba11 */ /* 0x000fc600078c10ff */
[----:B------:R-:W-:Y:S02]  /*06f0*/  @!P2 IADD3 R21, R25, R27, RZ ;  /* 0x0000001b1915a210 */ /* 0x000fe40007ffe0ff */
[----:B------:R-:W-:Y:S01]  /*0700*/  @!P2 LEA R20, P5, R24, c[0x0][0x170], 0x2 ;  /* 0x00005c001814aa11 */ /* 0x000fe200078a10ff */
[----:B------:R0:W2:Y:S01]  /*0710*/  @!P4 LDG.E.64 R14, [R22.64] ;  /* 0x00000006160ec981 */ /* 0x0000a2000c1e1b00 */
[----:B------:R-:W-:Y:S01]  /*0720*/  ISETP.GE.U32.AND P4, PT, R3, c[0x0][0x1c8], PT ;  /* 0x0000720003007a0c */ /* 0x000fe20003f86070 */
[----:B------:R-:W-:Y:S01]  /*0730*/  @!P1 IMAD R25, R50, c[0x0][0x1c0], RZ ;  /* 0x0000700032199a24 */ /* 0x000fe200078e02ff */
[----:B------:R-:W-:Y:S02]  /*0740*/  SHF.R.S32.HI R49, RZ, 0x1f, R3 ;  /* 0x0000001fff317819 */ /* 0x000fe40000011403 */
[----:B------:R-:W-:Y:S02]  /*0750*/  @!P3 LEA.HI.X R19, R12, c[0x0][0x174], R13, 0x2, P6 ;  /* 0x00005d000c13ba11 */ /* 0x000fe400030f140d */
[----:B------:R-:W-:Y:S01]  /*0760*/  @!P2 LEA.HI.X R21, R24, c[0x0][0x174], R21, 0x2, P5 ;  /* 0x00005d001815aa11 */ /* 0x000fe200028f1415 */
[----:B------:R-:W-:Y:S01]  /*0770*/  CS2R R12, SRZ ;  /* 0x00000000000c7805 */ /* 0x000fe2000001ff00 */
[----:B0-----:R-:W-:-:S02]  /*0780*/  @!P1 MOV R22, R8 ;  /* 0x0000000800169202 */ /* 0x001fc40000000f00 */
[----:B------:R-:W-:Y:S02]  /*0790*/  @!P1 MOV R23, R11 ;  /* 0x0000000b00179202 */ /* 0x000fe40000000f00 */
[----:B------:R-:W-:Y:S02]  /*07a0*/  ISETP.GE.U32.AND P5, PT, R2, c[0x0][0x1c8], PT ;  /* 0x0000720002007a0c */ /* 0x000fe40003fa6070 */
[----:B------:R-:W-:Y:S01]  /*07b0*/  SHF.R.S32.HI R48, RZ, 0x1f, R2 ;  /* 0x0000001fff307819 */ /* 0x000fe20000011402 */
[C---:B------:R-:W-:Y:S01]  /*07c0*/  @!P1 IMAD R27, R4.reuse, c[0x0][0x1c4], R25 ;  /* 0x00007100041b9a24 */ /* 0x040fe200078e0219 */
[----:B------:R-:W-:Y:S01]  /*07d0*/  ISETP.GE.AND.EX P4, PT, R49, c[0x0][0x1cc], PT, P4 ;  /* 0x0000730031007a0c */ /* 0x000fe20003f86340 */
[----:B------:R-:W-:Y:S01]  /*07e0*/  @!P1 IMAD.WIDE.U32 R22, R4, c[0x0][0x1c0], R22 ;  /* 0x0000700004169a25 */ /* 0x000fe200078e0016 */
[----:B------:R-:W-:Y:S01]  /*07f0*/  ISETP.GE.AND.EX P5, PT, R48, c[0x0][0x1cc], PT, P5 ;  /* 0x0000730030007a0c */ /* 0x000fe20003fa6350 */
[----:B------:R0:W3:Y:S01]  /*0800*/  @P0 LDG.E.64 R12, [R16.64] ;  /* 0x00000006100c0981 */ /* 0x0000e2000c1e1b00 */
[----:B------:R-:W-:-:S02]  /*0810*/  ISETP.GT.U32.OR P4, PT, R53, 0x17f, P4 ;  /* 0x0000017f3500780c */ /* 0x000fc40002784470 */
[----:B------:R-:W-:Y:S02]  /*0820*/  ISETP.GT.U32.OR P5, PT, R53, 0x17f, P5 ;  /* 0x0000017f3500780c */ /* 0x000fe40002fa4470 */
[----:B0-----:R-:W-:Y:S02]  /*0830*/  @!P1 IADD3 R17, R23, R27, RZ ;  /* 0x0000001b17119210 */ /* 0x001fe40007ffe0ff */
[----:B------:R-:W-:Y:S01]  /*0840*/  CS2R R26, SRZ ;  /* 0x00000000001a7805 */ /* 0x000fe2000001ff00 */
[----:B------:R-:W-:Y:S01]  /*0850*/  @!P1 LEA R16, P6, R22, c[0x0][0x170], 0x2 ;  /* 0x00005c0016109a11 */ /* 0x000fe200078c10ff */
[----:B------:R-:W-:Y:S01]  /*0860*/  CS2R R24, SRZ ;  /* 0x0000000000187805 */ /* 0x000fe2000001ff00 */
[----:B------:R-:W-:-:S03]  /*0870*/  SHF.R.S32.HI R47, RZ, 0x1f, R0 ;  /* 0x0000001fff2f7819 */ /* 0x000fc60000011400 */
[----:B------:R0:W4:Y:S01]  /*0880*/  @!P2 LDG.E.64 R26, [R20.64] ;  /* 0x00000006141aa981 */ /* 0x000122000c1e1b00 */
[----:B------:R-:W-:Y:S02]  /*0890*/  ISETP.GE.U32.AND P2, PT, R0, c[0x0][0x1c8], PT ;  /* 0x0000720000007a0c */ /* 0x000fe40003f46070 */
[----:B------:R-:W-:Y:S01]  /*08a0*/  @!P1 LEA.HI.X R17, R22, c[0x0][0x174], R17, 0x2, P6 ;  /* 0x00005d0016119a11 */ /* 0x000fe200030f1411 */
[----:B------:R-:W-:Y:S01]  /*08b0*/  @!P4 IMAD R22, R49, c[0x0][0x1c0], RZ ;  /* 0x000070003116ca24 */ /* 0x000fe200078e02ff */
[----:B------:R-:W-:Y:S01]  /*08c0*/  ISETP.GE.AND.EX P2, PT, R47, c[0x0][0x1cc], PT, P2 ;  /* 0x000073002f007a0c */ /* 0x000fe20003f46320 */
[----:B------:R1:W5:Y:S01]  /*08d0*/  @!P3 LDG.E.64 R24, [R18.64] ;  /* 0x000000061218b981 */ /* 0x000362000c1e1b00 */
[----:B------:R-:W-:Y:S01]  /*08e0*/  @!P5 IMAD R33, R48, c[0x0][0x1c0], RZ ;  /* 0x000070003021da24 */ /* 0x000fe200078e02ff */
[----:B------:R-:W-:Y:S01]  /*08f0*/  @!P4 MOV R23, R11 ;  /* 0x0000000b0017c202 */ /* 0x000fe20000000f00 */
[----:B------:R-:W-:Y:S01]  /*0900*/  @!P4 IMAD R31, R3, c[0x0][0x1c4], R22 ;  /* 0x00007100031fca24 */ /* 0x000fe200078e0216 */
[----:B------:R-:W-:Y:S01]  /*0910*/  @!P4 MOV R22, R8 ;  /* 0x000000080016c202 */ /* 0x000fe20000000f00 */
[----:B------:R-:W-:Y:S01]  /*0920*/  CS2R R28, SRZ ;  /* 0x00000000001c7805 */ /* 0x000fe2000001ff00 */
[----:B------:R-:W-:-:S02]  /*0930*/  ISETP.GT.U32.OR P2, PT, R53, 0x17f, P2 ;  /* 0x0000017f3500780c */ /* 0x000fc40001744470 */
[----:B-1----:R-:W-:Y:S02]  /*0940*/  @!P5 MOV R18, R8 ;  /* 0x000000080012d202 */ /* 0x002fe40000000f00 */
[----:B------:R-:W-:Y:S01]  /*0950*/  @!P5 MOV R19, R11 ;  /* 0x0000000b0013d202 */ /* 0x000fe20000000f00 */
[----:B------:R-:W-:Y:S01]  /*0960*/  @!P5 IMAD R33, R2, c[0x0][0x1c4], R33 ;  /* 0x000071000221da24 */ /* 0x000fe200078e0221 */
[----:B------:R1:W5:Y:S01]  /*0970*/  @!P1 LDG.E.64 R28, [R16.64] ;  /* 0x00000006101c9981 */ /* 0x000362000c1e1b00 */
[----:B------:R-:W-:-:S04]  /*0980*/  @!P4 IMAD.WIDE.U32 R22, R3, c[0x0][0x1c0], R22 ;  /* 0x000070000316ca25 */ /* 0x000fc800078e0016 */
[----:B------:R-:W-:Y:S01]  /*0990*/  @!P5 IMAD.WIDE.U32 R18, R2, c[0x0][0x1c0], R18 ;  /* 0x000070000212da25 */ /* 0x000fe200078e0012 */
[----:B0-----:R-:W-:Y:S02]  /*09a0*/  @!P4 IADD3 R21, R23, R31, RZ ;  /* 0x0000001f1715c210 */ /* 0x001fe40007ffe0ff */
[----:B------:R-:W-:Y:S02]  /*09b0*/  @!P4 LEA R20, P3, R22, c[0x0][0x170], 0x2 ;  /* 0x00005c001614ca11 */ /* 0x000fe400078610ff */
[----:B------:R-:W-:Y:S02]  /*09c0*/  @!P5 IADD3 R19, R19, R33, RZ ;  /* 0x000000211313d210 */ /* 0x000fe40007ffe0ff */
[----:B-1----:R-:W-:Y:S01]  /*09d0*/  @!P5 LEA R16, P1, R18, c[0x0][0x170], 0x2 ;  /* 0x00005c001210da11 */ /* 0x002fe200078210ff */
[----:B------:R-:W-:Y:S01]  /*09e0*/  CS2R R30, SRZ ;  /* 0x00000000001e7805 */ /* 0x000fe2000001ff00 */
[----:B------:R-:W-:Y:S02]  /*09f0*/  @!P4 LEA.HI.X R21, R22, c[0x0][0x174], R21, 0x2, P3 ;  /* 0x00005d001615ca11 */ /* 0x000fe400018f1415 */
[----:B------:R-:W-:Y:S01]  /*0a00*/  @!P5 LEA.HI.X R17, R18, c[0x0][0x174], R19, 0x2, P1 ;  /* 0x00005d001211da11 */ /* 0x000fe200008f1413 */
[----:B------:R-:W-:Y:S01]  /*0a10*/  @!P2 IMAD R19, R47, c[0x0][0x1c0], RZ ;  /* 0x000070002f13aa24 */ /* 0x000fe200078e02ff */
[----:B------:R-:W-:Y:S01]  /*0a20*/  @!P2 MOV R18, R8 ;  /* 0x000000080012a202 */ /* 0x000fe20000000f00 */
[----:B------:R2:W5:Y:S02]  /*0a30*/  @!P4 LDG.E.64 R30, [R20.64] ;  /* 0x00000006141ec981 */ /* 0x000564000c1e1b00 */
[----:B------:R-:W-:Y:S01]  /*0a40*/  @!P2 IMAD R23, R0, c[0x0][0x1c4], R19 ;  /* 0x000071000017aa24 */ /* 0x000fe200078e0213 */
[----:B------:R-:W-:Y:S01]  /*0a50*/  @!P2 MOV R19, R11 ;  /* 0x0000000b0013a202 */ /* 0x000fe20000000f00 */
[----:B------:R-:W-:-:S04]  /*0a60*/  CS2R R32, SRZ ;  /* 0x0000000000207805 */ /* 0x000fc8000001ff00 */
[----:B------:R-:W-:Y:S02]  /*0a70*/  @!P2 IMAD.WIDE.U32 R18, R0, c[0x0][0x1c0], R18 ;  /* 0x000070000012aa25 */ /* 0x000fe400078e0012 */
[----:B------:R0:W5:Y:S03]  /*0a80*/  @!P5 LDG.E.64 R32, [R16.64] ;  /* 0x000000061020d981 */ /* 0x000166000c1e1b00 */
[----:B------:R-:W-:Y:S01]  /*0a90*/  @!P2 IADD3 R19, R19, R23, RZ ;  /* 0x000000171313a210 */ /* 0x000fe20007ffe0ff */
[----:B------:R-:W-:Y:S01]  /*0aa0*/  CS2R R34, SRZ ;  /* 0x0000000000227805 */ /* 0x000fe2000001ff00 */
[----:B0-----:R-:W-:-:S04]  /*0ab0*/  @!P2 LEA R16, P1, R18, c[0x0][0x170], 0x2 ;  /* 0x00005c001210aa11 */ /* 0x001fc800078210ff */
[----:B------:R-:W-:-:S05]  /*0ac0*/  @!P2 LEA.HI.X R17, R18, c[0x0][0x174], R19, 0x2, P1 ;  /* 0x00005d001211aa11 */ /* 0x000fca00008f1413 */
[----:B------:R0:W5:Y:S04]  /*0ad0*/  @!P2 LDG.E.64 R34, [R16.64] ;  /* 0x000000061022a981 */ /* 0x000168000c1e1b00 */
[----:B------:R-:W1:Y:S02]  /*0ae0*/  S2R R43, SR_LANEID ;  /* 0x00000000002b7919 */ /* 0x000e640000000000 */
[----:B-1----:R-:W-:Y:S01]  /*0af0*/  ISETP.GT.AND P1, PT, R43, 0x1e, PT ;  /* 0x0000001e2b00780c */ /* 0x002fe20003f24270 */
[----:B--2---:R-:W-:-:S04]  /*0b00*/  FMUL.FTZ R21, R15, R15 ;  /* 0x0000000f0f157220 */ /* 0x004fc80000410000 */
[----:B------:R-:W-:Y:S02]  /*0b10*/  FFMA.FTZ R18, R14, R14, R21 ;  /* 0x0000000e0e127223 */ /* 0x000fe40000010015 */
[----:B---3--:R-:W-:-:S04]  /*0b20*/  FMUL.FTZ R19, R13, R13 ;  /* 0x0000000d0d137220 */ /* 0x008fc80000410000 */
[----:B------:R-:W-:-:S04]  /*0b30*/  FFMA.FTZ R19, R12, R12, R19 ;  /* 0x0000000c0c137223 */ /* 0x000fc80000010013 */
[----:B------:R-:W-:-:S04]  /*0b40*/  FADD.FTZ R19, RZ, R19 ;  /* 0x00000013ff137221 */ /* 0x000fc80000010000 */
[----:B------:R-:W-:Y:S02]  /*0b50*/  FADD.FTZ R18, R19, R18 ;  /* 0x0000001213127221 */ /* 0x000fe40000010000 */
[----:B----4-:R-:W-:Y:S02]  /*0b60*/  FMUL.FTZ R19, R27, R27 ;  /* 0x0000001b1b137220 */ /* 0x010fe40000410000 */
[----:B-----5:R-:W-:-:S04]  /*0b70*/  FMUL.FTZ R21, R25, R25 ;  /* 0x0000001919157220 */ /* 0x020fc80000410000 */
[----:B------:R-:W-:Y:S02]  /*0b80*/  FFMA.FTZ R21, R24, R24, R21 ;  /* 0x0000001818157223 */ /* 0x000fe40000010015 */
[----:B------:R-:W-:Y:S02]  /*0b90*/  FFMA.FTZ R19, R26, R26, R19 ;  /* 0x0000001a1a137223 */ /* 0x000fe40000010013 */
[----:B------:R-:W-:Y:S02]  /*0ba0*/  FADD.FTZ R18, R18, R21 ;  /* 0x0000001512127221 */ /* 0x000fe40000010000 */
[----:B0-----:R-:W-:Y:S02]  /*0bb0*/  FADD.FTZ R16, R12, R13 ;  /* 0x0000000d0c107221 */ /* 0x001fe40000010000 */
[----:B------:R-:W-:Y:S02]  /*0bc0*/  FADD.FTZ R18, R18, R19 ;  /* 0x0000001312127221 */ /* 0x000fe40000010000 */
[----:B------:R-:W-:-:S02]  /*0bd0*/  FMUL.FTZ R19, R29, R29 ;  /* 0x0000001d1d137220 */ /* 0x000fc40000410000 */
[----:B------:R-:W-:Y:S02]  /*0be0*/  FADD.FTZ R16, RZ, R16 ;  /* 0x00000010ff107221 */ /* 0x000fe40000010000 */
[----:B------:R-:W-:Y:S02]  /*0bf0*/  FADD.FTZ R17, R14, R15 ;  /* 0x0000000f0e117221 */ /* 0x000fe40000010000 */
[----:B------:R-:W-:Y:S02]  /*0c00*/  FFMA.FTZ R19, R28, R28, R19 ;  /* 0x0000001c1c137223 */ /* 0x000fe40000010013 */
[----:B------:R-:W-:Y:S02]  /*0c10*/  FADD.FTZ R16, R16, R17 ;  /* 0x0000001110107221 */ /* 0x000fe40000010000 */
[----:B------:R-:W-:Y:S02]  /*0c20*/  FADD.FTZ R17, R24, R25 ;  /* 0x0000001918117221 */ /* 0x000fe40000010000 */
[----:B------:R-:W-:-:S02]  /*0c30*/  FADD.FTZ R18, R18, R19 ;  /* 0x0000001312127221 */ /* 0x000fc40000010000 */
[----:B------:R-:W-:Y:S02]  /*0c40*/  FADD.FTZ R16, R16, R17 ;  /* 0x0000001110107221 */ /* 0x000fe40000010000 */
[----:B------:R-:W-:Y:S02]  /*0c50*/  FADD.FTZ R17, R26, R27 ;  /* 0x0000001b1a117221 */ /* 0x000fe40000010000 */
[----:B------:R-:W-:Y:S02]  /*0c60*/  FMUL.FTZ R19, R31, R31 ;  /* 0x0000001f1f137220 */ /* 0x000fe40000410000 */
[----:B------:R-:W-:Y:S02]  /*0c70*/  FADD.FTZ R16, R16, R17 ;  /* 0x0000001110107221 */ /* 0x000fe40000010000 */
[----:B------:R-:W-:Y:S02]  /*0c80*/  FFMA.FTZ R19, R30, R30, R19 ;  /* 0x0000001e1e137223 */ /* 0x000fe40000010013 */
[----:B------:R-:W-:-:S02]  /*0c90*/  FADD.FTZ R17, R28, R29 ;  /* 0x0000001d1c117221 */ /* 0x000fc40000010000 */
[----:B------:R-:W-:Y:S02]  /*0ca0*/  FADD.FTZ R18, R18, R19 ;  /* 0x0000001312127221 */ /* 0x000fe40000010000 */
[----:B------:R-:W-:Y:S02]  /*0cb0*/  FMUL.FTZ R19, R33, R33 ;  /* 0x0000002121137220 */ /* 0x000fe40000410000 */
[----:B------:R-:W-:Y:S02]  /*0cc0*/  FADD.FTZ R16, R16, R17 ;  /* 0x0000001110107221 */ /* 0x000fe40000010000 */
[----:B------:R-:W-:Y:S02]  /*0cd0*/  FADD.FTZ R17, R30, R31 ;  /* 0x0000001f1e117221 */ /* 0x000fe40000010000 */
[----:B------:R-:W-:Y:S02]  /*0ce0*/  FFMA.FTZ R19, R32, R32, R19 ;  /* 0x0000002020137223 */ /* 0x000fe40000010013 */
[----:B------:R-:W-:-:S02]  /*0cf0*/  FADD.FTZ R16, R16, R17 ;  /* 0x0000001110107221 */ /* 0x000fc40000010000 */
[----:B------:R-:W-:Y:S02]  /*0d00*/  FADD.FTZ R18, R18, R19 ;  /* 0x0000001312127221 */ /* 0x000fe40000010000 */
[----:B------:R-:W-:-:S04]  /*0d10*/  FADD.FTZ R17, R32, R33 ;  /* 0x0000002120117221 */ /* 0x000fc80000010000 */
[----:B------:R-:W-:Y:S02]  /*0d20*/  FADD.FTZ R16, R16, R17 ;  /* 0x0000001110107221 */ /* 0x000fe40000010000 */
[----:B------:R-:W-:Y:S02]  /*0d30*/  FMUL.FTZ R19, R35, R35 ;  /* 0x0000002323137220 */ /* 0x000fe40000410000 */
        /* <DEDUP_REMOVED lines=30> */
[----:B-1----:R-:W-:-:S05]  /*0f20*/  @!P1 FADD.FTZ R21, R21, R16 ;  /* 0x0000001015159221 */ /* 0x002fca0000010000 */
        /* <DEDUP_REMOVED lines=31> */
.L_x_4508:
[----:B------:R-:W-:Y:S05]  /*1120*/  BSYNC B0 ;  /* 0x0000000000007941 */ /* 0x000fea0003800000 */
.L_x_4507:
        /* <DEDUP_REMOVED lines=16> */
[----:B------:R-:W-:Y:S02]  /*1230*/  SEL R43, R43, 0xffffffff, !P1 ;  /* 0xffffffff2b2b7807 */ /* 0x000fe40004800000 */
[----:B------:R1:W-:Y:S02]  /*1240*/  STG.E.64 [R16.64], R20 ;  /* 0x0000001410007986 */ /* 0x0003e4000c101b06 */
[----:B-1----:R-:W-:Y:S02]  /*1250*/  IMAD.WIDE.U32 R16, R45, R22, c[0x0][0x190] ;  /* 0x000064002d107625 */ /* 0x002fe400078e0016 */
[----:B------:R-:W-:Y:S06]  /*1260*/  MEMBAR.ALL.GPU ;  /* 0x0000000000007992 */ /* 0x000fec000000a000 */
[----:B------:R-:W-:Y:S01]  /*1270*/  SEL R44, RZ, c[0x0][0xc], P1 ;  /* 0x00000300ff2c7a07 */ /* 0x000fe20000800000 */
[----:B------:R-:W-:-:S00]  /*1280*/  ERRBAR ;  /* 0x00000000000079ab */ /* 0x000fc00000000000 */
[----:B------:R1:W-:Y:S02]  /*1290*/  RED.E.ADD.S32.STRONG.GPU [R16.64], R43 ;  /* 0x0000002b1000798e */ /* 0x0003e4000c10e386 */
[----:B------:R-:W-:-:S13]  /*12a0*/  ISETP.NE.AND P1, PT, R44, -0x1, PT ;  /* 0xffffffff2c00780c */ /* 0x000fda0003f25270 */
[----:B------:R-:W-:Y:S05]  /*12b0*/  @!P1 BRA `(.L_x_4510) ;  /* 0x0000007000009947 */ /* 0x000fea0003800000 */
[----:B-1----:R-:W-:-:S04]  /*12c0*/  IMAD R17, R19, c[0x0][0x10], R18 ;  /* 0x0000040013117a24 */ /* 0x002fc800078e0212 */
[----:B------:R-:W-:-:S05]  /*12d0*/  IMAD.WIDE.U32 R16, R17, R22, c[0x0][0x190] ;  /* 0x0000640011107625 */ /* 0x000fca00078e0016 */
.L_x_4511:
[----:B------:R-:W2:Y:S01]  /*12e0*/  LDG.E.STRONG.GPU R19, [R16.64] ;  /* 0x0000000610137981 */ /* 0x000ea2000c1ef900 */
[----:B------:R-:W-:Y:S01]  /*12f0*/  YIELD ;  /* 0x0000000000007946 */ /* 0x000fe20003800000 */
[----:B--2---:R-:W-:Y:S01]  /*1300*/  ISETP.NE.AND P1, PT, R19, R44, PT ;  /* 0x0000002c1300720c */ /* 0x004fe20003f25270 */
[----:B------:R-:W-:-:S12]  /*1310*/  CCTL.IVALL ;  /* 0x00000000ff00798f */ /* 0x000fd80002000000 */
[----:B------:R-:W-:Y:S05]  /*1320*/  @P1 BRA `(.L_x_4511) ;  /* 0xffffffb000001947 */ /* 0x000fea000383ffff */
.L_x_4510:
        /* <DEDUP_REMOVED lines=11> */
.L_x_4513:
        /* <DEDUP_REMOVED lines=11> */
[----:B------:R-:W-:-:S04]  /*1490*/  IADD3 R22, R17, 0x1, RZ ;  /* 0x0000000111167810 */ /* 0x000fc80007ffe0ff */
[----:B------:R-:W-:-:S13]  /*14a0*/  ISETP.EQ.OR P2, PT, R22, R39, P3 ;  /* 0x000000271600720c */ /* 0x000fda0001f42670 */
[----:B------:R-:W1:Y:S01]  /*14b0*/  @!P2 S2R R23, SR_CTAID.Y ;  /* 0x000000000017a919 */ /* 0x000e620000002600 */
[----:B------:R-:W-:-:S05]  /*14c0*/  @!P2 LOP3.LUT R43, R36, 0x1, RZ, 0xc0, !PT ;  /* 0x00000001242ba812 */ /* 0x000fca00078ec0ff */
[----:B------:R-:W-:-:S04]  /*14d0*/  @!P2 IMAD R43, R43, c[0x0][0x10], RZ ;  /* 0x000004002b2baa24 */ /* 0x000fc800078e02ff */
[----:B------:R-:W-:-:S05]  /*14e0*/  @!P2 IMAD R43, R43, c[0x0][0xc], RZ ;  /* 0x000003002b2baa24 */ /* 0x000fca00078e02ff */
[----:B------:R-:W-:Y:S01]  /*14f0*/  @!P2 SHF.L.U32 R43, R43, 0x1, RZ ;  /* 0x000000012b2ba819 */ /* 0x000fe200000006ff */
[----:B-1----:R-:W-:Y:S02]  /*1500*/  @!P2 IMAD R23, R22, c[0x0][0x10], R23 ;  /* 0x000004001617aa24 */ /* 0x002fe400078e0217 */
[----:B0-2---:R-:W-:Y:S01]  /*1510*/  @!P1 FADD.FTZ R20, R20, R18 ;  /* 0x0000001214149221 */ /* 0x005fe20000010000 */
[----:B------:R-:W-:Y:S01]  /*1520*/  @!P2 MOV R18, 0x4 ;  /* 0x000000040012a802 */ /* 0x000fe20000000f00 */
[----:B------:R-:W-:-:S04]  /*1530*/  @!P1 FADD.FTZ R21, R21, R19 ;  /* 0x0000001315159221 */ /* 0x000fc80000010000 */
[----:B------:R-:W-:-:S06]  /*1540*/  @!P2 IMAD.WIDE R18, R43, R18, c[0x0][0x198] ;  /* 0x000066002b12a625 */ /* 0x000fcc00078e0212 */
[----:B------:R-:W-:-:S06]  /*1550*/  @!P2 IMAD.WIDE.U32 R18, R23, 0x8, R18 ;  /* 0x000000081712a825 */ /* 0x000fcc00078e0012 */
[----:B------:R-:W2:Y:S01]  /*1560*/  @!P2 LDG.E.64 R18, [R18.64] ;  /* 0x000000061212a981 */ /* 0x000ea2000c1e1b00 */
[----:B------:R-:W-:-:S04]  /*1570*/  IADD3 R22, R17, 0x2, RZ ;  /* 0x0000000211167810 */ /* 0x000fc80007ffe0ff */
[----:B------:R-:W-:-:S13]  /*1580*/  ISETP.EQ.OR P1, PT, R22, R39, P3 ;  /* 0x000000271600720c */ /* 0x000fda0001f22670 */
[----:B------:R-:W0:Y:S01]  /*1590*/  @!P1 S2R R23, SR_CTAID.Y ;  /* 0x0000000000179919 */ /* 0x000e220000002600 */
[----:B------:R-:W-:-:S05]  /*15a0*/  @!P1 LOP3.LUT R43, R36, 0x1, RZ, 0xc0, !PT ;  /* 0x00000001242b9812 */ /* 0x000fca00078ec0ff */
[----:B------:R-:W-:-:S04]  /*15b0*/  @!P1 IMAD R43, R43, c[0x0][0x10], RZ ;  /* 0x000004002b2b9a24 */ /* 0x000fc800078e02ff */
[----:B------:R-:W-:-:S05]  /*15c0*/  @!P1 IMAD R43, R43, c[0x0][0xc], RZ ;  /* 0x000003002b2b9a24 */ /* 0x000fca00078e02ff */
[----:B------:R-:W-:Y:S01]  /*15d0*/  @!P1 SHF.L.U32 R43, R43, 0x1, RZ ;  /* 0x000000012b2b9819 */ /* 0x000fe200000006ff */
[----:B0-----:R-:W-:Y:S02]  /*15e0*/  @!P1 IMAD R23, R22, c[0x0][0x10], R23 ;  /* 0x0000040016179a24 */ /* 0x001fe400078e0217 */
[----:B--2---:R-:W-:Y:S01]  /*15f0*/  @!P2 FADD.FTZ R20, R20, R18 ;  /* 0x000000121414a221 */ /* 0x004fe20000010000 */
        /* <DEDUP_REMOVED lines=19> */
[----:B------:R-:W-:Y:S02]  /*1730*/  IADD3 R16, R16, -0x4, RZ ;  /* 0xfffffffc10107810 */ /* 0x000fe40007ffe0ff */
[----:B------:R-:W-:Y:S02]  /*1740*/  IADD3 R17, R17, 0x4, RZ ;  /* 0x0000000411117810 */ /* 0x000fe40007ffe0ff */
[----:B------:R-:W-:Y:S01]  /*1750*/  ISETP.NE.AND P1, PT, R16, RZ, PT ;  /* 0x000000ff1000720c */ /* 0x000fe20003f25270 */
[----:B--2---:R-:W-:Y:S02]  /*1760*/  @!P2 FADD.FTZ R20, R20, R18 ;  /* 0x000000121414a221 */ /* 0x004fe40000010000 */
[----:B------:R-:W-:-:S10]  /*1770*/  @!P2 FADD.FTZ R21, R21, R19 ;  /* 0x000000131515a221 */ /* 0x000fd40000010000 */
[----:B------:R-:W-:Y:S05]  /*1780*/  @P1 BRA `(.L_x_4513) ;  /* 0xfffffc5000001947 */ /* 0x000fea000383ffff */
.L_x_4512:
        /* <DEDUP_REMOVED lines=19> */
.L_x_4515:
[----:B------:R-:W-:Y:S05]  /*18c0*/  BSYNC B0 ;  /* 0x0000000000007941 */ /* 0x000fea0003800000 */
.L_x_4514:
[----:B------:R-:W-:Y:S05]  /*18d0*/  @!P2 BRA `(.L_x_4509) ;  /* 0x000001d00000a947 */ /* 0x000fea0003800000 */
[C---:B------:R-:W-:Y:S02]  /*18e0*/  IADD3 R18, R17.reuse, 0x1, RZ ;  /* 0x0000000111127810 */ /* 0x040fe40007ffe0ff */
[----:B------:R-:W-:Y:S02]  /*18f0*/  IADD3 R22, R17, 0x2, RZ ;  /* 0x0000000211167810 */ /* 0x000fe40007ffe0ff */
[-C--:B------:R-:W-:Y:S02]  /*1900*/  ISETP.EQ.OR P2, PT, R18, R39.reuse, P3 ;  /* 0x000000271200720c */ /* 0x080fe40001f42670 */
[----:B------:R-:W-:-:S04]  /*1910*/  ISETP.EQ.OR P1, PT, R22, R39, P3 ;  /* 0x000000271600720c */ /* 0x000fc80001f22670 */
[----:B------:R-:W-:-:S07]  /*1920*/  ISETP.EQ.OR P1, PT, R16, 0x2, P1 ;  /* 0x000000021000780c */ /* 0x000fce0000f22670 */
[----:B------:R-:W1:Y:S01]  /*1930*/  @!P2 S2R R19, SR_CTAID.Y ;  /* 0x000000000013a919 */ /* 0x000e620000002600 */
[----:B------:R-:W-:-:S05]  /*1940*/  @!P2 LOP3.LUT R16, R36, 0x1, RZ, 0xc0, !PT ;  /* 0x000000012410a812 */ /* 0x000fca00078ec0ff */
[----:B------:R-:W-:Y:S01]  /*1950*/  @!P2 IMAD R16, R16, c[0x0][0x10], RZ ;  /* 0x000004001010aa24 */ /* 0x000fe200078e02ff */
[----:B------:R-:W2:Y:S03]  /*1960*/  @!P1 S2R R17, SR_CTAID.Y ;  /* 0x0000000000119919 */ /* 0x000ea60000002600 */
[----:B------:R-:W-:-:S05]  /*1970*/  @!P2 IMAD R16, R16, c[0x0][0xc], RZ ;  /* 0x000003001010aa24 */ /* 0x000fca00078e02ff */
[----:B------:R-:W-:Y:S01]  /*1980*/  @!P2 SHF.L.U32 R16, R16, 0x1, RZ ;  /* 0x000000011010a819 */ /* 0x000fe200000006ff */
[----:B-1----:R-:W-:Y:S01]  /*1990*/  @!P2 IMAD R23, R18, c[0x0][0x10], R19 ;  /* 0x000004001217aa24 */ /* 0x002fe200078e0213 */
[----:B------:R-:W-:-:S05]  /*19a0*/  @!P2 MOV R19, 0x4 ;  /* 0x000000040013a802 */ /* 0x000fca0000000f00 */
[----:B------:R-:W-:Y:S01]  /*19b0*/  @!P2 IMAD.WIDE R18, R16, R19, c[0x0][0x198] ;  /* 0x000066001012a625 */ /* 0x000fe200078e0213 */
[----:B------:R-:W-:-:S05]  /*19c0*/  @!P1 LOP3.LUT R16, R36, 0x1, RZ, 0xc0, !PT ;  /* 0x0000000124109812 */ /* 0x000fca00078ec0ff */
[----:B------:R-:W-:Y:S02]  /*19d0*/  @!P1 IMAD R16, R16, c[0x0][0x10], RZ ;  /* 0x0000040010109a24 */ /* 0x000fe400078e02ff */
[----:B------:R-:W-:-:S04]  /*19e0*/  @!P2 IMAD.WIDE.U32 R18, R23, 0x8, R18 ;  /* 0x000000081712a825 */ /* 0x000fc800078e0012 */
[----:B------:R-:W-:Y:S02]  /*19f0*/  @!P1 IMAD R16, R16, c[0x0][0xc], RZ ;  /* 0x0000030010109a24 */ /* 0x000fe400078e02ff */
[----:B--2---:R-:W-:Y:S01]  /*1a00*/  @!P1 IMAD R23, R22, c[0x0][0x10], R17 ;  /* 0x0000040016179a24 */ /* 0x004fe200078e0211 */
[----:B------:R-:W-:Y:S01]  /*1a10*/  @!P1 MOV R17, 0x4 ;  /* 0x0000000400119802 */ /* 0x000fe20000000f00 */
[----:B------:R-:W2:Y:S01]  /*1a20*/  @!P2 LDG.E.64 R18, [R18.64] ;  /* 0x000000061212a981 */ /* 0x000ea2000c1e1b00 */
[----:B------:R-:W-:-:S05]  /*1a30*/  @!P1 SHF.L.U32 R16, R16, 0x1, RZ ;  /* 0x0000000110109819 */ /* 0x000fca00000006ff */
[----:B------:R-:W-:-:S06]  /*1a40*/  @!P1 IMAD.WIDE R16, R16, R17, c[0x0][0x198] ;  /* 0x0000660010109625 */ /* 0x000fcc00078e0211 */
[----:B------:R-:W-:-:S06]  /*1a50*/  @!P1 IMAD.WIDE.U32 R16, R23, 0x8, R16 ;  /* 0x0000000817109825 */ /* 0x000fcc00078e0010 */
[----:B------:R-:W3:Y:S01]  /*1a60*/  @!P1 LDG.E.64 R16, [R16.64] ;  /* 0x0000000610109981 */ /* 0x000ee2000c1e1b00 */
[----:B0-2---:R-:W-:Y:S02]  /*1a70*/  @!P2 FADD.FTZ R20, R20, R18 ;  /* 0x000000121414a221 */ /* 0x005fe40000010000 */
[----:B------:R-:W-:Y:S02]  /*1a80*/  @!P2 FADD.FTZ R21, R21, R19 ;  /* 0x000000131515a221 */ /* 0x000fe40000010000 */
[----:B---3--:R-:W-:Y:S02]  /*1a90*/  @!P1 FADD.FTZ R20, R20, R16 ;  /* 0x0000001014149221 */ /* 0x008fe40000010000 */
[----:B------:R-:W-:-:S04]  /*1aa0*/  @!P1 FADD.FTZ R21, R21, R17 ;  /* 0x0000001115159221 */ /* 0x000fc80000010000 */
.L_x_4509:
[----:B------:R-:W-:Y:S01]  /*1ab0*/  LOP3.LUT P1, RZ, R39, R53, RZ, 0xfc, !PT ;  /* 0x0000003527ff7212 */ /* 0x000fe2000782fcff */
[----:B------:R-:W-:Y:S01]  /*1ac0*/  @!P3 STS.64 [0x78], R20 ;  /* 0x00007814ff00b388 */ /* 0x000fe20000000a00 */
[----:B------:R-:W-:Y:S01]  /*1ad0*/  ISETP.EQ.U32.AND P2, PT, RZ, c[0x0][0x168], PT ;  /* 0x00005a00ff007a0c */ /* 0x000fe20003f42070 */
[----:B------:R-:W-:Y:S01]  /*1ae0*/  HFMA2.MMA R23, -RZ, RZ, 0, 2.384185791015625e-07 ;  /* 0x00000004ff177435 */ /* 0x000fe200000001ff */
[----:B------:R-:W-:-:S02]  /*1af0*/  IADD3 R40, R7, R40, RZ ;  /* 0x0000002807287210 */ /* 0x000fc40007ffe0ff */
[----:B------:R-:W-:-:S13]  /*1b00*/  ISETP.EQ.OR.EX P1, PT, RZ, c[0x0][0x16c], P1, P2 ;  /* 0x00005b00ff007a0c */ /* 0x000fda0000f22720 */
[----:B------:R-:W-:Y:S01]  /*1b10*/  @!P1 MOV R18, 0x8 ;  /* 0x0000000800129802 */ /* 0x000fe20000000f00 */
[----:B------:R-:W-:Y:S02]  /*1b20*/  @!P1 FMUL.FTZ R17, R21, c[0x0][0x1f4] ;  /* 0x00007d0015119a20 */ /* 0x000fe40000410000 */
[----:B------:R-:W-:Y:S02]  /*1b30*/  @!P1 FMUL.FTZ R16, R20, c[0x0][0x1f4] ;  /* 0x00007d0014109a20 */ /* 0x000fe40000410000 */
[----:B------:R-:W-:-:S05]  /*1b40*/  @!P1 IMAD.WIDE R18, R37, R18, c[0x0][0x168] ;  /* 0x00005a0025129625 */ /* 0x000fca00078e0212 */
[----:B------:R1:W-:Y:S04]  /*1b50*/  @!P1 STG.E.64 [R18.64], R16 ;  /* 0x0000001012009986 */ /* 0x0003e8000c101b06 */
[----:B------:R-:W-:Y:S01]  /*1b60*/  BAR.SYNC.DEFER_BLOCKING 0x0 ;  /* 0x0000000000007b1d */ /* 0x000fe20000010000 */
[----:B-1----:R-:W-:-:S04]  /*1b70*/  IMAD.WIDE R18, R40, R23, c[0x0][0x178] ;  /* 0x00005e0028127625 */ /* 0x002fc800078e0217 */
[----:B------:R-:W-:Y:S02]  /*1b80*/  IMAD.WIDE R16, R40, R23, c[0x0][0x180] ;  /* 0x0000600028107625 */ /* 0x000fe400078e0217 */
[----:B------:R-:W2:Y:S04]  /*1b90*/  LDG.E.64 R18, [R18.64] ;  /* 0x0000000612127981 */ /* 0x000ea8000c1e1b00 */
[----:B------:R-:W2:Y:S01]  /*1ba0*/  LDG.E.64 R16, [R16.64] ;  /* 0x0000000610107981 */ /* 0x000ea2000c1e1b00 */
[----:B------:R-:W-:Y:S02]  /*1bb0*/  MOV R40, 0x3f800000 ;  /* 0x3f80000000287802 */ /* 0x000fe40000000f00 */
[----:B------:R-:W-:Y:S01]  /*1bc0*/  ISETP.NE.AND P6, PT, RZ, UR5, PT ;  /* 0x00000005ff007c0c */ /* 0x000fe2000bfc5270 */
[----:B0-----:R-:W0:Y:S01]  /*1bd0*/  LDS.64 R20, [0x78] ;  /* 0x00007800ff147984 */ /* 0x001e220000000a00 */
[----:B------:R-:W-:-:S04]  /*1be0*/  ISETP.GE.U32.AND P2, PT, R6, c[0x0][0x1c8], PT ;  /* 0x0000720006007a0c */ /* 0x000fc80003f46070 */
[----:B------:R-:W-:-:S04]  /*1bf0*/  ISETP.GE.AND.EX P2, PT, R46, c[0x0][0x1cc], PT, P2 ;  /* 0x000073002e007a0c */ /* 0x000fc80003f46320 */
[----:B------:R-:W-:Y:S01]  /*1c00*/  ISETP.GT.U32.OR P2, PT, R53, 0x17f, P2 ;  /* 0x0000017f3500780c */ /* 0x000fe20001744470 */
[----:B0-----:R-:W-:-:S04]  /*1c10*/  FMUL.FTZ R20, R20, c[0x0][0x1f4] ;  /* 0x00007d0014147a20 */ /* 0x001fc80000410000 */
[C---:B------:R-:W-:Y:S02]  /*1c20*/  FMUL.FTZ R22, R20.reuse, R20 ;  /* 0x0000001414167220 */ /* 0x040fe40000410000 */
[C---:B------:R-:W-:Y:S02]  /*1c30*/  FADD.FTZ R12, -R20.reuse, R12 ;  /* 0x0000000c140c7221 */ /* 0x040fe40000010100 */
[----:B------:R-:W-:Y:S02]  /*1c40*/  FFMA.FTZ R22, R21, c[0x0][0x1f4], -R22 ;  /* 0x00007d0015167a23 */ /* 0x000fe40000010816 */
[C---:B------:R-:W-:Y:S02]  /*1c50*/  FADD.FTZ R13, -R20.reuse, R13 ;  /* 0x0000000d140d7221 */ /* 0x040fe40000010100 */
[----:B------:R-:W-:Y:S01]  /*1c60*/  FADD.FTZ R43, -R20, R14 ;  /* 0x0000000e142b7221 */ /* 0x000fe20000010100 */
[----:B------:R-:W-:Y:S01]  /*1c70*/  FSETP.GTU.FTZ.AND P1, PT, R22, RZ, PT ;  /* 0x000000ff1600720b */ /* 0x000fe20003f3c000 */
[----:B------:R-:W-:-:S02]  /*1c80*/  FADD.FTZ R15, -R20, R15 ;  /* 0x0000000f140f7221 */ /* 0x000fc40000010100 */
[C---:B------:R-:W-:Y:S02]  /*1c90*/  FADD.FTZ R24, -R20.reuse, R24 ;  /* 0x0000001814187221 */ /* 0x040fe40000010100 */
[C---:B------:R-:W-:Y:S02]  /*1ca0*/  FADD.FTZ R25, -R20.reuse, R25 ;  /* 0x0000001914197221 */ /* 0x040fe40000010100 */
[C---:B------:R-:W-:Y:S02]  /*1cb0*/  FADD.FTZ R14, -R20.reuse, R28 ;  /* 0x0000001c140e7221 */ /* 0x040fe40000010100 */
[C---:B------:R-:W-:Y:S02]  /*1cc0*/  FADD.FTZ R30, -R20.reuse, R30 ;  /* 0x0000001e141e7221 */ /* 0x040fe40000010100 */
[----:B------:R-:W-:Y:S02]  /*1cd0*/  FADD.FTZ R21, -R20, R31 ;  /* 0x0000001f14157221 */ /* 0x000fe40000010100 */
[----:B------:R-:W-:-:S02]  /*1ce0*/  @P1 FADD.FTZ R22, R22, c[0x0][0x188] ;  /* 0x0000620016161621 */ /* 0x000fc40000010000 */
[C---:B------:R-:W-:Y:S02]  /*1cf0*/  FADD.FTZ R26, -R20.reuse, R26 ;  /* 0x0000001a141a7221 */ /* 0x040fe40000010100 */
[----:B------:R0:W1:Y:S01]  /*1d00*/  @P1 MUFU.RSQ R40, R22 ;  /* 0x0000001600281308 */ /* 0x0000620000001400 */
[----:B------:R-:W-:Y:S01]  /*1d10*/  ISETP.GE.U32.AND P1, PT, R41, c[0x0][0x1c8], PT ;  /* 0x0000720029007a0c */ /* 0x000fe20003f26070 */
[C---:B------:R-:W-:Y:S02]  /*1d20*/  FADD.FTZ R27, -R20.reuse, R27 ;  /* 0x0000001b141b7221 */ /* 0x040fe40000010100 */
[----:B------:R-:W-:Y:S01]  /*1d30*/  FADD.FTZ R29, -R20, R29 ;  /* 0x0000001d141d7221 */ /* 0x000fe20000010100 */
[----:B------:R-:W-:Y:S01]  /*1d40*/  ISETP.GE.AND.EX P1, PT, R42, c[0x0][0x1cc], PT, P1 ;  /* 0x000073002a007a0c */ /* 0x000fe20003f26310 */
[C---:B------:R-:W-:Y:S02]  /*1d50*/  FADD.FTZ R23, -R20.reuse, R33 ;  /* 0x0000002114177221 */ /* 0x040fe40000010100 */
[C---:B------:R-:W-:Y:S01]  /*1d60*/  FADD.FTZ R28, -R20.reuse, R34 ;  /* 0x00000022141c7221 */ /* 0x040fe20000010100 */
[----:B------:R-:W-:Y:S01]  /*1d70*/  ISETP.GT.U32.OR P1, PT, R53, 0x17f, P1 ;  /* 0x0000017f3500780c */ /* 0x000fe20000f24470 */
[----:B0-----:R-:W-:-:S02]  /*1d80*/  FADD.FTZ R22, -R20, R32 ;  /* 0x0000002014167221 */ /* 0x001fc40000010100 */
[----:B------:R-:W-:Y:S02]  /*1d90*/  FADD.FTZ R31, -R20, R35 ;  /* 0x00000023141f7221 */ /* 0x000fe40000010100 */
[-C--:B-1----:R-:W-:Y:S02]  /*1da0*/  FMUL.FTZ R44, R12, R40.reuse ;  /* 0x000000280c2c7220 */ /* 0x082fe40000410000 */
        /* <DEDUP_REMOVED lines=14> */
[----:B------:R-:W-:Y:S02]  /*1e90*/  FMUL.FTZ R31, R31, R40 ;  /* 0x000000281f1f7220 */ /* 0x000fe40000410000 */
[----:B--2---:R-:W-:-:S02]  /*1ea0*/  FFMA.FTZ R24, R18, R44, R16 ;  /* 0x0000002c12187223 */ /* 0x004fc40000010010 */
        /* <DEDUP_REMOVED lines=12> */
.L_x_4516:
[----:B------:R-:W-:Y:S01]  /*1f70*/  BSSY B0, `(.L_x_4517) ;  /* 0x000000c000007945 */ /* 0x000fe20003800000 */
[----:B------:R-:W-:Y:S05]  /*1f80*/  @!P0 BRA `(.L_x_4518) ;  /* 0x000000a000008947 */ /* 0x000fea0003800000 */
[----:B------:R-:W-:Y:S02]  /*1f90*/  SHF.R.S32.HI R26, RZ, 0x1f, R38 ;  /* 0x0000001fff1a7819 */ /* 0x000fe40000011426 */
[----:B------:R-:W-:-:S03]  /*1fa0*/  MOV R27, R11 ;  /* 0x0000000b001b7202 */ /* 0x000fc60000000f00 */
        /* <DEDUP_REMOVED lines=8> */
.L_x_4518:
[----:B------:R-:W-:Y:S05]  /*2030*/  BSYNC B0 ;  /* 0x0000000000007941 */ /* 0x000fea0003800000 */
.L_x_4517:
        /* <DEDUP_REMOVED lines=13> */
.L_x_4519:
[----:B------:R-:W-:Y:S01]  /*2110*/  BSSY B0, `(.L_x_4520) ;  /* 0x000000b000007945 */ /* 0x000fe20003800000 */
[----:B------:R-:W-:Y:S05]  /*2120*/  @P1 BRA `(.L_x_4521) ;  /* 0x0000009000001947 */ /* 0x000fea0003800000 */
        /* <DEDUP_REMOVED lines=9> */
.L_x_4521:
[----:B------:R-:W-:Y:S05]  /*21c0*/  BSYNC B0 ;  /* 0x0000000000007941 */ /* 0x000fea0003800000 */
.L_x_4520:
        /* <DEDUP_REMOVED lines=13> */
.L_x_4522:
        /* <DEDUP_REMOVED lines=11> */
.L_x_4524:
[----:B------:R-:W-:Y:S05]  /*2350*/  BSYNC B0 ;  /* 0x0000000000007941 */ /* 0x000fea0003800000 */
.L_x_4523:
        /* <DEDUP_REMOVED lines=15> */
[C-C-:B------:R-:W-:Y:S01]  /*2450*/  FFMA.FTZ R23, R19.reuse, R23, R17.reuse ;  /* 0x0000001713177223 */ /* 0x140fe20000010011 */
[----:B------:R-:W-:Y:S01]  /*2460*/  ISETP.GE.AND.EX P3, PT, R48, c[0x0][0x1cc], PT, P3 ;  /* 0x0000730030007a0c */ /* 0x000fe20003f66330 */
[--C-:B------:R-:W-:Y:S01]  /*2470*/  FFMA.FTZ R31, R19, R31, R17.reuse ;  /* 0x0000001f131f7223 */ /* 0x100fe20000010011 */
        /* <DEDUP_REMOVED lines=18> */
.L_x_4525:
        /* <DEDUP_REMOVED lines=11> */
.L_x_4527:
[----:B------:R-:W-:Y:S05]  /*2650*/  BSYNC B0 ;  /* 0x0000000000007941 */ /* 0x000fea0003800000 */
.L_x_4526:
        /* <DEDUP_REMOVED lines=11> */
.L_x_4528:
[----:B------:R-:W-:Y:S01]  /*2710*/  BSSY B0, `(.L_x_4529) ;  /* 0x000000b000007945 */ /* 0x000fe20003800000 */
[----:B------:R-:W-:Y:S05]  /*2720*/  @P1 BRA `(.L_x_4530) ;  /* 0x0000009000001947 */ /* 0x000fea0003800000 */
[----:B-1----:R-:W-:Y:S01]  /*2730*/  MOV R12, R8 ;  /* 0x00000008000c7202 */ /* 0x002fe20000000f00 */
        /* <DEDUP_REMOVED lines=8> */
.L_x_4530:
[----:B------:R-:W-:Y:S05]  /*27c0*/  BSYNC B0 ;  /* 0x0000000000007941 */ /* 0x000fea0003800000 */
.L_x_4529:
        /* <DEDUP_REMOVED lines=11> */
.L_x_4531:
        /* <DEDUP_REMOVED lines=11> */
.L_x_4533:
[----:B------:R-:W-:Y:S05]  /*2930*/  BSYNC B0 ;  /* 0x0000000000007941 */ /* 0x000fea0003800000 */
.L_x_4532:
        /* <DEDUP_REMOVED lines=11> */
.L_x_4534:
[----:B------:R-:W-:Y:S01]  /*29f0*/  BSSY B0, `(.L_x_4535) ;  /* 0x000000b000007945 */ /* 0x000fe20003800000 */
[----:B------:R-:W-:Y:S05]  /*2a00*/  @P3 BRA `(.L_x_4536) ;  /* 0x0000009000003947 */ /* 0x000fea0003800000 */
[----:B-1----:R-:W-:Y:S01]  /*2a10*/  IMAD R15, R48, c[0x0][0x1c0], RZ ;  /* 0x00007000300f7a24 */ /* 0x002fe200078e02ff */
[----:B------:R-:W-:Y:S02]  /*2a20*/  MOV R12, R8 ;  /* 0x00000008000c7202 */ /* 0x000fe40000000f00 */
[----:B------:R-:W-:Y:S01]  /*2a30*/  MOV R13, R11 ;  /* 0x0000000b000d7202 */ /* 0x000fe20000000f00 */
[----:B------:R-:W-:-:S04]  /*2a40*/  IMAD R17, R2, c[0x0][0x1c4], R15 ;  /* 0x0000710002117a24 */ /* 0x000fc800078e020f */
[----:B------:R-:W-:-:S05]  /*2a50*/  IMAD.WIDE.U32 R14, R2, c[0x0][0x1c0], R12 ;  /* 0x00007000020e7a25 */ /* 0x000fca00078e000c */
[----:B------:R-:W-:Y:S02]  /*2a60*/  IADD3 R17, R15, R17, RZ ;  /* 0x000000110f117210 */ /* 0x000fe40007ffe0ff */
[----:B------:R-:W-:-:S04]  /*2a70*/  LEA R12, P1, R14, c[0x0][0x160], 0x2 ;  /* 0x000058000e0c7a11 */ /* 0x000fc800078210ff */
[----:B------:R-:W-:-:S05]  /*2a80*/  LEA.HI.X R13, R14, c[0x0][0x164], R17, 0x2, P1 ;  /* 0x000059000e0d7a11 */ /* 0x000fca00008f1411 */
[----:B------:R1:W-:Y:S04]  /*2a90*/  STG.E.64 [R12.64], R22 ;  /* 0x000000160c007986 */ /* 0x0003e8000c101b06 */
.L_x_4536:
[----:B------:R-:W-:Y:S05]  /*2aa0*/  BSYNC B0 ;  /* 0x0000000000007941 */ /* 0x000fea0003800000 */
.L_x_4535:
        /* <DEDUP_REMOVED lines=11> */
.L_x_4537:
[----:B------:R-:W-:Y:S01]  /*2b60*/  BSSY B0, `(.L_x_4538) ;  /* 0x000000a000007945 */ /* 0x000fe20003800000 */
[----:B------:R-:W-:Y:S05]  /*2b70*/  @P4 BRA `(.L_x_4539) ;  /* 0x0000008000004947 */ /* 0x000fea0003800000 */
[----:B------:R-:W-:Y:S01]  /*2b80*/  MOV R9, R11 ;  /* 0x0000000b00097202 */ /* 0x000fe20000000f00 */
[----:B------:R-:W-:-:S04]  /*2b90*/  IMAD R47, R47, c[0x0][0x1c0], RZ ;  /* 0x000070002f2f7a24 */ /* 0x000fc800078e02ff */
[----:B------:R-:W-:-:S04]  /*2ba0*/  IMAD.WIDE.U32 R10, R0, c[0x0][0x1c0], R8 ;  /* 0x00007000000a7a25 */ /* 0x000fc800078e0008 */
[----:B------:R-:W-:Y:S01]  /*2bb0*/  IMAD R47, R0, c[0x0][0x1c4], R47 ;  /* 0x00007100002f7a24 */ /* 0x000fe200078e022f */
[----:B------:R-:W-:-:S04]  /*2bc0*/  LEA R8, P1, R10, c[0x0][0x160], 0x2 ;  /* 0x000058000a087a11 */ /* 0x000fc800078210ff */
[----:B------:R-:W-:-:S04]  /*2bd0*/  IADD3 R47, R11, R47, RZ ;  /* 0x0000002f0b2f7210 */ /* 0x000fc80007ffe0ff */
[----:B------:R-:W-:-:S05]  /*2be0*/  LEA.HI.X R9, R10, c[0x0][0x164], R47, 0x2, P1 ;  /* 0x000059000a097a11 */ /* 0x000fca00008f142f */
[----:B------:R2:W-:Y:S02]  /*2bf0*/  STG.E.64 [R8.64], R30 ;  /* 0x0000001e08007986 */ /* 0x0005e4000c101b06 */
.L_x_4539:
[----:B------:R-:W-:Y:S05]  /*2c00*/  BSYNC B0 ;  /* 0x0000000000007941 */ /* 0x000fea0003800000 */
.L_x_4538:
[----:B------:R-:W-:Y:S02]  /*2c10*/  IADD3 R37, R37, c[0x0][0x10], RZ ;  /* 0x0000040025257a10 */ /* 0x000fe40007ffe0ff */
[----:B------:R-:W-:Y:S02]  /*2c20*/  IADD3 R36, R36, 0x1, RZ ;  /* 0x0000000124247810 */ /* 0x000fe40007ffe0ff */
[----:B------:R-:W-:-:S13]  /*2c30*/  ISETP.GE.AND P1, PT, R37, UR4, PT ;  /* 0x0000000425007c0c */ /* 0x000fda000bf26270 */
[----:B------:R-:W-:Y:S01]  /*2c40*/  @P1 CALL.REL.NOINC `(.L_x_4540) ;  /* 0x0000001000001944 */ /* 0x000fe20003c00000 */
[----:B------:R-:W-:Y:S05]  /*2c50*/  BRA `(.L_x_4541) ;  /* 0xffffd59000007947 */ /* 0x000fea000383ffff */
.L_x_4540:
[----:B------:R-:W-:Y:S05]  /*2c60*/  EXIT ;  /* 0x000000000000794d */ /* 0x000fea0003800000 */
.L_x_4542:
        /* <DEDUP_REMOVED lines=9> */
.L_x_5229:


//--------------------- .text._Z35group_norm_nhwc_fwd_one_pass_kernelI11Fp32IOFp32WLi256ELi48ELi384EEv26Group_norm_nhwc_fwd_params --------------------------
	.section	.text._Z35group_norm_nhwc_fwd_one_pass_kernelI11Fp32IOFp32WLi256ELi48ELi384EEv26Group_norm_nhwc_fwd_params,"ax",@progbits
	.sectioninfo	@"SHI_REGISTERS=102"
	.align	128
        .global         _Z35group_norm_nhwc_fwd_one_pass_kernelI11Fp32IOFp32WLi256ELi48ELi384EEv26Group_norm_nhwc_fwd_params
        .type           _Z35group_norm_nhwc_fwd_one_pass_kernelI11Fp32IOFp32WLi256ELi48ELi384EEv26Group_norm_nhwc_fwd_params,@function
        .size           _Z35group_norm_nhwc_fwd_one_pass_kernelI11Fp32IOFp32WLi256ELi48ELi384EEv26Group_norm_nhwc_fwd_params,(.L_x_5230 - _Z35group_norm_nhwc_fwd_one_pass_kernelI11Fp32IOFp32WLi256ELi48ELi384EEv26Group_norm_nhwc_fwd_params)
        .other          _Z35group_norm_nhwc_fwd_one_pass_kernelI11Fp32IOFp32WLi256ELi48ELi384EEv26Group_norm_nhwc_fwd_params,@"STO_CUDA_ENTRY STV_DEFAULT"
_Z35group_norm_nhwc_fwd_one_pass_kernelI11Fp32IOFp32WLi256ELi48ELi384EEv26Group_norm_nhwc_fwd_params:
.text._Z35group_norm_nhwc_fwd_one_pass_kernelI11Fp32IOFp32WLi256ELi48ELi384EEv26Group_norm_nhwc_fwd_params:
        /* <DEDUP_REMOVED lines=28> */
[C---:B------:R-:W-:Y:S02]  /*01c0*/  IADD3 R52, R53.reuse, 0x20, RZ ;  /* 0x0000002035347810 */ /* 0x040fe40007ffe0ff */
        /* <DEDUP_REMOVED lines=36> */
[----:B------:R-:W-:Y:S02]  /*0410*/  ISETP.LT.U32.AND P0, PT, R57, c[0x0][0x1c8], PT ;  /* 0x0000720039007a0c */ /* 0x000fe40003f01070 */
[----:B------:R-:W-:Y:S02]  /*0420*/  ISETP.LT.U32.AND P1, PT, R58, c[0x0][0x1c8], PT ;  /* 0x000072003a007a0c */ /* 0x000fe40003f21070 */
[----:B------:R-:W-:Y:S02]  /*0430*/  ISETP.LT.U32.AND P2, PT, R59, c[0x0][0x1c8], PT ;  /* 0x000072003b007a0c */ /* 0x000fe40003f41070 */
[----:B------:R-:W-:Y:S02]  /*0440*/  ISETP.LT.U32.AND P3, PT, R60, c[0x0][0x1c8], PT ;  /* 0x000072003c007a0c */ /* 0x000fe40003f61070 */
[----:B------:R-:W-:-:S02]  /*0450*/  SHF.R.S32.HI R97, RZ, 0x1f, R61 ;  /* 0x0000001fff617819 */ /* 0x000fc4000001143d */
[----:B------:R-:W-:Y:S02]  /*0460*/  ISETP.LT.U32.AND P5, PT, R61, c[0x0][0x1c8], PT ;  /* 0x000072003d007a0c */ /* 0x000fe40003fa1070 */
[----:B------:R-:W-:Y:S02]  /*0470*/  ISETP.LT.AND.EX P0, PT, R93, c[0x0][0x1cc], !P4, P0 ;  /* 0x000073005d007a0c */ /* 0x000fe40006701300 */
[----:B------:R-:W-:Y:S02]  /*0480*/  ISETP.LT.AND.EX P1, PT, R94, c[0x0][0x1cc], !P4, P1 ;  /* 0x000073005e007a0c */ /* 0x000fe40006721310 */
[----:B------:R-:W-:Y:S02]  /*0490*/  ISETP.LT.AND.EX P2, PT, R95, c[0x0][0x1cc], !P4, P2 ;  /* 0x000073005f007a0c */ /* 0x000fe40006741320 */
[----:B------:R-:W-:Y:S02]  /*04a0*/  ISETP.LT.AND.EX P3, PT, R96, c[0x0][0x1cc], !P4, P3 ;  /* 0x0000730060007a0c */ /* 0x000fe40006761330 */
[----:B------:R-:W-:-:S02]  /*04b0*/  ISETP.LT.AND.EX P4, PT, R97, c[0x0][0x1cc], !P4, P5 ;  /* 0x0000730061007a0c */ /* 0x000fc40006781350 */
[----:B------:R-:W-:Y:S02]  /*04c0*/  SHF.L.U32 R64, R64, 0x1, RZ ;  /* 0x0000000140407819 */ /* 0x000fe400000006ff */
[C---:B------:R-:W-:Y:S02]  /*04d0*/  IADD3 R65, R53.reuse, 0xb0, RZ ;  /* 0x000000b035417810 */ /* 0x040fe40007ffe0ff */
[C---:B------:R-:W-:Y:S02]  /*04e0*/  IADD3 R66, R53.reuse, 0xc0, RZ ;  /* 0x000000c035427810 */ /* 0x040fe40007ffe0ff */
[C---:B------:R-:W-:Y:S02]  /*04f0*/  IADD3 R67, R53.reuse, 0xd0, RZ ;  /* 0x000000d035437810 */ /* 0x040fe40007ffe0ff */
[C---:B------:R-:W-:Y:S02]  /*0500*/  IADD3 R68, R53.reuse, 0xe0, RZ ;  /* 0x000000e035447810 */ /* 0x040fe40007ffe0ff */
[----:B--2---:R-:W-:-:S02]  /*0510*/  IADD3 R69, R53, 0xf0, RZ ;  /* 0x000000f035457810 */ /* 0x004fc40007ffe0ff */
.L_x_4601:
[----:B0-----:R-:W-:Y:S02]  /*0520*/  IABS R5, c[0x0][0x1d8] ;  /* 0x0000760000057a13 */ /* 0x001fe40000000000 */
[----:B------:R-:W-:-:S02]  /*0530*/  P2R R14, PR, RZ, 0x8 ;  /* 0x00000008ff0e7803 */ /* 0x000fc40000000000 */
[----:B------:R-:W0:Y:S01]  /*0540*/  I2F.RP R4, R5 ;  /* 0x0000000500047306 */ /* 0x000e220000209400 */
[C---:B------:R-:W-:Y:S02]  /*0550*/  LOP3.LUT P3, RZ, R86.reuse, 0x200, RZ, 0xc0, !PT ;  /* 0x0000020056ff7812 */ /* 0x040fe4000786c0ff */
[C---:B------:R-:W-:Y:S02]  /*0560*/  LOP3.LUT P6, RZ, R86.reuse, 0x100, RZ, 0xc0, !PT ;  /* 0x0000010056ff7812 */ /* 0x040fe400078cc0ff */
[----:B------:R-:W-:Y:S02]  /*0570*/  P2R R12, PR, RZ, 0x4 ;  /* 0x00000004ff0c7803 */ /* 0x000fe40000000000 */
[C---:B------:R-:W-:Y:S02]  /*0580*/  LOP3.LUT P2, RZ, R86.reuse, 0x80, RZ, 0xc0, !PT ;  /* 0x0000008056ff7812 */ /* 0x040fe4000784c0ff */
[----:B------:R-:W-:Y:S02]  /*0590*/  P2R R18, PR, RZ, 0x10 ;  /* 0x00000010ff127803 */ /* 0x000fe40000000000 */
[----:B------:R-:W-:-:S02]  /*05a0*/  LOP3.LUT P4, RZ, R86, 0x20, RZ, 0xc0, !PT ;  /* 0x0000002056ff7812 */ /* 0x000fc4000788c0ff */
[----:B------:R-:W-:Y:S02]  /*05b0*/  SHF.R.S32.HI R70, RZ, 0x1f, R65 ;  /* 0x0000001fff467819 */ /* 0x000fe40000011441 */
[----:B------:R-:W-:Y:S01]  /*05c0*/  SHF.R.S32.HI R72, RZ, 0x1f, R66 ;  /* 0x0000001fff487819 */ /* 0x000fe20000011442 */
[----:B0-----:R-:W0:Y:S01]  /*05d0*/  MUFU.RCP R4, R4 ;  /* 0x0000000400047308 */ /* 0x001e220000001000 */
[----:B------:R-:W-:Y:S02]  /*05e0*/  P2R R23, PR, RZ, 0x2 ;  /* 0x00000002ff177803 */ /* 0x000fe40000000000 */
[----:B------:R-:W-:Y:S02]  /*05f0*/  P2R R40, PR, RZ, 0x1 ;  /* 0x00000001ff287803 */ /* 0x000fe40000000000 */
[----:B------:R-:W-:Y:S02]  /*0600*/  SHF.R.S32.HI R73, RZ, 0x1f, R67 ;  /* 0x0000001fff497819 */ /* 0x000fe40000011443 */
[----:B------:R-:W-:-:S02]  /*0610*/  SHF.R.S32.HI R74, RZ, 0x1f, R68 ;  /* 0x0000001fff4a7819 */ /* 0x000fc40000011444 */
[----:B------:R-:W-:Y:S02]  /*0620*/  SHF.R.S32.HI R75, RZ, 0x1f, R69 ;  /* 0x0000001fff4b7819 */ /* 0x000fe40000011445 */
[----:B0-----:R-:W-:-:S04]  /*0630*/  IADD3 R2, R4, 0xffffffe, RZ ;  /* 0x0ffffffe04027810 */ /* 0x001fc80007ffe0ff */
        /* <DEDUP_REMOVED lines=13> */
[----:B------:R-:W-:Y:S02]  /*0710*/  ISETP.GE.U32.AND P5, PT, R4, R5, PT ;  /* 0x000000050400720c */ /* 0x000fe40003fa6070 */
[----:B------:R-:W-:-:S11]  /*0720*/  SHF.R.S32.HI R4, RZ, 0x1f, R64 ;  /* 0x0000001fff047819 */ /* 0x000fd60000011440 */
[----:B------:R-:W-:Y:S02]  /*0730*/  @P5 IADD3 R3, R3, 0x1, RZ ;  /* 0x0000000103035810 */ /* 0x000fe40007ffe0ff */
[----:B------:R-:W-:Y:S02]  /*0740*/  ISETP.GE.AND P5, PT, R2, RZ, PT ;  /* 0x000000ff0200720c */ /* 0x000fe40003fa6270 */
[----:B------:R-:W-:-:S11]  /*0750*/  MOV R5, R3 ;  /* 0x0000000300057202 */ /* 0x000fd60000000f00 */
[----:B------:R-:W-:Y:S02]  /*0760*/  @!P5 IADD3 R5, -R5, RZ, RZ ;  /* 0x000000ff0505d210 */ /* 0x000fe40007ffe1ff */
[----:B------:R-:W-:-:S13]  /*0770*/  ISETP.NE.AND P5, PT, RZ, c[0x0][0x1d8], PT ;  /* 0x00007600ff007a0c */ /* 0x000fda0003fa5270 */
[----:B------:R-:W-:-:S04]  /*0780*/  @!P5 LOP3.LUT R5, RZ, c[0x0][0x1d8], RZ, 0x33, !PT ;  /* 0x00007600ff05da12 */ /* 0x000fc800078e33ff */
[----:B------:R-:W-:-:S05]  /*0790*/  IADD3 R71, -R5, RZ, RZ ;  /* 0x000000ff05477210 */ /* 0x000fca0007ffe1ff */
[----:B------:R-:W-:-:S04]  /*07a0*/  IMAD R71, R71, c[0x0][0x1d8], R62 ;  /* 0x0000760047477a24 */ /* 0x000fc800078e023e */
[----:B------:R-:W-:-:S05]  /*07b0*/  IMAD R71, R71, 0x30, RZ ;  /* 0x0000003047477824 */ /* 0x000fca00078e02ff */
[----:B------:R-:W-:-:S04]  /*07c0*/  IADD3 R2, P5, R64, R71, RZ ;  /* 0x0000004740027210 */ /* 0x000fc80007fbe0ff */
[----:B------:R-:W-:Y:S02]  /*07d0*/  LEA.HI.X.SX32 R3, R71, R4, 0x1, P5 ;  /* 0x0000000447037211 */ /* 0x000fe400028f0eff */
[----:B------:R-:W-:-:S03]  /*07e0*/  SHF.R.S32.HI R4, RZ, 0x1f, R5 ;  /* 0x0000001fff047819 */ /* 0x000fc60000011405 */
[----:B------:R-:W-:-:S04]  /*07f0*/  IMAD.WIDE.U32 R2, R5, c[0x0][0x1d0], R2 ;  /* 0x0000740005027a25 */ /* 0x000fc800078e0002 */
[----:B------:R-:W-:Y:S01]  /*0800*/  IMAD R4, R4, c[0x0][0x1d0], RZ ;  /* 0x0000740004047a24 */ /* 0x000fe200078e02ff */
[-C--:B------:R-:W-:Y:S02]  /*0810*/  @P3 MOV R16, R2.reuse ;  /* 0x0000000200103202 */ /* 0x080fe40000000f00 */
[-C--:B------:R-:W-:Y:S01]  /*0820*/  @P6 MOV R8, R2.reuse ;  /* 0x0000000200086202 */ /* 0x080fe20000000f00 */
[----:B------:R-:W-:Y:S01]  /*0830*/  IMAD R17, R5, c[0x0][0x1d4], R4 ;  /* 0x0000750005117a24 */ /* 0x000fe200078e0204 */
[----:B------:R-:W-:Y:S01]  /*0840*/  @P2 MOV R10, R2 ;  /* 0x00000002000a2202 */ /* 0x000fe20000000f00 */
[----:B------:R-:W-:-:S03]  /*0850*/  @P3 IMAD R4, R87, c[0x0][0x1c0], RZ ;  /* 0x0000700057043a24 */ /* 0x000fc600078e02ff */
[----:B------:R-:W-:Y:S01]  /*0860*/  IADD3 R17, R3, R17, RZ ;  /* 0x0000001103117210 */ /* 0x000fe20007ffe0ff */
[----:B------:R-:W-:-:S03]  /*0870*/  @P3 IMAD R5, R53, c[0x0][0x1c4], R4 ;  /* 0x0000710035053a24 */ /* 0x000fc600078e0204 */
[-C--:B------:R-:W-:Y:S01]  /*0880*/  @P6 MOV R9, R17.reuse ;  /* 0x0000001100096202 */ /* 0x080fe20000000f00 */
[----:B------:R-:W-:Y:S01]  /*0890*/  @P3 IMAD.WIDE.U32 R6, R53, c[0x0][0x1c0], R16 ;  /* 0x0000700035063a25 */ /* 0x000fe200078e0010 */
[-C--:B------:R-:W-:Y:S02]  /*08a0*/  @P2 MOV R11, R17.reuse ;  /* 0x00000011000b2202 */ /* 0x080fe40000000f00 */
[----:B------:R-:W-:Y:S01]  /*08b0*/  @P4 MOV R15, R17 ;  /* 0x00000011000f4202 */ /* 0x000fe20000000f00 */
[----:B------:R-:W-:Y:S01]  /*08c0*/  @P6 IMAD.WIDE.U32 R8, R50, c[0x0][0x1c0], R8 ;  /* 0x0000700032086a25 */ /* 0x000fe200078e0008 */
[----:B------:R-:W-:Y:S02]  /*08d0*/  @P3 IADD3 R5, R7, R5, RZ ;  /* 0x0000000507053210 */ /* 0x000fe40007ffe0ff */
[----:B------:R-:W-:Y:S01]  /*08e0*/  @P3 LEA R4, P5, R6, c[0x0][0x170], 0x2 ;  /* 0x00005c0006043a11 */ /* 0x000fe200078a10ff */
[----:B------:R-:W-:Y:S02]  /*08f0*/  @P6 IMAD R7, R88, c[0x0][0x1c0], RZ ;  /* 0x0000700058076a24 */ /* 0x000fe400078e02ff */
[----:B------:R-:W-:Y:S01]  /*0900*/  @P2 IMAD.WIDE.U32 R10, R52, c[0x0][0x1c0], R10 ;  /* 0x00007000340a2a25 */ /* 0x000fe200078e000a */
[----:B------:R-:W-:-:S02]  /*0910*/  @P3 LEA.HI.X R5, R6, c[0x0][0x174], R5, 0x2, P5 ;  /* 0x00005d0006053a11 */ /* 0x000fc400028f1405 */
[----:B------:R-:W-:Y:S01]  /*0920*/  LOP3.LUT P3, RZ, R86, 0x40, RZ, 0xc0, !PT ;  /* 0x0000004056ff7812 */ /* 0x000fe2000786c0ff */
[----:B------:R-:W-:Y:S01]  /*0930*/  @P6 IMAD R7, R50, c[0x0][0x1c4], R7 ;  /* 0x0000710032076a24 */ /* 0x000fe200078e0207 */
[----:B------:R-:W-:-:S04]  /*0940*/  @P6 LEA R6, P5, R8, c[0x0][0x170], 0x2 ;  /* 0x00005c0008066a11 */ /* 0x000fc800078a10ff */
[----:B------:R-:W-:Y:S01]  /*0950*/  @P6 IADD3 R7, R9, R7, RZ ;  /* 0x0000000709076210 */ /* 0x000fe20007ffe0ff */
[----:B------:R-:W-:-:S03]  /*0960*/  @P2 IMAD R9, R89, c[0x0][0x1c0], RZ ;  /* 0x0000700059092a24 */ /* 0x000fc600078e02ff */
[----:B------:R-:W-:Y:S01]  /*0970*/  @P6 LEA.HI.X R7, R8, c[0x0][0x174], R7, 0x2, P5 ;  /* 0x00005d0008076a11 */ /* 0x000fe200028f1407 */
[----:B------:R-:W-:Y:S01]  /*0980*/  @P2 IMAD R9, R52, c[0x0][0x1c4], R9 ;  /* 0x0000710034092a24 */ /* 0x000fe200078e0209 */
[----:B------:R-:W-:Y:S02]  /*0990*/  @P2 LEA R8, P5, R10, c[0x0][0x170], 0x2 ;  /* 0x00005c000a082a11 */ /* 0x000fe400078a10ff */
[----:B------:R-:W-:Y:S02]  /*09a0*/  @P3 MOV R13, R17 ;  /* 0x00000011000d3202 */ /* 0x000fe40000000f00 */
[----:B------:R-:W-:Y:S01]  /*09b0*/  @P2 IADD3 R9, R11, R9, RZ ;  /* 0x000000090b092210 */ /* 0x000fe20007ffe0ff */
[----:B------:R-:W-:Y:S01]  /*09c0*/  @P3 IMAD R11, R90, c[0x0][0x1c0], RZ ;  /* 0x000070005a0b3a24 */ /* 0x000fe200078e02ff */
[----:B------:R-:W-:Y:S02]  /*09d0*/  LOP3.LUT P6, RZ, R86, 0x10, RZ, 0xc0, !PT ;  /* 0x0000001056ff7812 */ /* 0x000fe400078cc0ff */
[----:B------:R-:W-:Y:S01]  /*09e0*/  @P2 LEA.HI.X R9, R10, c[0x0][0x174], R9, 0x2, P5 ;  /* 0x00005d000a092a11 */ /* 0x000fe200028f1409 */
[----:B------:R-:W-:Y:S01]  /*09f0*/  @P3 IMAD R11, R54, c[0x0][0x1c4], R11 ;  /* 0x00007100360b3a24 */ /* 0x000fe200078e020b */
[----:B------:R-:W-:-:S02]  /*0a00*/  ISETP.NE.AND P2, PT, R12, RZ, PT ;  /* 0x000000ff0c00720c */ /* 0x000fc40003f45270 */
[----:B------:R-:W-:Y:S02]  /*0a10*/  @P3 MOV R12, R2 ;  /* 0x00000002000c3202 */ /* 0x000fe40000000f00 */
[----:B------:R-:W-:-:S03]  /*0a20*/  P2R R22, PR, RZ, 0x4 ;  /* 0x00000004ff167803 */ /* 0x000fc60000000000 */
[----:B------:R-:W-:Y:S02]  /*0a30*/  @P3 IMAD.WIDE.U32 R12, R54, c[0x0][0x1c0], R12 ;  /* 0x00007000360c3a25 */ /* 0x000fe400078e000c */
[----:B------:R-:W-:-:S03]  /*0a40*/  @P6 MOV R19, R17 ;  /* 0x0000001100136202 */ /* 0x000fc60000000f00 */
[----:B------:R-:W-:Y:S02]  /*0a50*/  @P3 IADD3 R11, R13, R11, RZ ;  /* 0x0000000b0d0b3210 */ /* 0x000fe40007ffe0ff */
[----:B------:R-:W-:-:S04]  /*0a60*/  @P3 LEA R10, P5, R12, c[0x0][0x170], 0x2 ;  /* 0x00005c000c0a3a11 */ /* 0x000fc800078a10ff */
[----:B------:R-:W-:Y:S01]  /*0a70*/  @P3 LEA.HI.X R11, R12, c[0x0][0x174], R11, 0x2, P5 ;  /* 0x00005d000c0b3a11 */ /* 0x000fe200028f140b */
[----:B------:R-:W-:Y:S01]  /*0a80*/  @P4 IMAD R12, R91, c[0x0][0x1c0], RZ ;  /* 0x000070005b0c4a24 */ /* 0x000fe200078e02ff */
[----:B------:R-:W-:Y:S02]  /*0a90*/  ISETP.NE.AND P3, PT, R14, RZ, PT ;  /* 0x000000ff0e00720c */ /* 0x000fe40003f65270 */
[----:B------:R-:W-:Y:S01]  /*0aa0*/  @P4 MOV R14, R2 ;  /* 0x00000002000e4202 */ /* 0x000fe20000000f00 */
[----:B------:R-:W-:Y:S01]  /*0ab0*/  @P4 IMAD R13, R55, c[0x0][0x1c4], R12 ;  /* 0x00007100370d4a24 */ /* 0x000fe200078e020c */
[----:B------:R-:W-:-:S03]  /*0ac0*/  P2R R20, PR, RZ, 0x8 ;  /* 0x00000008ff147803 */ /* 0x000fc60000000000 */
[----:B------:R-:W-:-:S05]  /*0ad0*/  @P4 IMAD.WIDE.U32 R14, R55, c[0x0][0x1c0], R14 ;  /* 0x00007000370e4a25 */ /* 0x000fca00078e000e */
[----:B------:R-:W-:Y:S01]  /*0ae0*/  @P4 IADD3 R13, R15, R13, RZ ;  /* 0x0000000d0f0d4210 */ /* 0x000fe20007ffe0ff */
[----:B------:R-:W-:Y:S01]  /*0af0*/  @P6 IMAD R15, R92, c[0x0][0x1c0], RZ ;  /* 0x000070005c0f6a24 */ /* 0x000fe200078e02ff */
[----:B------:R-:W-:-:S03]  /*0b00*/  @P4 LEA R12, P5, R14, c[0x0][0x170], 0x2 ;  /* 0x00005c000e0c4a11 */ /* 0x000fc600078a10ff */
[----:B------:R-:W-:Y:S01]  /*0b10*/  @P6 IMAD R15, R56, c[0x0][0x1c4], R15 ;  /* 0x00007100380f6a24 */ /* 0x000fe200078e020f */
[----:B------:R-:W-:Y:S02]  /*0b20*/  @P4 LEA.HI.X R13, R14, c[0x0][0x174], R13, 0x2, P5 ;  /* 0x00005d000e0d4a11 */ /* 0x000fe400028f140d */
[----:B------:R-:W-:Y:S02]  /*0b30*/  ISETP.NE.AND P4, PT, R18, RZ, PT ;  /* 0x000000ff1200720c */ /* 0x000fe40003f85270 */
[----:B------:R-:W-:-:S05]  /*0b40*/  @P6 MOV R18, R2 ;  /* 0x0000000200126202 */ /* 0x000fca0000000f00 */
[----:B------:R-:W-:-:S05]  /*0b50*/  @P6 IMAD.WIDE.U32 R18, R56, c[0x0][0x1c0], R18 ;  /* 0x0000700038126a25 */ /* 0x000fca00078e0012 */
[----:B------:R-:W-:Y:S02]  /*0b60*/  @P6 IADD3 R15, R19, R15, RZ ;  /* 0x0000000f130f6210 */ /* 0x000fe40007ffe0ff */
[C---:B------:R-:W-:Y:S02]  /*0b70*/  @P6 LEA R14, P5, R18.reuse, c[0x0][0x170], 0x2 ;  /* 0x00005c00120e6a11 */ /* 0x040fe400078a10ff */
[----:B------:R-:W-:Y:S02]  /*0b80*/  @P0 MOV R19, R17 ;  /* 0x0000001100130202 */ /* 0x000fe40000000f00 */
[----:B------:R-:W-:Y:S01]  /*0b90*/  @P6 LEA.HI.X R15, R18, c[0x0][0x174], R15, 0x2, P5 ;  /* 0x00005d00120f6a11 */ /* 0x000fe200028f140f */
[----:B------:R-:W-:-:S04]  /*0ba0*/  @P0 IMAD R18, R93, c[0x0][0x1c0], RZ ;  /* 0x000070005d120a24 */ /* 0x000fc800078e02ff */
        /* <DEDUP_REMOVED lines=25> */
[----:B------:R-:W-:Y:S01]  /*0d40*/  @P2 IMAD.WIDE.U32 R18, R59, c[0x0][0x1c0], R18 ;  /* 0x000070003b122a25 */ /* 0x000fe200078e0012 */
[----:B------:R-:W-:-:S04]  /*0d50*/  P2R R24, PR, RZ, 0x1 ;  /* 0x00000001ff187803 */ /* 0x000fc80000000000 */
        /* <DEDUP_REMOVED lines=28> */
[----:B------:R-:W-:-:S04]  /*0f20*/  @!P2 LEA R28, P5, R18, c[0x0][0x170], 0x2 ;  /* 0x00005c00121caa11 */ /* 0x000fc800078a10ff */
[----:B------:R-:W-:Y:S02]  /*0f30*/  @!P2 LEA.HI.X R29, R18, c[0x0][0x174], R19, 0x2, P5 ;  /* 0x00005d00121daa11 */ /* 0x000fe400028f1413 */
        /* <DEDUP_REMOVED lines=44> */
[----:B------:R-:W-:Y:S01]  /*1200*/  ISETP.NE.AND P3, PT, R20, RZ, PT ;  /* 0x000000ff1400720c */ /* 0x000fe20003f65270 */
[----:B------:R-:W-:Y:S01]  /*1210*/  CS2R R18, SRZ ;  /* 0x0000000000127805 */ /* 0x000fe2000001ff00 */
[----:B------:R-:W-:-:S05]  /*1220*/  CS2R R20, SRZ ;  /* 0x0000000000147805 */ /* 0x000fca000001ff00 */
[----:B------:R0:W2:Y:S01]  /*1230*/  @!P2 LDG.E.64 R18, [R28.64] ;  /* 0x000000061c12a981 */ /* 0x0000a2000c1e1b00 */
[----:B------:R-:W-:-:S03]  /*1240*/  ISETP.NE.AND P2, PT, R22, RZ, PT ;  /* 0x000000ff1600720c */ /* 0x000fc60003f45270 */
[----:B------:R1:W3:Y:S01]  /*1250*/  @!P1 LDG.E.64 R20, [R32.64] ;  /* 0x0000000620149981 */ /* 0x0002e2000c1e1b00 */
[----:B------:R-:W-:Y:S02]  /*1260*/  ISETP.NE.AND P1, PT, R23, RZ, PT ;  /* 0x000000ff1700720c */ /* 0x000fe40003f25270 */
[----:B------:R-:W-:-:S06]  /*1270*/  CS2R R22, SRZ ;  /* 0x0000000000167805 */ /* 0x000fcc000001ff00 */
[----:B------:R4:W5:Y:S01]  /*1280*/  @!P0 LDG.E.64 R22, [R34.64] ;  /* 0x0000000622168981 */ /* 0x000962000c1e1b00 */
[----:B------:R-:W-:Y:S01]  /*1290*/  ISETP.NE.AND P0, PT, R24, RZ, PT ;  /* 0x000000ff1800720c */ /* 0x000fe20003f05270 */
[----:B------:R-:W-:Y:S01]  /*12a0*/  CS2R R30, SRZ ;  /* 0x00000000001e7805 */ /* 0x000fe2000001ff00 */
[----:B0-----:R-:W-:Y:S01]  /*12b0*/  CS2R R28, SRZ ;  /* 0x00000000001c7805 */ /* 0x001fe2000001ff00 */
[----:B-1----:R-:W-:Y:S01]  /*12c0*/  CS2R R32, SRZ ;  /* 0x0000000000207805 */ /* 0x002fe2000001ff00 */
[----:B------:R-:W-:Y:S01]  /*12d0*/  CS2R R26, SRZ ;  /* 0x00000000001a7805 */ /* 0x000fe2000001ff00 */
[----:B------:R-:W-:-:S05]  /*12e0*/  CS2R R24, SRZ ;  /* 0x0000000000187805 */ /* 0x000fca000001ff00 */
[----:B------:R0:W2:Y:S04]  /*12f0*/  @!P6 LDG.E.64 R26, [R38.64] ;  /* 0x00000006261ae981 */ /* 0x0000a8000c1e1b00 */
[----:B------:R-:W2:Y:S01]  /*1300*/  @P0 LDG.E.64 R30, [R4.64] ;  /* 0x00000006041e0981 */ /* 0x000ea2000c1e1b00 */
[----:B------:R-:W-:Y:S01]  /*1310*/  ISETP.NE.AND P0, PT, R41, RZ, PT ;  /* 0x000000ff2900720c */ /* 0x000fe20003f05270 */
[----:B----4-:R-:W-:Y:S02]  /*1320*/  CS2R R34, SRZ ;  /* 0x0000000000227805 */ /* 0x010fe4000001ff00 */
[----:B------:R1:W4:Y:S01]  /*1330*/  @!P5 LDG.E.64 R24, [R36.64] ;  /* 0x000000062418d981 */ /* 0x000322000c1e1b00 */
[C---:B------:R-:W-:Y:S02]  /*1340*/  LOP3.LUT P6, RZ, R86.reuse, 0x20, RZ, 0xc0, !PT ;  /* 0x0000002056ff7812 */ /* 0x040fe400078cc0ff */
[----:B------:R-:W-:-:S07]  /*1350*/  LOP3.LUT P5, RZ, R86, 0x10, RZ, 0xc0, !PT ;  /* 0x0000001056ff7812 */ /* 0x000fce00078ac0ff */
[----:B------:R-:W3:Y:S01]  /*1360*/  @P0 LDG.E.64 R28, [R6.64] ;  /* 0x00000006061c0981 */ /* 0x000ee2000c1e1b00 */
[----:B------:R-:W-:-:S13]  /*1370*/  ISETP.NE.AND P0, PT, R42, RZ, PT ;  /* 0x000000ff2a00720c */ /* 0x000fda0003f05270 */
[----:B------:R3:W4:Y:S01]  /*1380*/  @P0 LDG.E.64 R32, [R8.64] ;  /* 0x0000000608200981 */ /* 0x000722000c1e1b00 */
[----:B------:R-:W-:Y:S01]  /*1390*/  ISETP.NE.AND P0, PT, R43, RZ, PT ;  /* 0x000000ff2b00720c */ /* 0x000fe20003f05270 */
[----:B-1----:R-:W-:Y:S01]  /*13a0*/  CS2R R36, SRZ ;  /* 0x0000000000247805 */ /* 0x002fe2000001ff00 */
[----:B0-----:R-:W-:-:S05]  /*13b0*/  CS2R R38, SRZ ;  /* 0x0000000000267805 */ /* 0x001fca000001ff00 */
[----:B------:R-:W5:Y:S04]  /*13c0*/  @P6 LDG.E.64 R36, [R12.64] ;  /* 0x000000060c246981 */ /* 0x000f68000c1e1b00 */
[----:B------:R-:W5:Y:S04]  /*13d0*/  @P5 LDG.E.64 R38, [R14.64] ;  /* 0x000000060e265981 */ /* 0x000f68000c1e1b00 */
[----:B------:R-:W5:Y:S01]  /*13e0*/  @P0 LDG.E.64 R34, [R10.64] ;  /* 0x000000060a220981 */ /* 0x000f62000c1e1b00 */
[----:B------:R-:W-:Y:S02]  /*13f0*/  ISETP.NE.AND P0, PT, R40, RZ, PT ;  /* 0x000000ff2800720c */ /* 0x000fe40003f05270 */
[----:B------:R-:W-:Y:S01]  /*1400*/  CS2R R40, SRZ ;  /* 0x0000000000287805 */ /* 0x000fe2000001ff00 */
[----:B------:R-:W-:Y:S01]  /*1410*/  CS2R R42, SRZ ;  /* 0x00000000002a7805 */ /* 0x000fe2000001ff00 */
[----:B------:R-:W-:Y:S01]  /*1420*/  CS2R R44, SRZ ;  /* 0x00000000002c7805 */ /* 0x000fe2000001ff00 */
[----:B------:R-:W-:-:S04]  /*1430*/  CS2R R46, SRZ ;  /* 0x00000000002e7805 */ /* 0x000fc8000001ff00 */
[----:B------:R-:W5:Y:S04]  /*1440*/  @P1 LDG.E.64 R42, [R76.64] ;  /* 0x000000064c2a1981 */ /* 0x000f68000c1e1b00 */
[----:B------:R-:W5:Y:S04]  /*1450*/  @P0 LDG.E.64 R40, [R78.64] ;  /* 0x000000064e280981 */ /* 0x000f68000c1e1b00 */
[----:B------:R-:W5:Y:S01]  /*1460*/  @P2 LDG.E.64 R44, [R80.64] ;  /* 0x00000006502c2981 */ /* 0x000f62000c1e1b00 */
[----:B------:R-:W-:-:S03]  /*1470*/  CS2R R48, SRZ ;  /* 0x0000000000307805 */ /* 0x000fc6000001ff00 */
[----:B------:R-:W5:Y:S04]  /*1480*/  @P3 LDG.E.64 R46, [R82.64] ;  /* 0x00000006522e3981 */ /* 0x000f68000c1e1b00 */
[----:B------:R-:W5:Y:S01]  /*1490*/  @P4 LDG.E.64 R48, [R84.64] ;  /* 0x0000000654304981 */ /* 0x000f62000c1e1b00 */
[----:B------:R-:W-:Y:S01]  /*14a0*/  ISETP.GT.AND P5, PT, R98, 0x1e, PT ;  /* 0x0000001e6200780c */ /* 0x000fe20003fa4270 */
[----:B--2---:R-:W-:Y:S02]  /*14b0*/  FMUL.FTZ R5, R31, R31 ;  /* 0x0000001f1f057220 */ /* 0x004fe40000410000 */
[C---:B------:R-:W-:Y:S02]  /*14c0*/  FADD.FTZ R4, R30.reuse, R31 ;  /* 0x0000001f1e047221 */ /* 0x040fe40000010000 */
[----:B------:R-:W-:-:S02]  /*14d0*/  FFMA.FTZ R5, R30, R30, R5 ;  /* 0x0000001e1e057223 */ /* 0x000fc40000010005 */
[----:B------:R-:W-:Y:S02]  /*14e0*/  FADD.FTZ R4, RZ, R4 ;  /* 0x00000004ff047221 */ /* 0x000fe40000010000 */
[----:B------:R-:W-:Y:S02]  /*14f0*/  FADD.FTZ R5, RZ, R5 ;  /* 0x00000005ff057221 */ /* 0x000fe40000010000 */
[----:B---3--:R-:W-:Y:S02]  /*1500*/  FMUL.FTZ R9, R29, R29 ;  /* 0x0000001d1d097220 */ /* 0x008fe40000410000 */
[C---:B------:R-:W-:Y:S02]  /*1510*/  FADD.FTZ R7, R28.reuse, R29 ;  /* 0x0000001d1c077221 */ /* 0x040fe40000010000 */
[----:B------:R-:W-:Y:S02]  /*1520*/  FFMA.FTZ R6, R28, R28, R9 ;  /* 0x0000001c1c067223 */ /* 0x000fe40000010009 */
[----:B------:R-:W-:-:S02]  /*1530*/  FADD.FTZ R4, R4, R7 ;  /* 0x0000000704047221 */ /* 0x000fc40000010000 */
[----:B------:R-:W-:Y:S02]  /*1540*/  FADD.FTZ R5, R5, R6 ;  /* 0x0000000605057221 */ /* 0x000fe40000010000 */
[----:B----4-:R-:W-:Y:S02]  /*1550*/  FMUL.FTZ R9, R33, R33 ;  /* 0x0000002121097220 */ /* 0x010fe40000410000 */
[C---:B------:R-:W-:Y:S02]  /*1560*/  FADD.FTZ R7, R32.reuse, R33 ;  /* 0x0000002120077221 */ /* 0x040fe40000010000 */
[----:B------:R-:W-:Y:S02]  /*1570*/  FFMA.FTZ R6, R32, R32, R9 ;  /* 0x0000002020067223 */ /* 0x000fe40000010009 */
[----:B------:R-:W-:Y:S02]  /*1580*/  FADD.FTZ R4, R4, R7 ;  /* 0x0000000704047221 */ /* 0x000fe40000010000 */
[----:B------:R-:W-:-:S02]  /*1590*/  FADD.FTZ R5, R5, R6 ;  /* 0x0000000605057221 */ /* 0x000fc40000010000 */
[----:B-----5:R-:W-:Y:S02]  /*15a0*/  FMUL.FTZ R9, R35, R35 ;  /* 0x0000002323097220 */ /* 0x020fe40000410000 */
[C---:B------:R-:W-:Y:S02]  /*15b0*/  FADD.FTZ R7, R34.reuse, R35 ;  /* 0x0000002322077221 */ /* 0x040fe40000010000 */
[----:B------:R-:W-:Y:S02]  /*15c0*/  FFMA.FTZ R6, R34, R34, R9 ;  /* 0x0000002222067223 */ /* 0x000fe40000010009 */
[----:B------:R-:W-:Y:S02]  /*15d0*/  FMUL.FTZ R9, R37, R37 ;  /* 0x0000002525097220 */ /* 0x000fe40000410000 */
[----:B------:R-:W-:Y:S02]  /*15e0*/  FADD.FTZ R4, R4, R7 ;  /* 0x0000000704047221 */ /* 0x000fe40000010000 */
[----:B------:R-:W-:-:S02]  /*15f0*/  FADD.FTZ R5, R5, R6 ;  /* 0x0000000605057221 */ /* 0x000fc40000010000 */
[C---:B------:R-:W-:Y:S02]  /*1600*/  FADD.FTZ R7, R36.reuse, R37 ;  /* 0x0000002524077221 */ /* 0x040fe40000010000 */
[----:B------:R-:W-:Y:S02]  /*1610*/  FFMA.FTZ R6, R36, R36, R9 ;  /* 0x0000002424067223 */ /* 0x000fe40000010009 */
[----:B------:R-:W-:Y:S02]  /*1620*/  FMUL.FTZ R9, R39, R39 ;  /* 0x0000002727097220 */ /* 0x000fe40000410000 */
[----:B------:R-:W-:Y:S02]  /*1630*/  FADD.FTZ R4, R4, R7 ;  /* 0x0000000704047221 */ /* 0x000fe40000010000 */
[----:B------:R-:W-:Y:S02]  /*1640*/  FADD.FTZ R5, R5, R6 ;  /* 0x0000000605057221 */ /* 0x000fe40000010000 */
[----:B------:R-:W-:-:S02]  /*1650*/  FADD.FTZ R7, R38, R39 ;  /* 0x0000002726077221 */ /* 0x000fc40000010000 */
[----:B------:R-:W-:Y:S02]  /*1660*/  FFMA.FTZ R6, R38, R38, R9 ;  /* 0x0000002626067223 */ /* 0x000fe40000010009 */
[----:B------:R-:W-:Y:S02]  /*1670*/  FMUL.FTZ R9, R41, R41 ;  /* 0x0000002929097220 */ /* 0x000fe40000410000 */
[----:B------:R-:W-:Y:S02]  /*1680*/  FADD.FTZ R4, R4, R7 ;  /* 0x0000000704047221 */ /* 0x000fe40000010000 */
[----:B------:R-:W-:Y:S02]  /*1690*/  FADD.FTZ R5, R5, R6 ;  /* 0x0000000605057221 */ /* 0x000fe40000010000 */
[C---:B------:R-:W-:Y:S02]  /*16a0*/  FADD.FTZ R7, R40.reuse, R41 ;  /* 0x0000002928077221 */ /* 0x040fe40000010000 */
[----:B------:R-:W-:-:S02]  /*16b0*/  FFMA.FTZ R6, R40, R40, R9 ;  /* 0x0000002828067223 */ /* 0x000fc40000010009 */
[----:B------:R-:W-:Y:S02]  /*16c0*/  FMUL.FTZ R9, R43, R43 ;  /* 0x0000002b2b097220 */ /* 0x000fe40000410000 */
[----:B------:R-:W-:Y:S02]  /*16d0*/  FADD.FTZ R4, R4, R7 ;  /* 0x0000000704047221 */ /* 0x000fe40000010000 */
[----:B------:R-:W-:Y:S02]  /*16e0*/  FADD.FTZ R5, R5, R6 ;  /* 0x0000000605057221 */ /* 0x000fe40000010000 */
[C---:B------:R-:W-:Y:S02]  /*16f0*/  FADD.FTZ R7, R42.reuse, R43 ;  /* 0x0000002b2a077221 */ /* 0x040fe40000010000 */
[----:B------:R-:W-:Y:S02]  /*1700*/  FFMA.FTZ R6, R42, R42, R9 ;  /* 0x0000002a2a067223 */ /* 0x000fe40000010009 */
[----:B------:R-:W-:-:S02]  /*1710*/  FMUL.FTZ R9, R45, R45 ;  /* 0x0000002d2d097220 */ /* 0x000fc40000410000 */
[----:B------:R-:W-:Y:S02]  /*1720*/  FADD.FTZ R4, R4, R7 ;  /* 0x0000000704047221 */ /* 0x000fe40000010000 */
[----:B------:R-:W-:Y:S02]  /*1730*/  FADD.FTZ R5, R5, R6 ;  /* 0x0000000605057221 */ /* 0x000fe40000010000 */
[C---:B------:R-:W-:Y:S02]  /*1740*/  FADD.FTZ R7, R44.reuse, R45 ;  /* 0x0000002d2c077221 */ /* 0x040fe40000010000 */
[----:B------:R-:W-:Y:S02]  /*1750*/  FFMA.FTZ R6, R44, R44, R9 ;  /* 0x0000002c2c067223 */ /* 0x000fe40000010009 */
[----:B------:R-:W-:Y:S02]  /*1760*/  FMUL.FTZ R9, R47, R47 ;  /* 0x0000002f2f097220 */ /* 0x000fe40000410000 */
[----:B------:R-:W-:-:S02]  /*1770*/  FADD.FTZ R4, R4, R7 ;  /* 0x0000000704047221 */ /* 0x000fc40000010000 */
[----:B------:R-:W-:Y:S02]  /*1780*/  FADD.FTZ R5, R5, R6 ;  /* 0x0000000605057221 */ /* 0x000fe40000010000 */
        /* <DEDUP_REMOVED lines=78> */
[----:B------:R-:W1:Y:S01]  /*1c70*/  LDS.128 R12, [0x50] ;  /* 0x00005000ff0c7984 */ /* 0x000e620000000c00 */
[----:B------:R-:W-:Y:S02]  /*1c80*/  FADD.FTZ R77, R77, R6 ;  /* 0x000000064d4d7221 */ /* 0x000fe40000010000 */
[----:B------:R-:W-:Y:S02]  /*1c90*/  FADD.FTZ R76, R4, R7 ;  /* 0x00000007044c7221 */ /* 0x000fe40000010000 */
[----:B------:R-:W2:Y:S01]  /*1ca0*/  LDS.128 R4, [0x60] ;  /* 0x00006000ff047984 */ /* 0x000ea20000000c00 */
        /* <DEDUP_REMOVED lines=12> */
.L_x_4544:
[----:B0-----:R-:W-:Y:S05]  /*1d70*/  BSYNC B0 ;  /* 0x0000000000007941 */ /* 0x001fea0003800000 */
.L_x_4543:
        /* <DEDUP_REMOVED lines=13> */
[----:B------:R-:W-:Y:S01]  /*1e50*/  SHF.L.U32 R4, R4, 0x1, RZ ;  /* 0x0000000104047819 */ /* 0x000fe200000006ff */
[----:B0-----:R-:W-:Y:S01]  /*1e60*/  IMAD R7, R0, c[0x0][0x10], R77 ;  /* 0x0000040000077a24 */ /* 0x001fe200078e024d */
[----:B------:R-:W-:-:S03]  /*1e70*/  IADD3 R6, R6, R77, RZ ;  /* 0x0000004d06067210 */ /* 0x000fc60007ffe0ff */
[----:B------:R-:W-:-:S06]  /*1e80*/  IMAD.WIDE R4, R4, R9, c[0x0][0x198] ;  /* 0x0000660004047625 */ /* 0x000fcc00078e0209 */
        /* <DEDUP_REMOVED lines=8> */
.L_x_4547:
[----:B0-----:R-:W2:Y:S01]  /*1f10*/  LDG.E.STRONG.GPU R4, [R6.64] ;  /* 0x0000000606047981 */ /* 0x001ea2000c1ef900 */
[----:B------:R-:W-:Y:S01]  /*1f20*/  YIELD ;  /* 0x0000000000007946 */ /* 0x000fe20003800000 */
[----:B--2---:R-:W-:Y:S01]  /*1f30*/  ISETP.NE.AND P6, PT, R4, R15, PT ;  /* 0x0000000f0400720c */ /* 0x004fe20003fc5270 */
[----:B------:R-:W-:-:S12]  /*1f40*/  CCTL.IVALL ;  /* 0x00000000ff00798f */ /* 0x000fd80002000000 */
[----:B------:R-:W-:Y:S05]  /*1f50*/  @P6 BRA `(.L_x_4547) ;  /* 0xffffffb000006947 */ /* 0x000fea000383ffff */
.L_x_4546:
[----:B------:R-:W-:Y:S01]  /*1f60*/  ISETP.NE.AND P6, PT, RZ, c[0x0][0xc], PT ;  /* 0x00000300ff007a0c */ /* 0x000fe20003fc5270 */
[----:B------:R-:W-:Y:S01]  /*1f70*/  WARPSYNC 0xffffffff ;  /* 0xffffffff00007948 */ /* 0x000fe20003800000 */
[----:B------:R-:W-:Y:S11]  /*1f80*/  BAR.SYNC.DEFER_BLOCKING 0x0 ;  /* 0x0000000000007b1d */ /* 0x000ff60000010000 */
[----:B------:R-:W-:Y:S05]  /*1f90*/  @!P6 BRA `(.L_x_4545) ;  /* 0x000007400000e947 */ /* 0x000fea0003800000 */
[----:B0-----:R-:W-:Y:S01]  /*1fa0*/  IADD3 R4, R8, -0x1, RZ ;  /* 0xffffffff08047810 */ /* 0x001fe20007ffe0ff */
[----:B------:R-:W-:-:S03]  /*1fb0*/  HFMA2.MMA R5, -RZ, RZ, 0, 0 ;  /* 0x00000000ff057435 */ /* 0x000fc600000001ff */
[----:B------:R-:W-:-:S13]  /*1fc0*/  ISETP.GE.U32.AND P6, PT, R4, 0x3, PT ;  /* 0x000000030400780c */ /* 0x000fda0003fc6070 */
[----:B------:R-:W-:Y:S05]  /*1fd0*/  @!P6 BRA `(.L_x_4548) ;  /* 0x000003e00000e947 */ /* 0x000fea0003800000 */
[----:B------:R-:W-:Y:S02]  /*1fe0*/  LOP3.LUT R4, R8, 0x3, RZ, 0xc0, !PT ;  /* 0x0000000308047812 */ /* 0x000fe400078ec0ff */
[----:B------:R-:W-:Y:S02]  /*1ff0*/  MOV R5, RZ ;  /* 0x000000ff00057202 */ /* 0x000fe40000000f00 */
[----:B------:R-:W-:Y:S02]  /*2000*/  IADD3 R4, -R4, c[0x0][0xc], RZ ;  /* 0x0000030004047a10 */ /* 0x000fe40007ffe1ff */
.L_x_4549:
[----:B------:R-:W-:-:S13]  /*2010*/  ISETP.EQ.OR P6, PT, R5, R0, P5 ;  /* 0x000000000500720c */ /* 0x000fda0002fc2670 */
[----:B------:R-:W0:Y:S01]  /*2020*/  @!P6 S2R R8, SR_CTAID.Y ;  /* 0x000000000008e919 */ /* 0x000e220000002600 */
[----:B-1----:R-:W-:Y:S02]  /*2030*/  @!P6 LOP3.LUT R6, R99, 0x1, RZ, 0xc0, !PT ;  /* 0x000000016306e812 */ /* 0x002fe400078ec0ff */
        /* <DEDUP_REMOVED lines=56> */
.L_x_4548:
[----:B------:R-:W-:-:S04]  /*23c0*/  MOV R4, c[0x0][0xc] ;  /* 0x0000030000047a02 */ /* 0x000fc80000000f00 */
[----:B------:R-:W-:-:S13]  /*23d0*/  LOP3.LUT P6, R4, R4, 0x3, RZ, 0xc0, !PT ;  /* 0x0000000304047812 */ /* 0x000fda00078cc0ff */
[----:B------:R-:W-:Y:S05]  /*23e0*/  @!P6 BRA `(.L_x_4545) ;  /* 0x000002f00000e947 */ /* 0x000fea0003800000 */
[----:B------:R-:W-:Y:S01]  /*23f0*/  ISETP.EQ.OR P6, PT, R5, R0, P5 ;  /* 0x000000000500720c */ /* 0x000fe20002fc2670 */
[----:B------:R-:W-:-:S12]  /*2400*/  BSSY B0, `(.L_x_4550) ;  /* 0x000000e000007945 */ /* 0x000fd80003800000 */
[----:B------:R-:W-:Y:S05]  /*2410*/  @P6 BRA `(.L_x_4551) ;  /* 0x000000c000006947 */ /* 0x000fea0003800000 */
[----:B------:R-:W0:Y:S01]  /*2420*/  S2R R8, SR_CTAID.Y ;  /* 0x0000000000087919 */ /* 0x000e220000002600 */
[----:B-1----:R-:W-:Y:S01]  /*2430*/  LOP3.LUT R6, R99, 0x1, RZ, 0xc0, !PT ;  /* 0x0000000163067812 */ /* 0x002fe200078ec0ff */
        /* <DEDUP_REMOVED lines=10> */
.L_x_4551:
[----:B------:R-:W-:Y:S05]  /*24e0*/  BSYNC B0 ;  /* 0x0000000000007941 */ /* 0x000fea0003800000 */
.L_x_4550:
[----:B------:R-:W-:-:S13]  /*24f0*/  ISETP.NE.AND P6, PT, R4, 0x1, PT ;  /* 0x000000010400780c */ /* 0x000fda0003fc5270 */
[----:B------:R-:W-:Y:S05]  /*2500*/  @!P6 BRA `(.L_x_4545) ;  /* 0x000001d00000e947 */ /* 0x000fea0003800000 */
[----:B------:R-:W-:-:S04]  /*2510*/  IADD3 R9, R5, 0x1, RZ ;  /* 0x0000000105097810 */ /* 0x000fc80007ffe0ff */
        /* <DEDUP_REMOVED lines=28> */
.L_x_4545:
[----:B0-----:R-:W-:Y:S01]  /*26e0*/  P2R R4, PR, RZ, 0x1 ;  /* 0x00000001ff047803 */ /* 0x001fe20000000000 */
[----:B------:R-:W-:Y:S01]  /*26f0*/  @!P5 STS.64 [0x78], R12 ;  /* 0x0000780cff00d388 */ /* 0x000fe20000000a00 */
[----:B------:R-:W-:Y:S02]  /*2700*/  LOP3.LUT P6, RZ, R0, R51, RZ, 0xfc, !PT ;  /* 0x0000003300ff7212 */ /* 0x000fe400078cfcff */
[----:B------:R-:W-:Y:S02]  /*2710*/  ISETP.EQ.U32.AND P0, PT, RZ, c[0x0][0x168], PT ;  /* 0x00005a00ff007a0c */ /* 0x000fe40003f02070 */
[----:B------:R-:W-:-:S02]  /*2720*/  IADD3 R71, R64, R71, RZ ;  /* 0x0000004740477210 */ /* 0x000fc40007ffe0ff */
[----:B------:R-:W-:Y:S02]  /*2730*/  ISETP.EQ.OR.EX P6, PT, RZ, c[0x0][0x16c], P6, P0 ;  /* 0x00005b00ff007a0c */ /* 0x000fe400037c2700 */
[----:B------:R-:W-:-:S11]  /*2740*/  ISETP.NE.AND P0, PT, R4, RZ, PT ;  /* 0x000000ff0400720c */ /* 0x000fd60003f05270 */
[----:B------:R-:W-:Y:S01]  /*2750*/  @!P6 MOV R5, 0x8 ;  /* 0x000000080005e802 */ /* 0x000fe20000000f00 */
[----:B-1----:R-:W-:Y:S02]  /*2760*/  @!P6 FMUL.FTZ R7, R13, c[0x0][0x1f4] ;  /* 0x00007d000d07ea20 */ /* 0x002fe40000410000 */
[----:B------:R-:W-:Y:S02]  /*2770*/  @!P6 FMUL.FTZ R6, R12, c[0x0][0x1f4] ;  /* 0x00007d000c06ea20 */ /* 0x000fe40000410000 */
[----:B------:R-:W-:-:S05]  /*2780*/  @!P6 IMAD.WIDE R4, R62, R5, c[0x0][0x168] ;  /* 0x00005a003e04e625 */ /* 0x000fca00078e0205 */
[----:B------:R0:W-:Y:S04]  /*2790*/  @!P6 STG.E.64 [R4.64], R6 ;  /* 0x000000060400e986 */ /* 0x0001e8000c101b06 */
[----:B------:R-:W-:Y:S01]  /*27a0*/  BAR.SYNC.DEFER_BLOCKING 0x0 ;  /* 0x0000000000007b1d */ /* 0x000fe20000010000 */
[----:B0-----:R-:W-:-:S05]  /*27b0*/  MOV R6, 0x4 ;  /* 0x0000000400067802 */ /* 0x001fca0000000f00 */
[----:B------:R-:W-:-:S04]  /*27c0*/  IMAD.WIDE R4, R71, R6, c[0x0][0x178] ;  /* 0x00005e0047047625 */ /* 0x000fc800078e0206 */
[----:B------:R-:W-:Y:S02]  /*27d0*/  IMAD.WIDE R6, R71, R6, c[0x0][0x180] ;  /* 0x0000600047067625 */ /* 0x000fe400078e0206 */
[----:B------:R-:W2:Y:S04]  /*27e0*/  LDG.E.64 R4, [R4.64] ;  /* 0x0000000604047981 */ /* 0x000ea8000c1e1b00 */
[----:B------:R-:W2:Y:S04]  /*27f0*/  LDG.E.64 R6, [R6.64] ;  /* 0x0000000606067981 */ /* 0x000ea8000c1e1b00 */
[----:B------:R-:W0:Y:S01]  /*2800*/  LDS.64 R8, [0x78] ;  /* 0x00007800ff087984 */ /* 0x000e220000000a00 */
[----:B------:R-:W-:Y:S01]  /*2810*/  ISETP.NE.AND P6, PT, RZ, UR5, PT ;  /* 0x00000005ff007c0c */ /* 0x000fe2000bfc5270 */
[----:B0-----:R-:W-:-:S04]  /*2820*/  FMUL.FTZ R8, R8, c[0x0][0x1f4] ;  /* 0x00007d0008087a20 */ /* 0x001fc80000410000 */
[----:B------:R-:W-:-:S04]  /*2830*/  FMUL.FTZ R10, R8, R8 ;  /* 0x00000008080a7220 */ /* 0x000fc80000410000 */
[----:B------:R-:W-:Y:S01]  /*2840*/  FFMA.FTZ R10, R9, c[0x0][0x1f4], -R10 ;  /* 0x00007d00090a7a23 */ /* 0x000fe2000001080a */
[----:B------:R-:W-:-:S04]  /*2850*/  HFMA2.MMA R9, -RZ, RZ, 1.875, 0 ;  /* 0x3f800000ff097435 */ /* 0x000fc800000001ff */
[----:B------:R-:W-:-:S13]  /*2860*/  FSETP.GTU.FTZ.AND P5, PT, R10, RZ, PT ;  /* 0x000000ff0a00720b */ /* 0x000fda0003fbc000 */
[----:B------:R-:W-:-:S04]  /*2870*/  @P5 FADD.FTZ R10, R10, c[0x0][0x188] ;  /* 0x000062000a0a5621 */ /* 0x000fc80000010000 */
[----:B------:R-:W0:Y:S01]  /*2880*/  @P5 MUFU.RSQ R9, R10 ;  /* 0x0000000a00095308 */ /* 0x000e220000001400 */
[C---:B------:R-:W-:Y:S02]  /*2890*/  FADD.FTZ R30, -R8.reuse, R30 ;  /* 0x0000001e081e7221 */ /* 0x040fe40000010100 */
[C---:B------:R-:W-:Y:S02]  /*28a0*/  FADD.FTZ R12, -R8.reuse, R31 ;  /* 0x0000001f080c7221 */ /* 0x040fe40000010100 */
[C---:B------:R-:W-:Y:S02]  /*28b0*/  FADD.FTZ R14, -R8.reuse, R29 ;  /* 0x0000001d080e7221 */ /* 0x040fe40000010100 */
[----:B------:R-:W-:Y:S02]  /*28c0*/  FADD.FTZ R28, -R8, R28 ;  /* 0x0000001c081c7221 */ /* 0x000fe40000010100 */
[-C--:B0-----:R-:W-:Y:S02]  /*28d0*/  FMUL.FTZ R11, R30, R9.reuse ;  /* 0x000000091e0b7220 */ /* 0x081fe40000410000 */
        /* <DEDUP_REMOVED lines=16> */
.L_x_4552:
[----:B------:R-:W-:Y:S01]  /*29e0*/  LOP3.LUT P5, RZ, R86, 0x200, RZ, 0xc0, !PT ;  /* 0x0000020056ff7812 */ /* 0x000fe200078ac0ff */
[----:B------:R-:W-:-:S12]  /*29f0*/  BSSY B0, `(.L_x_4553) ;  /* 0x000000b000007945 */ /* 0x000fd80003800000 */
[----:B------:R-:W-:Y:S05]  /*2a00*/  @!P5 BRA `(.L_x_4554) ;  /* 0x000000900000d947 */ /* 0x000fea0003800000 */
[----:B------:R-:W-:Y:S01]  /*2a10*/  MOV R10, R2 ;  /* 0x00000002000a7202 */ /* 0x000fe20000000f00 */
[----:B------:R-:W-:Y:S01]  /*2a20*/  IMAD R28, R87, c[0x0][0x1c0], RZ ;  /* 0x00007000571c7a24 */ /* 0x000fe200078e02ff */
[----:B------:R-:W-:-:S05]  /*2a30*/  MOV R11, R17 ;  /* 0x00000011000b7202 */ /* 0x000fca0000000f00 */
[----:B------:R-:W-:-:S04]  /*2a40*/  IMAD.WIDE.U32 R12, R53, c[0x0][0x1c0], R10 ;  /* 0x00007000350c7a25 */ /* 0x000fc800078e000a */
[----:B------:R-:W-:Y:S01]  /*2a50*/  IMAD R11, R53, c[0x0][0x1c4], R28 ;  /* 0x00007100350b7a24 */ /* 0x000fe200078e021c */
[----:B------:R-:W-:-:S04]  /*2a60*/  LEA R10, P5, R12, c[0x0][0x160], 0x2 ;  /* 0x000058000c0a7a11 */ /* 0x000fc800078a10ff */
[----:B------:R-:W-:-:S04]  /*2a70*/  IADD3 R11, R13, R11, RZ ;  /* 0x0000000b0d0b7210 */ /* 0x000fc80007ffe0ff */
[----:B------:R-:W-:-:S05]  /*2a80*/  LEA.HI.X R11, R12, c[0x0][0x164], R11, 0x2, P5 ;  /* 0x000059000c0b7a11 */ /* 0x000fca00028f140b */
[----:B------:R0:W-:Y:S02]  /*2a90*/  STG.E.64 [R10.64], R14 ;  /* 0x0000000e0a007986 */ /* 0x0001e4000c101b06 */
.L_x_4554:
[----:B------:R-:W-:Y:S05]  /*2aa0*/  BSYNC B0 ;  /* 0x0000000000007941 */ /* 0x000fea0003800000 */
.L_x_4553:
[C---:B------:R-:W-:Y:S02]  /*2ab0*/  FADD.FTZ R32, -R8.reuse, R32 ;  /* 0x0000002008207221 */ /* 0x040fe40000010100 */
[----:B------:R-:W-:Y:S02]  /*2ac0*/  FADD.FTZ R76, -R8, R33 ;  /* 0x00000021084c7221 */ /* 0x000fe40000010100 */
        /* <DEDUP_REMOVED lines=13> */
.L_x_4555:
        /* <DEDUP_REMOVED lines=12> */
.L_x_4557:
[----:B------:R-:W-:Y:S05]  /*2c60*/  BSYNC B0 ;  /* 0x0000000000007941 */ /* 0x000fea0003800000 */
.L_x_4556:
[C---:B------:R-:W-:Y:S02]  /*2c70*/  FADD.FTZ R34, -R8.reuse, R34 ;  /* 0x0000002208227221 */ /* 0x040fe40000010100 */
[----:B0-----:R-:W-:Y:S02]  /*2c80*/  FADD.FTZ R10, -R8, R35 ;  /* 0x00000023080a7221 */ /* 0x001fe40000010100 */
[-C--:B------:R-:W-:Y:S02]  /*2c90*/  FMUL.FTZ R11, R32, R9.reuse ;  /* 0x00000009200b7220 */ /* 0x080fe40000410000 */
[-C--:B------:R-:W-:Y:S02]  /*2ca0*/  FMUL.FTZ R76, R76, R9.reuse ;  /* 0x000000094c4c7220 */ /* 0x080fe40000410000 */
[-C--:B------:R-:W-:Y:S02]  /*2cb0*/  FMUL.FTZ R29, R34, R9.reuse ;  /* 0x00000009221d7220 */ /* 0x080fe40000410000 */
[----:B------:R-:W-:-:S02]  /*2cc0*/  FMUL.FTZ R30, R10, R9 ;  /* 0x000000090a1e7220 */ /* 0x000fc40000410000 */
        /* <DEDUP_REMOVED lines=13> */
.L_x_4558:
        /* <DEDUP_REMOVED lines=12> */
.L_x_4560:
[----:B------:R-:W-:Y:S05]  /*2e60*/  BSYNC B0 ;  /* 0x0000000000007941 */ /* 0x000fea0003800000 */
.L_x_4559:
        /* <DEDUP_REMOVED lines=15> */
.L_x_4561:
        /* <DEDUP_REMOVED lines=12> */
.L_x_4563:
[----:B------:R-:W-:Y:S05]  /*3020*/  BSYNC B0 ;  /* 0x0000000000007941 */ /* 0x000fea0003800000 */
.L_x_4562:
        /* <DEDUP_REMOVED lines=19> */
.L_x_4564:
        /* <DEDUP_REMOVED lines=12> */
.L_x_4566:
[----:B------:R-:W-:Y:S05]  /*3220*/  BSYNC B0 ;  /* 0x0000000000007941 */ /* 0x000fea0003800000 */
.L_x_4565:
        /* <DEDUP_REMOVED lines=15> */
.L_x_4567:
        /* <DEDUP_REMOVED lines=12> */
.L_x_4569:
[----:B------:R-:W-:Y:S05]  /*33e0*/  BSYNC B0 ;  /* 0x0000000000007941 */ /* 0x000fea0003800000 */
.L_x_4568:
        /* <DEDUP_REMOVED lines=19> */
.L_x_4570:
        /* <DEDUP_REMOVED lines=11> */
.L_x_4572:
[----:B------:R-:W-:Y:S05]  /*35d0*/  BSYNC B0 ;  /* 0x0000000000007941 */ /* 0x000fea0003800000 */
.L_x_4571:
        /* <DEDUP_REMOVED lines=15> */
.L_x_4573:
        /* <DEDUP_REMOVED lines=11> */
.L_x_4575:
[----:B------:R-:W-:Y:S05]  /*3780*/  BSYNC B0 ;  /* 0x0000000000007941 */ /* 0x000fea0003800000 */
.L_x_4574:
        /* <DEDUP_REMOVED lines=19> */
.L_x_4576:
        /* <DEDUP_REMOVED lines=11> */
.L_x_4578:
[----:B------:R-:W-:Y:S05]  /*3970*/  BSYNC B0 ;  /* 0x0000000000007941 */ /* 0x000fea0003800000 */
.L_x_4577:
        /* <DEDUP_REMOVED lines=15> */
.L_x_4579:
        /* <DEDUP_REMOVED lines=11> */
.L_x_4581:
[----:B------:R-:W-:Y:S05]  /*3b20*/  BSYNC B0 ;  /* 0x0000000000007941 */ /* 0x000fea0003800000 */
.L_x_4580:
[C---:B------:R-:W-:Y:S02]  /*3b30*/  FADD.FTZ R12, -R8.reuse, R19 ;  /* 0x00000013080c7221 */ /* 0x040fe40000010100 */
[----:B0-----:R-:W-:Y:S02]  /*3b40*/  FADD.FTZ R10, -R8, R49 ;  /* 0x00000031080a7221 */ /* 0x001fe40000010100 */
[-C--:B------:R-:W-:Y:S02]  /*3b50*/  FMUL.FTZ R11, R48, R9.reuse ;  /* 0x00000009300b7220 */ /* 0x080fe40000410000 */
[-C--:B------:R-:W-:Y:S02]  /*3b60*/  FMUL.FTZ R14, R12, R9.reuse ;  /* 0x000000090c0e7220 */ /* 0x080fe40000410000 */
[-C--:B------:R-:W-:Y:S02]  /*3b70*/  FMUL.FTZ R13, R28, R9.reuse ;  /* 0x000000091c0d7220 */ /* 0x080fe40000410000 */
[----:B------:R-:W-:-:S02]  /*3b80*/  FMUL.FTZ R12, R10, R9 ;  /* 0x000000090a0c7220 */ /* 0x000fc40000410000 */
        /* <DEDUP_REMOVED lines=15> */
.L_x_4582:
        /* <DEDUP_REMOVED lines=11> */
.L_x_4584:
[----:B------:R-:W-:Y:S05]  /*3d30*/  BSYNC B0 ;  /* 0x0000000000007941 */ /* 0x000fea0003800000 */
.L_x_4583:
        /* <DEDUP_REMOVED lines=11> */
.L_x_4585:
[----:B------:R-:W-:Y:S01]  /*3df0*/  ISETP.GE.U32.AND P5, PT, R65, c[0x0][0x1c8], PT ;  /* 0x0000720041007a0c */ /* 0x000fe20003fa6070 */
[C---:B------:R-:W-:Y:S01]  /*3e00*/  FADD.FTZ R20, -R8.reuse, R20 ;  /* 0x0000001408147221 */ /* 0x040fe20000010100 */
[----:B------:R-:W-:Y:S01]  /*3e10*/  BSSY B0, `(.L_x_4586) ;  /* 0x0000012000007945 */ /* 0x000fe20003800000 */
[----:B0-----:R-:W-:Y:S01]  /*3e20*/  FADD.FTZ R12, -R8, R21 ;  /* 0x00000015080c7221 */ /* 0x001fe20000010100 */
        /* <DEDUP_REMOVED lines=16> */
.L_x_4587:
[----:B------:R-:W-:Y:S05]  /*3f30*/  BSYNC B0 ;  /* 0x0000000000007941 */ /* 0x000fea0003800000 */
.L_x_4586:
        /* <DEDUP_REMOVED lines=11> */
.L_x_4588:
        /* <DEDUP_REMOVED lines=11> */
[----:B------:R-:W-:Y:S01]  /*40a0*/  IMAD R13, R72, c[0x0][0x1c0], RZ ;  /* 0x00007000480d7a24 */ /* 0x000fe200078e02ff */
        /* <DEDUP_REMOVED lines=8> */
.L_x_4590:
[----:B------:R-:W-:Y:S05]  /*4130*/  BSYNC B0 ;  /* 0x0000000000007941 */ /* 0x000fea0003800000 */
.L_x_4589:
        /* <DEDUP_REMOVED lines=11> */
.L_x_4591:
        /* <DEDUP_REMOVED lines=20> */
.L_x_4593:
[----:B------:R-:W-:Y:S05]  /*4330*/  BSYNC B0 ;  /* 0x0000000000007941 */ /* 0x000fea0003800000 */
.L_x_4592:
        /* <DEDUP_REMOVED lines=11> */
.L_x_4594:
[----:B------:R-:W-:Y:S01]  /*43f0*/  ISETP.GE.U32.AND P5, PT, R68, c[0x0][0x1c8], PT ;  /* 0x0000720044007a0c */ /* 0x000fe20003fa6070 */
[C---:B------:R-:W-:Y:S01]  /*4400*/  FADD.FTZ R26, -R8.reuse, R26 ;  /* 0x0000001a081a7221 */ /* 0x040fe20000010100 */
[----:B------:R-:W-:Y:S01]  /*4410*/  BSSY B0, `(.L_x_4595) ;  /* 0x0000012000007945 */ /* 0x000fe20003800000 */
[----:B------:R-:W-:Y:S01]  /*4420*/  FADD.FTZ R8, -R8, R27 ;  /* 0x0000001b08087221 */ /* 0x000fe20000010100 */
[----:B------:R-:W-:Y:S01]  /*4430*/  ISETP.GE.AND.EX P5, PT, R74, c[0x0][0x1cc], PT, P5 ;  /* 0x000073004a007a0c */ /* 0x000fe20003fa6350 */
[-C--:B0-----:R-:W-:Y:S02]  /*4440*/  FMUL.FTZ R11, R26, R9.reuse ;  /* 0x000000091a0b7220 */ /* 0x081fe40000410000 */
        /* <DEDUP_REMOVED lines=14> */
.L_x_4596:
[----:B------:R-:W-:Y:S05]  /*4530*/  BSYNC B0 ;  /* 0x0000000000007941 */ /* 0x000fea0003800000 */
.L_x_4595:
        /* <DEDUP_REMOVED lines=11> */
.L_x_4597:
[----:B------:R-:W-:Y:S01]  /*45f0*/  ISETP.GE.U32.AND P5, PT, R69, c[0x0][0x1c8], PT ;  /* 0x0000720045007a0c */ /* 0x000fe20003fa6070 */
[----:B------:R-:W-:Y:S03]  /*4600*/  BSSY B0, `(.L_x_4598) ;  /* 0x000000c000007945 */ /* 0x000fe60003800000 */
[----:B------:R-:W-:-:S04]  /*4610*/  ISETP.GE.AND.EX P5, PT, R75, c[0x0][0x1cc], PT, P5 ;  /* 0x000073004b007a0c */ /* 0x000fc80003fa6350 */
[----:B------:R-:W-:-:S13]  /*4620*/  ISETP.GT.U32.OR P5, PT, R51, 0x17f, P5 ;  /* 0x0000017f3300780c */ /* 0x000fda0002fa4470 */
[----:B------:R-:W-:Y:S05]  /*4630*/  @P5 BRA `(.L_x_4599) ;  /* 0x0000008000005947 */ /* 0x000fea0003800000 */
[----:B------:R-:W-:Y:S01]  /*4640*/  MOV R3, R17 ;  /* 0x0000001100037202 */ /* 0x000fe20000000f00 */
[----:B------:R-:W-:-:S04]  /*4650*/  IMAD R6, R75, c[0x0][0x1c0], RZ ;  /* 0x000070004b067a24 */ /* 0x000fc800078e02ff */
[----:B0-----:R-:W-:-:S04]  /*4660*/  IMAD.WIDE.U32 R4, R69, c[0x0][0x1c0], R2 ;  /* 0x0000700045047a25 */ /* 0x001fc800078e0002 */
[----:B------:R-:W-:Y:S01]  /*4670*/  IMAD R3, R69, c[0x0][0x1c4], R6 ;  /* 0x0000710045037a24 */ /* 0x000fe200078e0206 */
[----:B------:R-:W-:-:S04]  /*4680*/  LEA R2, P5, R4, c[0x0][0x160], 0x2 ;  /* 0x0000580004027a11 */ /* 0x000fc800078a10ff */
[----:B------:R-:W-:-:S04]  /*4690*/  IADD3 R3, R5, R3, RZ ;  /* 0x0000000305037210 */ /* 0x000fc80007ffe0ff */
[----:B------:R-:W-:-:S05]  /*46a0*/  LEA.HI.X R3, R4, c[0x0][0x164], R3, 0x2, P5 ;  /* 0x0000590004037a11 */ /* 0x000fca00028f1403 */
[----:B------:R0:W-:Y:S02]  /*46b0*/  STG.E.64 [R2.64], R10 ;  /* 0x0000000a02007986 */ /* 0x0001e4000c101b06 */
.L_x_4599:
[----:B------:R-:W-:Y:S05]  /*46c0*/  BSYNC B0 ;  /* 0x0000000000007941 */ /* 0x000fea0003800000 */
.L_x_4598:
[----:B------:R-:W-:Y:S02]  /*46d0*/  IADD3 R62, R62, c[0x0][0x10], RZ ;  /* 0x000004003e3e7a10 */ /* 0x000fe40007ffe0ff */
[----:B------:R-:W-:Y:S02]  /*46e0*/  IADD3 R99, R99, 0x1, RZ ;  /* 0x0000000163637810 */ /* 0x000fe40007ffe0ff */
[----:B------:R-:W-:-:S13]  /*46f0*/  ISETP.GE.AND P5, PT, R62, UR4, PT ;  /* 0x000000043e007c0c */ /* 0x000fda000bfa6270 */
[----:B------:R-:W-:Y:S01]  /*4700*/  @P5 CALL.REL.NOINC `(.L_x_4600) ;  /* 0x0000001000005944 */ /* 0x000fe20003c00000 */
[----:B------:R-:W-:Y:S05]  /*4710*/  BRA `(.L_x_4601) ;  /* 0xffffbe0000007947 */ /* 0x000fea000383ffff */
.L_x_4600:
[----:B------:R-:W-:Y:S05]  /*4720*/  EXIT ;  /* 0x000000000000794d */ /* 0x000fea0003800000 */
.L_x_4602:
        /* <DEDUP_REMOVED lines=13> */
.L_x_5230:


//--------------------- .text._Z35group_norm_nhwc_fwd_one_pass_kernelI11Fp32IOFp32WLi512ELi48ELi384EEv26Group_norm_nhwc_fwd_params --------------------------
	.section	.text._Z35group_norm_nhwc_fwd_one_pass_kernelI11Fp32IOFp32WLi512ELi48ELi384EEv26Group_norm_nhwc_fwd_params,"ax",@progbits
	.sectioninfo	@"SHI_REGISTERS=166"
	.align	128
        .global         _Z35group_norm_nhwc_fwd_one_pass_kernelI11Fp32IOFp32WLi512ELi48ELi384EEv26Group_norm_nhwc_fwd_params
        .type           _Z35group_norm_nhwc_fwd_one_pass_kernelI11Fp32IOFp32WLi512ELi48ELi384EEv26Group_norm_nhwc_fwd_params,@function
        .size           _Z35group_norm_nhwc_fwd_one_pass_kernelI11Fp32IOFp32WLi512ELi48ELi384EEv26Group_norm_nhwc_fwd_params,(.L_x_5231 - _Z35group_norm_nhwc_fwd_one_pass_kernelI11Fp32IOFp32WLi512ELi48ELi384EEv26Group_norm_nhwc_fwd_params)
        .other          _Z35group_norm_nhwc_fwd_one_pass_kernelI11Fp32IOFp32WLi512ELi48ELi384EEv26Group_norm_nhwc_fwd_params,@"STO_CUDA_ENTRY STV_DEFAULT"
_Z35group_norm_nhwc_fwd_one_pass_kernelI11Fp32IOFp32WLi512ELi48ELi384EEv26Group_norm_nhwc_fwd_params:
.text._Z35group_norm_nhwc_fwd_one_pass_kernelI11Fp32IOFp32WLi512ELi48ELi384EEv26Group_norm_nhwc_fwd_params:
        /* <DEDUP_REMOVED lines=143> */
[----:B------:R-:W-:Y:S02]  /*08f0*/  IADD3 R18, R153, 0x170, RZ ;  /* 0x0000017099127810 */ /* 0x000fe40007ffe0ff */
[----:B------:R-:W-:Y:S02]  /*0900*/  ISETP.LT.AND.EX P0, PT, R26, c[0x0][0x1cc], !P4, P0 ;  /* 0x000073001a007a0c */ /* 0x000fe40006701300 */
[----:B------:R-:W-:Y:S02]  /*0910*/  ISETP.LT.AND.EX P1, PT, R25, c[0x0][0x1cc], !P4, P1 ;  /* 0x0000730019007a0c */ /* 0x000fe40006721310 */
[----:B------:R-:W-:Y:S02]  /*0920*/  ISETP.LT.AND.EX P2, PT, R24, c[0x0][0x1cc], !P4, P2 ;  /* 0x0000730018007a0c */ /* 0x000fe40006741320 */
[----:B------:R-:W-:-:S02]  /*0930*/  ISETP.LT.AND.EX P3, PT, R23, c[0x0][0x1cc], !P4, P3 ;  /* 0x0000730017007a0c */ /* 0x000fc40006761330 */
[----:B------:R-:W-:Y:S02]  /*0940*/  ISETP.LT.AND.EX P4, PT, R22, c[0x0][0x1cc], !P4, P5 ;  /* 0x0000730016007a0c */ /* 0x000fe40006781350 */
[----:B------:R-:W-:Y:S02]  /*0950*/  SHF.L.U32 R155, R155, 0x1, RZ ;  /* 0x000000019b9b7819 */ /* 0x000fe400000006ff */
[C---:B------:R-:W-:Y:S02]  /*0960*/  IADD3 R17, R153.reuse, 0x180, RZ ;  /* 0x0000018099117810 */ /* 0x040fe40007ffe0ff */
[C---:B------:R-:W-:Y:S02]  /*0970*/  IADD3 R16, R153.reuse, 0x190, RZ ;  /* 0x0000019099107810 */ /* 0x040fe40007ffe0ff */
[C---:B------:R-:W-:Y:S02]  /*0980*/  IADD3 R15, R153.reuse, 0x1a0, RZ ;  /* 0x000001a0990f7810 */ /* 0x040fe40007ffe0ff */
[----:B------:R-:W-:-:S02]  /*0990*/  IADD3 R14, R153, 0x1b0, RZ ;  /* 0x000001b0990e7810 */ /* 0x000fc40007ffe0ff */
[C---:B------:R-:W-:Y:S02]  /*09a0*/  IADD3 R13, R153.reuse, 0x1c0, RZ ;  /* 0x000001c0990d7810 */ /* 0x040fe40007ffe0ff */
[C---:B------:R-:W-:Y:S02]  /*09b0*/  IADD3 R12, R153.reuse, 0x1d0, RZ ;  /* 0x000001d0990c7810 */ /* 0x040fe40007ffe0ff */
[C---:B------:R-:W-:Y:S02]  /*09c0*/  IADD3 R11, R153.reuse, 0x1e0, RZ ;  /* 0x000001e0990b7810 */ /* 0x040fe40007ffe0ff */
[----:B------:R-:W-:Y:S02]  /*09d0*/  IADD3 R10, R153, 0x1f0, RZ ;  /* 0x000001f0990a7810 */ /* 0x000fe40007ffe0ff */
[----:B--2---:R-:W-:Y:S02]  /*09e0*/  SHF.R.S32.HI R9, RZ, 0x1f, R18 ;  /* 0x0000001fff097819 */ /* 0x004fe40000011412 */
.L_x_4709:
[----:B------:R-:W-:Y:S02]  /*09f0*/  IABS R8, c[0x0][0x1d8] ;  /* 0x0000760000087a13 */ /* 0x000fe40000000000 */
[----:B0-----:R-:W-:-:S02]  /*0a00*/  IABS R36, R154 ;  /* 0x0000009a00247213 */ /* 0x001fc40000000000 */
[----:B------:R-:W0:Y:S01]  /*0a10*/  I2F.RP R5, R8 ;  /* 0x0000000800057306 */ /* 0x000e220000209400 */
[----:B------:R-:W-:Y:S02]  /*0a20*/  P2R R4, PR, RZ, 0x8 ;  /* 0x00000008ff047803 */ /* 0x000fe40000000000 */
[C---:B------:R-:W-:Y:S02]  /*0a30*/  LOP3.LUT P3, RZ, R156.reuse, 0x2000000, RZ, 0xc0, !PT ;  /* 0x020000009cff7812 */ /* 0x040fe4000786c0ff */
[----:B------:R-:W-:Y:S02]  /*0a40*/  P2R R6, PR, RZ, 0x4 ;  /* 0x00000004ff067803 */ /* 0x000fe40000000000 */
[C---:B------:R-:W-:Y:S02]  /*0a50*/  LOP3.LUT P2, RZ, R156.reuse, 0x1000000, RZ, 0xc0, !PT ;  /* 0x010000009cff7812 */ /* 0x040fe4000784c0ff */
[----:B------:R-:W-:Y:S02]  /*0a60*/  LOP3.LUT P6, RZ, R156, 0x800000, RZ, 0xc0, !PT ;  /* 0x008000009cff7812 */ /* 0x000fe400078cc0ff */
[----:B------:R-:W-:-:S02]  /*0a70*/  P2R R0, PR, RZ, 0x10 ;  /* 0x00000010ff007803 */ /* 0x000fc40000000000 */
[----:B------:R-:W-:Y:S02]  /*0a80*/  LOP3.LUT P4, RZ, R156, 0x200000, RZ, 0xc0, !PT ;  /* 0x002000009cff7812 */ /* 0x000fe4000788c0ff */
[----:B------:R-:W-:Y:S01]  /*0a90*/  P2R R116, PR, RZ, 0x1 ;  /* 0x00000001ff747803 */ /* 0x000fe20000000000 */
[----:B0-----:R-:W0:Y:S01]  /*0aa0*/  MUFU.RCP R5, R5 ;  /* 0x0000000500057308 */ /* 0x001e220000001000 */
[----:B------:R-:W-:Y:S02]  /*0ab0*/  P2R R117, PR, RZ, 0x2 ;  /* 0x00000002ff757803 */ /* 0x000fe40000000000 */
[----:B0-----:R-:W-:-:S05]  /*0ac0*/  IADD3 R2, R5, 0xffffffe, RZ ;  /* 0x0ffffffe05027810 */ /* 0x001fca0007ffe0ff */
[----:B------:R0:W1:Y:S02]  /*0ad0*/  F2I.FTZ.U32.TRUNC.NTZ R3, R2 ;  /* 0x0000000200037305 */ /* 0x000064000021f000 */
[----:B0-----:R-:W-:Y:S02]  /*0ae0*/  MOV R2, RZ ;  /* 0x000000ff00027202 */ /* 0x001fe40000000f00 */
[----:B-1----:R-:W-:-:S05]  /*0af0*/  IADD3 R7, RZ, -R3, RZ ;  /* 0x80000003ff077210 */ /* 0x002fca0007ffe0ff */
[----:B------:R-:W-:-:S04]  /*0b00*/  IMAD R7, R7, R8, RZ ;  /* 0x0000000807077224 */ /* 0x000fc800078e02ff */
[----:B------:R-:W-:Y:S01]  /*0b10*/  IMAD.HI.U32 R3, R3, R7, R2 ;  /* 0x0000000703037227 */ /* 0x000fe200078e0002 */
[----:B------:R-:W-:Y:S02]  /*0b20*/  MOV R7, R36 ;  /* 0x0000002400077202 */ /* 0x000fe40000000f00 */
[----:B------:R-:W-:-:S03]  /*0b30*/  LOP3.LUT R2, R154, c[0x0][0x1d8], RZ, 0x3c, !PT ;  /* 0x000076009a027a12 */ /* 0x000fc600078e3cff */
[----:B------:R-:W-:-:S05]  /*0b40*/  IMAD.HI.U32 R3, R3, R7, RZ ;  /* 0x0000000703037227 */ /* 0x000fca00078e00ff */
[----:B------:R-:W-:-:S05]  /*0b50*/  IADD3 R5, -R3, RZ, RZ ;  /* 0x000000ff03057210 */ /* 0x000fca0007ffe1ff */
[----:B------:R-:W-:Y:S01]  /*0b60*/  IMAD R5, R8, R5, R7 ;  /* 0x0000000508057224 */ /* 0x000fe200078e0207 */
[----:B------:R-:W-:-:S04]  /*0b70*/  SHF.R.S32.HI R7, RZ, 0x1f, R16 ;  /* 0x0000001fff077819 */ /* 0x000fc80000011410 */
[----:B------:R-:W-:-:S13]  /*0b80*/  ISETP.GT.U32.AND P5, PT, R8, R5, PT ;  /* 0x000000050800720c */ /* 0x000fda0003fa4070 */
[-C--:B------:R-:W-:Y:S02]  /*0b90*/  @!P5 IADD3 R5, R5, -R8.reuse, RZ ;  /* 0x800000080505d210 */ /* 0x080fe40007ffe0ff */
[----:B------:R-:W-:Y:S02]  /*0ba0*/  @!P5 IADD3 R3, R3, 0x1, RZ ;  /* 0x000000010303d810 */ /* 0x000fe40007ffe0ff */
[----:B------:R-:W-:Y:S02]  /*0bb0*/  ISETP.GE.U32.AND P5, PT, R5, R8, PT ;  /* 0x000000080500720c */ /* 0x000fe40003fa6070 */
[----:B------:R-:W-:-:S11]  /*0bc0*/  SHF.R.S32.HI R8, RZ, 0x1f, R17 ;  /* 0x0000001fff087819 */ /* 0x000fd60000011411 */
        /* <DEDUP_REMOVED lines=142> */
[C---:B------:R-:W-:Y:S01]  /*14b0*/  LOP3.LUT P4, RZ, R156.reuse, 0x200, RZ, 0xc0, !PT ;  /* 0x000002009cff7812 */ /* 0x040fe2000788c0ff */
[----:B------:R-:W-:Y:S01]  /*14c0*/  @P2 IMAD R5, R139, c[0x0][0x1c4], R2 ;  /* 0x000071008b052a24 */ /* 0x000fe200078e0202 */
[----:B------:R-:W-:Y:S02]  /*14d0*/  @P2 MOV R2, R160 ;  /* 0x000000a000022202 */ /* 0x000fe40000000f00 */
[----:B------:R-:W-:-:S03]  /*14e0*/  LOP3.LUT R156, R156, 0xffffffbf, RZ, 0xc0, !PT ;  /* 0xffffffbf9c9c7812 */ /* 0x000fc600078ec0ff */
        /* <DEDUP_REMOVED lines=9> */
[----:B------:R-:W-:Y:S02]  /*1580*/  SHF.R.S32.HI R6, RZ, 0x1f, R15 ;  /* 0x0000001fff067819 */ /* 0x000fe4000001140f */
[----:B------:R-:W-:Y:S01]  /*1590*/  P2R R118, PR, RZ, 0x4 ;  /* 0x00000004ff767803 */ /* 0x000fe20000000000 */
        /* <DEDUP_REMOVED lines=10> */
[----:B------:R-:W-:Y:S01]  /*1640*/  SHF.R.S32.HI R4, RZ, 0x1f, R13 ;  /* 0x0000001fff047819 */ /* 0x000fe2000001140d */
        /* <DEDUP_REMOVED lines=8> */
[----:B------:R-:W-:Y:S01]  /*16d0*/  @P6 MOV R3, R163 ;  /* 0x000000a300036202 */ /* 0x000fe20000000f00 */
[----:B------:R-:W-:Y:S01]  /*16e0*/  @P1 IMAD R0, R25, c[0x0][0x1c0], RZ ;  /* 0x0000700019001a24 */ /* 0x000fe200078e02ff */
[----:B------:R-:W-:-:S03]  /*16f0*/  P2R R120, PR, RZ, 0x10 ;  /* 0x00000010ff787803 */ /* 0x000fc60000000000 */
        /* <DEDUP_REMOVED lines=9> */
[----:B------:R-:W-:Y:S01]  /*1790*/  @P0 IADD3 R3, R3, R5, RZ ;  /* 0x0000000503030210 */ /* 0x000fe20007ffe0ff */
[----:B------:R-:W-:Y:S01]  /*17a0*/  @P1 IMAD R5, R131, c[0x0][0x1c4], R0 ;  /* 0x0000710083051a24 */ /* 0x000fe200078e0200 */
[----:B------:R-:W-:Y:S01]  /*17b0*/  @P0 LEA R44, P5, R2, c[0x0][0x170], 0x2 ;  /* 0x00005c00022c0a11 */ /* 0x000fe200078a10ff */
[----:B------:R-:W-:-:S03]  /*17c0*/  @P3 IMAD R0, R23, c[0x0][0x1c0], RZ ;  /* 0x0000700017003a24 */ /* 0x000fc600078e02ff */
[----:B------:R-:W-:Y:S02]  /*17d0*/  @P0 LEA.HI.X R45, R2, c[0x0][0x174], R3, 0x2, P5 ;  /* 0x00005d00022d0a11 */ /* 0x000fe400028f1403 */
[----:B------:R-:W-:Y:S02]  /*17e0*/  @P1 MOV R2, R160 ;  /* 0x000000a000021202 */ /* 0x000fe40000000f00 */
        /* <DEDUP_REMOVED lines=12> */
[----:B------:R-:W-:-:S04]  /*18b0*/  @P2 LEA R40, P5, R2, c[0x0][0x170], 0x2 ;  /* 0x00005c0002282a11 */ /* 0x000fc800078a10ff */
        /* <DEDUP_REMOVED lines=17> */
[----:B------:R-:W-:-:S13]  /*19d0*/  ISETP.LT.U32.AND P6, PT, R135, 0x180, !P5 ;  /* 0x000001808700780c */ /* 0x000fda0006fc1070 */
[----:B------:R-:W-:Y:S01]  /*19e0*/  @P6 IMAD R3, R9, c[0x0][0x1c0], RZ ;  /* 0x0000700009036a24 */ /* 0x000fe200078e02ff */
[----:B------:R-:W-:Y:S02]  /*19f0*/  @P6 MOV R2, R160 ;  /* 0x000000a000026202 */ /* 0x000fe40000000f00 */
[----:B------:R-:W-:Y:S01]  /*1a00*/  @P6 LOP3.LUT R156, R156, 0x40, RZ, 0xfc, !PT ;  /* 0x000000409c9c6812 */ /* 0x000fe200078efcff */
[----:B------:R-:W-:Y:S01]  /*1a10*/  @P6 IMAD R5, R18, c[0x0][0x1c4], R3 ;  /* 0x0000710012056a24 */ /* 0x000fe200078e0203 */
[----:B------:R-:W-:Y:S02]  /*1a20*/  @P6 MOV R3, R163 ;  /* 0x000000a300036202 */ /* 0x000fe40000000f00 */
[----:B------:R-:W-:-:S03]  /*1a30*/  LOP3.LUT R156, R156, 0xfffffff7, RZ, 0xc0, !PT ;  /* 0xfffffff79c9c7812 */ /* 0x000fc600078ec0ff */
[----:B------:R-:W-:-:S05]  /*1a40*/  @P6 IMAD.WIDE.U32 R2, R18, c[0x0][0x1c0], R2 ;  /* 0x0000700012026a25 */ /* 0x000fca00078e0002 */
[----:B------:R-:W-:Y:S02]  /*1a50*/  @P6 IADD3 R3, R3, R5, RZ ;  /* 0x0000000503036210 */ /* 0x000fe40007ffe0ff */
[----:B------:R-:W-:-:S04]  /*1a60*/  @P6 LEA R72, P5, R2, c[0x0][0x170], 0x2 ;  /* 0x00005c0002486a11 */ /* 0x000fc800078a10ff */
[----:B------:R-:W-:Y:S02]  /*1a70*/  @P6 LEA.HI.X R73, R2, c[0x0][0x174], R3, 0x2, P5 ;  /* 0x00005d0002496a11 */ /* 0x000fe400028f1403 */
[----:B------:R-:W-:-:S04]  /*1a80*/  ISETP.GE.U32.AND P5, PT, R17, c[0x0][0x1c8], PT ;  /* 0x0000720011007a0c */ /* 0x000fc80003fa6070 */
[----:B------:R-:W-:-:S04]  /*1a90*/  ISETP.GE.AND.EX P5, PT, R8, c[0x0][0x1cc], PT, P5 ;  /* 0x0000730008007a0c */ /* 0x000fc80003fa6350 */
[----:B------:R-:W-:-:S04]  /*1aa0*/  ISETP.GT.U32.OR P4, PT, R135, 0x17f, P5 ;  /* 0x0000017f8700780c */ /* 0x000fc80002f84470 */
[----:B------:R-:W-:-:S09]  /*1ab0*/  P2R R64, PR, RZ, 0x10 ;  /* 0x00000010ff407803 */ /* 0x000fd20000000000 */
        /* <DEDUP_REMOVED lines=8> */
[----:B------:R-:W-:-:S04]  /*1b40*/  ISETP.GE.U32.AND P5, PT, R16, c[0x0][0x1c8], PT ;  /* 0x0000720010007a0c */ /* 0x000fc80003fa6070 */
[----:B------:R-:W-:-:S04]  /*1b50*/  ISETP.GE.AND.EX P5, PT, R7, c[0x0][0x1cc], PT, P5 ;  /* 0x0000730007007a0c */ /* 0x000fc80003fa6350 */
[----:B------:R-:W-:-:S04]  /*1b60*/  ISETP.GT.U32.OR P3, PT, R135, 0x17f, P5 ;  /* 0x0000017f8700780c */ /* 0x000fc80002f64470 */
[----:B------:R-:W-:-:S09]  /*1b70*/  P2R R65, PR, RZ, 0x8 ;  /* 0x00000008ff417803 */ /* 0x000fd20000000000 */
        /* <DEDUP_REMOVED lines=11> */
[----:B------:R-:W-:Y:S01]  /*1c30*/  @!P0 MOV R2, R160 ;  /* 0x000000a000028202 */ /* 0x000fe20000000f00 */
[----:B------:R-:W-:Y:S01]  /*1c40*/  @!P0 IMAD R0, R6, c[0x0][0x1c0], RZ ;  /* 0x0000700006008a24 */ /* 0x000fe200078e02ff */
[----:B------:R-:W-:Y:S02]  /*1c50*/  @!P0 MOV R3, R163 ;  /* 0x000000a300038202 */ /* 0x000fe40000000f00 */
[----:B------:R-:W-:Y:S01]  /*1c60*/  @P0 LOP3.LUT R156, R156, 0x8, RZ, 0xfc, !PT ;  /* 0x000000089c9c0812 */ /* 0x000fe200078efcff */
[C---:B------:R-:W-:Y:S02]  /*1c70*/  @!P0 IMAD R5, R15.reuse, c[0x0][0x1c4], R0 ;  /* 0x000071000f058a24 */ /* 0x040fe400078e0200 */
[----:B------:R-:W-:Y:S01]  /*1c80*/  @!P0 IMAD.WIDE.U32 R2, R15, c[0x0][0x1c0], R2 ;  /* 0x000070000f028a25 */ /* 0x000fe200078e0002 */
[----:B------:R-:W-:-:S04]  /*1c90*/  LOP3.LUT P4, RZ, R156, 0x40, RZ, 0xc0, !PT ;  /* 0x000000409cff7812 */ /* 0x000fc8000788c0ff */
[----:B------:R-:W-:Y:S02]  /*1ca0*/  @!P0 IADD3 R3, R3, R5, RZ ;  /* 0x0000000503038210 */ /* 0x000fe40007ffe0ff */
[C---:B------:R-:W-:Y:S02]  /*1cb0*/  @!P0 LEA R78, P5, R2.reuse, c[0x0][0x170], 0x2 ;  /* 0x00005c00024e8a11 */ /* 0x040fe400078a10ff */
[----:B------:R-:W-:Y:S02]  /*1cc0*/  SHF.R.S32.HI R5, RZ, 0x1f, R14 ;  /* 0x0000001fff057819 */ /* 0x000fe4000001140e */
        /* <DEDUP_REMOVED lines=13> */
[----:B------:R-:W-:Y:S02]  /*1da0*/  ISETP.GE.U32.AND P5, PT, R13, c[0x0][0x1c8], PT ;  /* 0x000072000d007a0c */ /* 0x000fe40003fa6070 */
[----:B------:R-:W-:Y:S02]  /*1db0*/  LOP3.LUT P2, RZ, R156, 0x8, RZ, 0xc0, !PT ;  /* 0x000000089cff7812 */ /* 0x000fe4000784c0ff */
        /* <DEDUP_REMOVED lines=10> */
[----:B------:R-:W-:Y:S02]  /*1e60*/  SHF.R.S32.HI R3, RZ, 0x1f, R12 ;  /* 0x0000001fff037819 */ /* 0x000fe4000001140c */
[----:B------:R-:W-:Y:S02]  /*1e70*/  ISETP.GE.U32.AND P5, PT, R12, c[0x0][0x1c8], PT ;  /* 0x000072000c007a0c */ /* 0x000fe40003fa6070 */
[----:B------:R-:W-:Y:S02]  /*1e80*/  SHF.R.S32.HI R2, RZ, 0x1f, R11 ;  /* 0x0000001fff027819 */ /* 0x000fe4000001140b */
        /* <DEDUP_REMOVED lines=15> */
[----:B------:R-:W-:-:S03]  /*1f80*/  @!P5 MOV R63, R163 ;  /* 0x000000a3003fd202 */ /* 0x000fc60000000f00 */
[C---:B------:R-:W-:Y:S01]  /*1f90*/  @!P5 IMAD R67, R11.reuse, c[0x0][0x1c4], R0 ;  /* 0x000071000b43da24 */ /* 0x040fe200078e0200 */
[----:B------:R-:W-:Y:S01]  /*1fa0*/  SHF.R.S32.HI R0, RZ, 0x1f, R10 ;  /* 0x0000001fff007819 */ /* 0x000fe2000001140a */
        /* <DEDUP_REMOVED lines=15> */
[----:B------:R-:W-:Y:S01]  /*20a0*/  CS2R R62, SRZ ;  /* 0x00000000003e7805 */ /* 0x000fe2000001ff00 */
[----:B------:R-:W-:-:S05]  /*20b0*/  ISETP.NE.AND P3, PT, R65, RZ, PT ;  /* 0x000000ff4100720c */ /* 0x000fca0003f65270 */
[----:B------:R0:W2:Y:S01]  /*20c0*/  @P4 LDG.E.64 R62, [R72.64] ;  /* 0x00000006483e4981 */ /* 0x0000a2000c1e1b00 */
[----:B------:R-:W-:Y:S02]  /*20d0*/  ISETP.NE.AND P4, PT, R64, RZ, PT ;  /* 0x000000ff4000720c */ /* 0x000fe40003f85270 */
[----:B------:R-:W-:Y:S01]  /*20e0*/  CS2R R64, SRZ ;  /* 0x0000000000407805 */ /* 0x000fe2000001ff00 */
[----:B------:R-:W-:Y:S01]  /*20f0*/  CS2R R68, SRZ ;  /* 0x0000000000447805 */ /* 0x000fe2000001ff00 */
[----:B0-----:R-:W-:-:S05]  /*2100*/  CS2R R72, SRZ ;  /* 0x0000000000487805 */ /* 0x001fca000001ff00 */
[----:B------:R0:W3:Y:S04]  /*2110*/  @!P2 LDG.E.64 R68, [R78.64] ;  /* 0x000000064e44a981 */ /* 0x0000e8000c1e1b00 */
[----:B------:R1:W4:Y:S01]  /*2120*/  @!P4 LDG.E.64 R64, [R74.64] ;  /* 0x000000064a40c981 */ /* 0x000322000c1e1b00 */
[----:B------:R-:W-:Y:S01]  /*2130*/  LOP3.LUT P4, RZ, R156, 0x1000000, RZ, 0xc0, !PT ;  /* 0x010000009cff7812 */ /* 0x000fe2000788c0ff */
[----:B------:R-:W-:Y:S01]  /*2140*/  CS2R R66, SRZ ;  /* 0x0000000000427805 */ /* 0x000fe2000001ff00 */
[----:B------:R-:W-:Y:S01]  /*2150*/  ISETP.NE.AND P2, PT, R70, RZ, PT ;  /* 0x000000ff4600720c */ /* 0x000fe20003f45270 */
[----:B------:R5:W2:Y:S01]  /*2160*/  @!P1 LDG.E.64 R72, [R82.64] ;  /* 0x0000000652489981 */ /* 0x000aa2000c1e1b00 */
[----:B0-----:R-:W-:Y:S01]  /*2170*/  CS2R R78, SRZ ;  /* 0x00000000004e7805 */ /* 0x001fe2000001ff00 */
[----:B------:R-:W-:-:S02]  /*2180*/  CS2R R70, SRZ ;  /* 0x0000000000467805 */ /* 0x000fc4000001ff00 */
[----:B------:R0:W2:Y:S01]  /*2190*/  @!P3 LDG.E.64 R66, [R76.64] ;  /* 0x000000064c42b981 */ /* 0x0000a2000c1e1b00 */
[----:B------:R-:W-:-:S03]  /*21a0*/  LOP3.LUT P3, RZ, R156, 0x800000, RZ, 0xc0, !PT ;  /* 0x008000009cff7812 */ /* 0x000fc6000786c0ff */
[----:B------:R0:W2:Y:S01]  /*21b0*/  @!P6 LDG.E.64 R78, [R88.64] ;  /* 0x00000006584ee981 */ /* 0x0000a2000c1e1b00 */
[----:B-----5:R-:W-:Y:S01]  /*21c0*/  CS2R R82, SRZ ;  /* 0x0000000000527805 */ /* 0x020fe2000001ff00 */
[C---:B------:R-:W-:Y:S02]  /*21d0*/  LOP3.LUT P6, RZ, R156.reuse, 0x2000000, RZ, 0xc0, !PT ;  /* 0x020000009cff7812 */ /* 0x040fe400078cc0ff */
[----:B------:R5:W2:Y:S04]  /*21e0*/  @!P2 LDG.E.64 R70, [R80.64] ;  /* 0x000000065046a981 */ /* 0x000aa8000c1e1b00 */
[----:B------:R0:W2:Y:S01]  /*21f0*/  @P4 LDG.E.64 R82, [R92.64] ;  /* 0x000000065c524981 */ /* 0x0000a2000c1e1b00 */
[----:B------:R-:W-:-:S04]  /*2200*/  LOP3.LUT P4, RZ, R156, 0x4000, RZ, 0xc0, !PT ;  /* 0x000040009cff7812 */ /* 0x000fc8000788c0ff */
[----:B------:R-:W-:Y:S02]  /*2210*/  P2R R121, PR, RZ, 0x10 ;  /* 0x00000010ff797803 */ /* 0x000fe40000000000 */
[----:B------:R-:W-:Y:S01]  /*2220*/  LOP3.LUT P4, RZ, R156, 0x8000, RZ, 0xc0, !PT ;  /* 0x000080009cff7812 */ /* 0x000fe2000788c0ff */
[----:B-----5:R-:W-:-:S03]  /*2230*/  CS2R R80, SRZ ;  /* 0x0000000000507805 */ /* 0x020fc6000001ff00 */
[----:B------:R-:W-:Y:S02]  /*2240*/  P2R R124, PR, RZ, 0x10 ;  /* 0x00000010ff7c7803 */ /* 0x000fe40000000000 */
[----:B------:R-:W-:Y:S01]  /*2250*/  LOP3.LUT P4, RZ, R156, 0x10000, RZ, 0xc0, !PT ;  /* 0x000100009cff7812 */ /* 0x000fe2000788c0ff */
[----:B-1----:R-:W-:Y:S01]  /*2260*/  CS2R R74, SRZ ;  /* 0x00000000004a7805 */ /* 0x002fe2000001ff00 */
[----:B------:R1:W5:Y:S05]  /*2270*/  @P6 LDG.E.64 R80, [R122.64] ;  /* 0x000000067a506981 */ /* 0x00036a000c1e1b00 */
[----:B------:R0:W3:Y:S01]  /*2280*/  @!P0 LDG.E.64 R74, [R84.64] ;  /* 0x00000006544a8981 */ /* 0x0000e2000c1e1b00 */
[----:B-1----:R-:W-:-:S02]  /*2290*/  P2R R123, PR, RZ, 0x10 ;  /* 0x00000010ff7b7803 */ /* 0x002fc40000000000 */
[----:B------:R-:W-:Y:S01]  /*22a0*/  LOP3.LUT P4, RZ, R156, 0x20000, RZ, 0xc0, !PT ;  /* 0x000200009cff7812 */ /* 0x000fe2000788c0ff */
[----:B0-----:R-:W-:-:S03]  /*22b0*/  CS2R R84, SRZ ;  /* 0x0000000000547805 */ /* 0x001fc6000001ff00 */
[----:B------:R-:W-:Y:S02]  /*22c0*/  P2R R122, PR, RZ, 0x10 ;  /* 0x00000010ff7a7803 */ /* 0x000fe40000000000 */
[C---:B------:R-:W-:Y:S01]  /*22d0*/  LOP3.LUT P4, RZ, R156.reuse, 0x40000, RZ, 0xc0, !PT ;  /* 0x000400009cff7812 */ /* 0x040fe2000788c0ff */
[----:B------:R-:W-:Y:S01]  /*22e0*/  CS2R R76, SRZ ;  /* 0x00000000004c7805 */ /* 0x000fe2000001ff00 */
[----:B------:R-:W-:Y:S01]  /*22f0*/  LOP3.LUT P2, RZ, R156, 0x400000, RZ, 0xc0, !PT ;  /* 0x004000009cff7812 */ /* 0x000fe2000784c0ff */
[----:B------:R0:W3:Y:S04]  /*2300*/  @P3 LDG.E.64 R84, [R94.64] ;  /* 0x000000065e543981 */ /* 0x0000e8000c1e1b00 */
[----:B------:R1:W4:Y:S01]  /*2310*/  @!P5 LDG.E.64 R76, [R86.64] ;  /* 0x00000006564cd981 */ /* 0x000322000c1e1b00 */
[----:B0-----:R-:W-:Y:S01]  /*2320*/  CS2R R94, SRZ ;  /* 0x00000000005e7805 */ /* 0x001fe2000001ff00 */
[----:B-1----:R-:W-:-:S05]  /*2330*/  CS2R R86, SRZ ;  /* 0x0000000000567805 */ /* 0x002fca000001ff00 */
[----:B------:R0:W4:Y:S01]  /*2340*/  @P4 LDG.E.64 R94, [R104.64] ;  /* 0x00000006685e4981 */ /* 0x000122000c1e1b00 */
[----:B------:R-:W-:Y:S02]  /*2350*/  ISETP.NE.AND P4, PT, R122, RZ, PT ;  /* 0x000000ff7a00720c */ /* 0x000fe40003f85270 */
[C---:B------:R-:W-:Y:S01]  /*2360*/  LOP3.LUT P1, RZ, R156.reuse, 0x200000, RZ, 0xc0, !PT ;  /* 0x002000009cff7812 */ /* 0x040fe2000782c0ff */
[----:B------:R1:W4:Y:S01]  /*2370*/  @P2 LDG.E.64 R86, [R96.64] ;  /* 0x0000000660562981 */ /* 0x000322000c1e1b00 */
[C---:B------:R-:W-:Y:S01]  /*2380*/  LOP3.LUT P0, RZ, R156.reuse, 0x100000, RZ, 0xc0, !PT ;  /* 0x001000009cff7812 */ /* 0x040fe2000780c0ff */
[----:B------:R-:W-:Y:S01]  /*2390*/  CS2R R88, SRZ ;  /* 0x0000000000587805 */ /* 0x000fe2000001ff00 */
[----:B-1----:R-:W-:Y:S01]  /*23a0*/  CS2R R96, SRZ ;  /* 0x0000000000607805 */ /* 0x002fe2000001ff00 */
[----:B------:R-:W-:Y:S01]  /*23b0*/  LOP3.LUT P5, RZ, R156, 0x80000, RZ, 0xc0, !PT ;  /* 0x000800009cff7812 */ /* 0x000fe200078ac0ff */
[----:B------:R-:W-:-:S07]  /*23c0*/  CS2R R90, SRZ ;  /* 0x00000000005a7805 */ /* 0x000fce000001ff00 */
[----:B------:R1:W4:Y:S04]  /*23d0*/  @P1 LDG.E.64 R88, [R98.64] ;  /* 0x0000000662581981 */ /* 0x000328000c1e1b00 */
[----:B------:R0:W4:Y:S01]  /*23e0*/  @P4 LDG.E.64 R96, [R106.64] ;  /* 0x000000066a604981 */ /* 0x000122000c1e1b00 */
[----:B------:R-:W-:Y:S01]  /*23f0*/  ISETP.NE.AND P4, PT, R123, RZ, PT ;  /* 0x000000ff7b00720c */ /* 0x000fe20003f85270 */
[----:B------:R-:W-:Y:S02]  /*2400*/  CS2R R92, SRZ ;  /* 0x00000000005c7805 */ /* 0x000fe4000001ff00 */
[----:B------:R0:W4:Y:S01]  /*2410*/  @P0 LDG.E.64 R90, [R100.64] ;  /* 0x00000006645a0981 */ /* 0x000122000c1e1b00 */
[----:B-1----:R-:W-:-:S03]  /*2420*/  CS2R R98, SRZ ;  /* 0x0000000000627805 */ /* 0x002fc6000001ff00 */
[----:B------:R1:W4:Y:S06]  /*2430*/  @P5 LDG.E.64 R92, [R102.64] ;  /* 0x00000006665c5981 */ /* 0x00032c000c1e1b00 */
[----:B------:R1:W4:Y:S01]  /*2440*/  @P4 LDG.E.64 R98, [R108.64] ;  /* 0x000000066c624981 */ /* 0x000322000c1e1b00 */
[----:B------:R-:W-:Y:S01]  /*2450*/  ISETP.NE.AND P4, PT, R124, RZ, PT ;  /* 0x000000ff7c00720c */ /* 0x000fe20003f85270 */
[----:B0-----:R-:W-:Y:S01]  /*2460*/  CS2R R100, SRZ ;  /* 0x0000000000647805 */ /* 0x001fe2000001ff00 */
[----:B------:R-:W-:Y:S01]  /*2470*/  LOP3.LUT P3, RZ, R156, 0x2000, RZ, 0xc0, !PT ;  /* 0x000020009cff7812 */ /* 0x000fe2000786c0ff */
[----:B-1----:R-:W-:-:S10]  /*2480*/  CS2R R102, SRZ ;  /* 0x0000000000667805 */ /* 0x002fd4000001ff00 */
[----:B------:R0:W4:Y:S01]  /*2490*/  @P4 LDG.E.64 R100, [R110.64] ;  /* 0x000000066e644981 */ /* 0x000122000c1e1b00 */
[----:B------:R-:W-:Y:S02]  /*24a0*/  ISETP.NE.AND P4, PT, R121, RZ, PT ;  /* 0x000000ff7900720c */ /* 0x000fe40003f85270 */
[C---:B------:R-:W-:Y:S01]  /*24b0*/  LOP3.LUT P2, RZ, R156.reuse, 0x1000, RZ, 0xc0, !PT ;  /* 0x000010009cff7812 */ /* 0x040fe2000784c0ff */
[----:B------:R-:W-:Y:S01]  /*24c0*/  CS2R R104, SRZ ;  /* 0x0000000000687805 */ /* 0x000fe2000001ff00 */
[C---:B------:R-:W-:Y:S01]  /*24d0*/  LOP3.LUT P1, RZ, R156.reuse, 0x800, RZ, 0xc0, !PT ;  /* 0x000008009cff7812 */ /* 0x040fe2000782c0ff */
[----:B------:R-:W-:Y:S01]  /*24e0*/  CS2R R106, SRZ ;  /* 0x00000000006a7805 */ /* 0x000fe2000001ff00 */
[----:B------:R-:W-:-:S03]  /*24f0*/  LOP3.LUT P0, RZ, R156, 0x400, RZ, 0xc0, !PT ;  /* 0x000004009cff7812 */ /* 0x000fc6000780c0ff */
[----:B------:R1:W4:Y:S04]  /*2500*/  @P3 LDG.E.64 R104, [R114.64] ;  /* 0x0000000672683981 */ /* 0x000328000c1e1b00 */
[----:B------:R1:W4:Y:S01]  /*2510*/  @P4 LDG.E.64 R102, [R112.64] ;  /* 0x0000000670664981 */ /* 0x000322000c1e1b00 */
[----:B------:R-:W-:Y:S01]  /*2520*/  CS2R R108, SRZ ;  /* 0x00000000006c7805 */ /* 0x000fe2000001ff00 */
[C---:B------:R-:W-:Y:S02]  /*2530*/  LOP3.LUT P6, RZ, R156.reuse, 0x200, RZ, 0xc0, !PT ;  /* 0x000002009cff7812 */ /* 0x040fe400078cc0ff */
[----:B------:R-:W4:Y:S01]  /*2540*/  @P2 LDG.E.64 R106, [R54.64] ;  /* 0x00000006366a2981 */ /* 0x000f22000c1e1b00 */
[----:B0-----:R-:W-:Y:S01]  /*2550*/  CS2R R110, SRZ ;  /* 0x00000000006e7805 */ /* 0x001fe2000001ff00 */
[----:B------:R-:W-:-:S02]  /*2560*/  LOP3.LUT P5, RZ, R156, 0x100, RZ, 0xc0, !PT ;  /* 0x000001009cff7812 */ /* 0x000fc400078ac0ff */
[----:B------:R-:W4:Y:S01]  /*2570*/  @P1 LDG.E.64 R108, [R52.64] ;  /* 0x00000006346c1981 */ /* 0x000f22000c1e1b00 */
[----:B-1----:R-:W-:-:S03]  /*2580*/  CS2R R112, SRZ ;  /* 0x0000000000707805 */ /* 0x002fc6000001ff00 */
[----:B------:R-:W4:Y:S01]  /*2590*/  @P0 LDG.E.64 R110, [R50.64] ;  /* 0x00000006326e0981 */ /* 0x000f22000c1e1b00 */
[----:B------:R-:W-:Y:S01]  /*25a0*/  ISETP.NE.AND P0, PT, R116, RZ, PT ;  /* 0x000000ff7400720c */ /* 0x000fe20003f05270 */
[----:B------:R-:W-:Y:S02]  /*25b0*/  CS2R R114, SRZ ;  /* 0x0000000000727805 */ /* 0x000fe4000001ff00 */
[----:B------:R-:W4:Y:S01]  /*25c0*/  @P6 LDG.E.64 R112, [R48.64] ;  /* 0x0000000630706981 */ /* 0x000f22000c1e1b00 */
[----:B------:R-:W-:Y:S02]  /*25d0*/  ISETP.NE.AND P1, PT, R117, RZ, PT ;  /* 0x000000ff7500720c */ /* 0x000fe40003f25270 */
[----:B------:R-:W-:Y:S01]  /*25e0*/  CS2R R116, SRZ ;  /* 0x0000000000747805 */ /* 0x000fe2000001ff00 */
[----:B------:R0:W4:Y:S01]  /*25f0*/  @P5 LDG.E.64 R114, [R46.64] ;  /* 0x000000062e725981 */ /* 0x000122000c1e1b00 */
[----:B------:R-:W-:Y:S02]  /*2600*/  ISETP.NE.AND P2, PT, R118, RZ, PT ;  /* 0x000000ff7600720c */ /* 0x000fe40003f45270 */
[----:B------:R-:W-:-:S02]  /*2610*/  ISETP.NE.AND P3, PT, R119, RZ, PT ;  /* 0x000000ff7700720c */ /* 0x000fc40003f65270 */
[----:B------:R-:W-:Y:S01]  /*2620*/  CS2R R118, SRZ ;  /* 0x0000000000767805 */ /* 0x000fe2000001ff00 */
[----:B------:R5:W4:Y:S01]  /*2630*/  @P0 LDG.E.64 R116, [R44.64] ;  /* 0x000000062c740981 */ /* 0x000b22000c1e1b00 */
[----:B------:R-:W-:Y:S02]  /*2640*/  ISETP.NE.AND P4, PT, R120, RZ, PT ;  /* 0x000000ff7800720c */ /* 0x000fe40003f85270 */
[----:B------:R-:W-:Y:S02]  /*2650*/  CS2R R120, SRZ ;  /* 0x0000000000787805 */ /* 0x000fe4000001ff00 */
[----:B------:R1:W4:Y:S01]  /*2660*/  @P1 LDG.E.64 R118, [R42.64] ;  /* 0x000000062a761981 */ /* 0x000322000c1e1b00 */
[----:B------:R-:W-:-:S03]  /*2670*/  CS2R R122, SRZ ;  /* 0x00000000007a7805 */ /* 0x000fc6000001ff00 */
[----:B------:R2:W4:Y:S01]  /*2680*/  @P2 LDG.E.64 R120, [R40.64] ;  /* 0x0000000628782981 */ /* 0x000522000c1e1b00 */
[----:B------:R-:W-:-:S03]  /*2690*/  CS2R R124, SRZ ;  /* 0x00000000007c7805 */ /* 0x000fc6000001ff00 */
[----:B------:R0:W4:Y:S04]  /*26a0*/  @P3 LDG.E.64 R122, [R38.64] ;  /* 0x00000006267a3981 */ /* 0x000128000c1e1b00 */
[----:B------:R3:W4:Y:S01]  /*26b0*/  @P4 LDG.E.64 R124, [R36.64] ;  /* 0x00000006247c4981 */ /* 0x000722000c1e1b00 */
[----:B--2---:R-:W-:Y:S02]  /*26c0*/  FADD.FTZ R41, R82, R83 ;  /* 0x0000005352297221 */ /* 0x004fe40000010000 */
[----:B-----5:R-:W-:-:S04]  /*26d0*/  FADD.FTZ R44, R80, R81 ;  /* 0x00000051502c7221 */ /* 0x020fc80000010000 */
[----:B------:R-:W-:Y:S02]  /*26e0*/  FADD.FTZ R44, RZ, R44 ;  /* 0x0000002cff2c7221 */ /* 0x000fe40000010000 */
[----:B------:R-:W-:Y:S02]  /*26f0*/  FMUL.FTZ R45, R81, R81 ;  /* 0x00000051512d7220 */ /* 0x000fe40000410000 */
[----:B------:R-:W-:Y:S02]  /*2700*/  FADD.FTZ R41, R44, R41 ;  /* 0x000000292c297221 */ /* 0x000fe40000010000 */
[----:B0-----:R-:W-:Y:S02]  /*2710*/  FMUL.FTZ R47, R83, R83 ;  /* 0x00000053532f7220 */ /* 0x001fe40000410000 */
[----:B------:R-:W-:Y:S02]  /*2720*/  FFMA.FTZ R45, R80, R80, R45 ;  /* 0x00000050502d7223 */ /* 0x000fe4000001002d */
[----:B---3--:R-:W-:-:S04]  /*2730*/  FADD.FTZ R36, R84, R85 ;  /* 0x0000005554247221 */ /* 0x008fc80000010000 */
[----:B------:R-:W-:Y:S02]  /*2740*/  FADD.FTZ R36, R41, R36 ;  /* 0x0000002429247221 */ /* 0x000fe40000010000 */
[----:B------:R-:W-:Y:S02]  /*2750*/  FFMA.FTZ R40, R82, R82, R47 ;  /* 0x0000005252287223 */ /* 0x000fe4000001002f */
[----:B------:R-:W-:Y:S02]  /*2760*/  FADD.FTZ R45, RZ, R45 ;  /* 0x0000002dff2d7221 */ /* 0x000fe40000010000 */
[----:B------:R-:W-:Y:S02]  /*2770*/  FMUL.FTZ R39, R85, R85 ;  /* 0x0000005555277220 */ /* 0x000fe40000410000 */
[----:B----4-:R-:W-:-:S04]  /*2780*/  FADD.FTZ R37, R86, R87 ;  /* 0x0000005756257221 */ /* 0x010fc80000010000 */
[----:B------:R-:W-:Y:S02]  /*2790*/  FADD.FTZ R36, R36, R37 ;  /* 0x0000002524247221 */ /* 0x000fe40000010000 */
[----:B------:R-:W-:Y:S02]  /*27a0*/  FADD.FTZ R40, R45, R40 ;  /* 0x000000282d287221 */ /* 0x000fe40000010000 */
[----:B------:R-:W-:Y:S02]  /*27b0*/  FFMA.FTZ R39, R84, R84, R39 ;  /* 0x0000005454277223 */ /* 0x000fe40000010027 */
[----:B------:R-:W-:Y:S02]  /*27c0*/  FADD.FTZ R37, R88, R89 ;  /* 0x0000005958257221 */ /* 0x000fe40000010000 */
[----:B-1----:R-:W-:Y:S02]  /*27d0*/  FMUL.FTZ R43, R87, R87 ;  /* 0x00000057572b7220 */ /* 0x002fe40000410000 */
[----:B------:R-:W-:-:S02]  /*27e0*/  FADD.FTZ R36, R36, R37 ;  /* 0x0000002524247221 */ /* 0x000fc40000010000 */
[----:B------:R-:W-:Y:S02]  /*27f0*/  FADD.FTZ R37, R90, R91 ;  /* 0x0000005b5a257221 */ /* 0x000fe40000010000 */
[----:B------:R-:W-:Y:S02]  /*2800*/  FADD.FTZ R39, R40, R39 ;  /* 0x0000002728277221 */ /* 0x000fe40000010000 */
[----:B------:R-:W-:Y:S02]  /*2810*/  FFMA.FTZ R38, R86, R86, R43 ;  /* 0x0000005656267223 */ /* 0x000fe4000001002b */
[----:B------:R-:W-:Y:S02]  /*2820*/  FADD.FTZ R36, R36, R37 ;  /* 0x0000002524247221 */ /* 0x000fe40000010000 */
[----:B------:R-:W-:Y:S02]  /*2830*/  FMUL.FTZ R41, R89, R89 ;  /* 0x0000005959297220 */ /* 0x000fe40000410000 */
[----:B------:R-:W-:-:S02]  /*2840*/  FADD.FTZ R37, R92, R93 ;  /* 0x0000005d5c257221 */ /* 0x000fc40000010000 */
[----:B------:R-:W-:Y:S02]  /*2850*/  FADD.FTZ R38, R39, R38 ;  /* 0x0000002627267221 */ /* 0x000fe40000010000 */
        /* <DEDUP_REMOVED lines=9> */
[----:B------:R-:W-:Y:S02]  /*28f0*/  FADD.FTZ R38, R38, R39 ;  /* 0x0000002726267221 */ /* 0x000fe40000010000 */
[----:B------:R-:W-:-:S02]  /*2900*/  FFMA.FTZ R41, R92, R92, R41 ;  /* 0x0000005c5c297223 */ /* 0x000fc40000010029 */
[----:B------:R-:W-:Y:S02]  /*2910*/  FMUL.FTZ R39, R95, R95 ;  /* 0x0000005f5f277220 */ /* 0x000fe40000410000 */
[----:B------:R-:W-:Y:S02]  /*2920*/  FADD.FTZ R36, R36, R37 ;  /* 0x0000002524247221 */ /* 0x000fe40000010000 */
[----:B------:R-:W-:Y:S02]  /*2930*/  FADD.FTZ R37, R98, R99 ;  /* 0x0000006362257221 */ /* 0x000fe40000010000 */
[----:B------:R-:W-:Y:S02]  /*2940*/  FADD.FTZ R38, R38, R41 ;  /* 0x0000002926267221 */ /* 0x000fe40000010000 */
[----:B------:R-:W-:Y:S02]  /*2950*/  FFMA.FTZ R39, R94, R94, R39 ;  /* 0x0000005e5e277223 */ /* 0x000fe40000010027 */
[----:B------:R-:W-:-:S02]  /*2960*/  FMUL.FTZ R41, R97, R97 ;  /* 0x0000006161297220 */ /* 0x000fc40000410000 */
[----:B------:R-:W-:Y:S02]  /*2970*/  FADD.FTZ R36, R36, R37 ;  /* 0x0000002524247221 */ /* 0x000fe40000010000 */
[----:B------:R-:W-:Y:S02]  /*2980*/  FADD.FTZ R37, R100, R101 ;  /* 0x0000006564257221 */ /* 0x000fe40000010000 */
[----:B------:R-:W-:Y:S02]  /*2990*/  FADD.FTZ R38, R38, R39 ;  /* 0x0000002726267221 */ /* 0x000fe40000010000 */
[----:B------:R-:W-:Y:S02]  /*29a0*/  FFMA.FTZ R41, R96, R96, R41 ;  /* 0x0000006060297223 */ /* 0x000fe40000010029 */
[----:B------:R-:W-:Y:S02]  /*29b0*/  FMUL.FTZ R39, R99, R99 ;  /* 0x0000006363277220 */ /* 0x000fe40000410000 */
[----:B------:R-:W-:-:S02]  /*29c0*/  FADD.FTZ R36, R36, R37 ;  /* 0x0000002524247221 */ /* 0x000fc40000010000 */
[----:B------:R-:W-:Y:S02]  /*29d0*/  FADD.FTZ R37, R102, R103 ;  /* 0x0000006766257221 */ /* 0x000fe40000010000 */
[----:B------:R-:W-:Y:S02]  /*29e0*/  FADD.FTZ R38, R38, R41 ;  /* 0x0000002926267221 */ /* 0x000fe40000010000 */
[----:B------:R-:W-:Y:S02]  /*29f0*/  FFMA.FTZ R39, R98, R98, R39 ;  /* 0x0000006262277223 */ /* 0x000fe40000010027 */
[----:B------:R-:W-:Y:S02]  /*2a00*/  FMUL.FTZ R41, R101, R101 ;  /* 0x0000006565297220 */ /* 0x000fe40000410000 */
[----:B------:R-:W-:Y:S02]  /*2a10*/  FADD.FTZ R36, R36, R37 ;  /* 0x0000002524247221 */ /* 0x000fe40000010000 */
[----:B------:R-:W-:-:S02]  /*2a20*/  FADD.FTZ R38, R38, R39 ;  /* 0x0000002726267221 */ /* 0x000fc40000010000 */
[----:B------:R-:W-:Y:S02]  /*2a30*/  FADD.FTZ R37, R104, R105 ;  /* 0x0000006968257221 */ /* 0x000fe40000010000 */
[----:B------:R-:W-:Y:S02]  /*2a40*/  FFMA.FTZ R41, R100, R100, R41 ;  /* 0x0000006464297223 */ /* 0x000fe40000010029 */
[----:B------:R-:W-:Y:S02]  /*2a50*/  FMUL.FTZ R39, R103, R103 ;  /* 0x0000006767277220 */ /* 0x000fe40000410000 */
[----:B------:R-:W-:Y:S02]  /*2a60*/  FADD.FTZ R36, R36, R37 ;  /* 0x0000002524247221 */ /* 0x000fe40000010000 */
[----:B------:R-:W-:Y:S02]  /*2a70*/  FADD.FTZ R38, R38, R41 ;  /* 0x0000002926267221 */ /* 0x000fe40000010000 */
[----:B------:R-:W-:-:S02]  /*2a80*/  FFMA.FTZ R39, R102, R102, R39 ;  /* 0x0000006666277223 */ /* 0x000fc40000010027 */
[----:B------:R-:W-:Y:S02]  /*2a90*/  FADD.FTZ R37, R106, R107 ;  /* 0x0000006b6a257221 */ /* 0x000fe40000010000 */
[----:B------:R-:W-:Y:S02]  /*2aa0*/  FMUL.FTZ R41, R105, R105 ;  /* 0x0000006969297220 */ /* 0x000fe40000410000 */
[----:B------:R-:W-:Y:S02]  /*2ab0*/  FADD.FTZ R38, R38, R39 ;  /* 0x0000002726267221 */ /* 0x000fe40000010000 */
[----:B------:R-:W-:Y:S02]  /*2ac0*/  FADD.FTZ R36, R36, R37 ;  /* 0x0000002524247221 */ /* 0x000fe40000010000 */
[----:B------:R-:W-:Y:S02]  /*2ad0*/  FFMA.FTZ R41, R104, R104, R41 ;  /* 0x0000006868297223 */ /* 0x000fe40000010029 */
[----:B------:R-:W-:-:S02]  /*2ae0*/  FMUL.FTZ R39, R107, R107 ;  /* 0x0000006b6b277220 */ /* 0x000fc40000410000 */
        /* <DEDUP_REMOVED lines=131> */
[----:B------:R-:W0:Y:S01]  /*3320*/  LDS.128 R44, [0x40] ;  /* 0x00004000ff2c7984 */ /* 0x000e220000000c00 */
[----:B-1----:R-:W-:Y:S02]  /*3330*/  FADD.FTZ R157, R49, R36 ;  /* 0x00000024319d7221 */ /* 0x002fe40000010000 */
[----:B------:R-:W-:Y:S01]  /*3340*/  FADD.FTZ R36, R48, R37 ;  /* 0x0000002530247221 */ /* 0x000fe20000010000 */
[----:B------:R-:W-:Y:S01]  /*3350*/  LDS.128 R52, [0x60] ;  /* 0x00006000ff347984 */ /* 0x000fe20000000c00 */
[----:B------:R-:W-:Y:S02]  /*3360*/  FADD.FTZ R157, R157, R38 ;  /* 0x000000269d9d7221 */ /* 0x000fe40000010000 */
[----:B------:R-:W-:Y:S01]  /*3370*/  FADD.FTZ R36, R36, R39 ;  /* 0x0000002724247221 */ /* 0x000fe20000010000 */
[----:B------:R-:W1:Y:S01]  /*3380*/  LDS.128 R48, [0x50] ;  /* 0x00005000ff307984 */ /* 0x000e620000000c00 */
[----:B--2---:R-:W-:-:S02]  /*3390*/  FADD.FTZ R157, R157, R40 ;  /* 0x000000289d9d7221 */ /* 0x004fc40000010000 */
        /* <DEDUP_REMOVED lines=15> */
.L_x_4604:
[----:B0-----:R-:W-:Y:S05]  /*3490*/  BSYNC B0 ;  /* 0x0000000000007941 */ /* 0x001fea0003800000 */
.L_x_4603:
        /* <DEDUP_REMOVED lines=25> */
.L_x_4607:
[----:B0-----:R-:W2:Y:S01]  /*3630*/  LDG.E.STRONG.GPU R38, [R36.64] ;  /* 0x0000000624267981 */ /* 0x001ea2000c1ef900 */
[----:B------:R-:W-:Y:S01]  /*3640*/  YIELD ;  /* 0x0000000000007946 */ /* 0x000fe20003800000 */
[----:B--2---:R-:W-:Y:S01]  /*3650*/  ISETP.NE.AND P6, PT, R38, R45, PT ;  /* 0x0000002d2600720c */ /* 0x004fe20003fc5270 */
[----:B------:R-:W-:-:S12]  /*3660*/  CCTL.IVALL ;  /* 0x00000000ff00798f */ /* 0x000fd80002000000 */
[----:B------:R-:W-:Y:S05]  /*3670*/  @P6 BRA `(.L_x_4607) ;  /* 0xffffffb000006947 */ /* 0x000fea000383ffff */
.L_x_4606:
[----:B------:R-:W-:Y:S01]  /*3680*/  ISETP.NE.AND P6, PT, RZ, c[0x0][0xc], PT ;  /* 0x00000300ff007a0c */ /* 0x000fe20003fc5270 */
[----:B------:R-:W-:Y:S01]  /*3690*/  WARPSYNC 0xffffffff ;  /* 0xffffffff00007948 */ /* 0x000fe20003800000 */
[----:B------:R-:W-:Y:S11]  /*36a0*/  BAR.SYNC.DEFER_BLOCKING 0x0 ;  /* 0x0000000000007b1d */ /* 0x000ff60000010000 */
[----:B------:R-:W-:Y:S05]  /*36b0*/  @!P6 BRA `(.L_x_4605) ;  /* 0x000007400000e947 */ /* 0x000fea0003800000 */
[----:B-1----:R-:W-:Y:S01]  /*36c0*/  IADD3 R36, R40, -0x1, RZ ;  /* 0xffffffff28247810 */ /* 0x002fe20007ffe0ff */
[----:B0-----:R-:W-:Y:S01]  /*36d0*/  HFMA2.MMA R39, -RZ, RZ, 0, 0 ;  /* 0x00000000ff277435 */ /* 0x001fe200000001ff */
[----:B------:R-:W-:-:S02]  /*36e0*/  MOV R38, c[0x0][0xc] ;  /* 0x0000030000267a02 */ /* 0x000fc40000000f00 */
[----:B------:R-:W-:-:S13]  /*36f0*/  ISETP.GE.U32.AND P6, PT, R36, 0x3, PT ;  /* 0x000000032400780c */ /* 0x000fda0003fc6070 */
[----:B------:R-:W-:Y:S05]  /*3700*/  @!P6 BRA `(.L_x_4608) ;  /* 0x000003e00000e947 */ /* 0x000fea0003800000 */
[----:B------:R-:W-:Y:S02]  /*3710*/  LOP3.LUT R40, R40, 0x3, RZ, 0xc0, !PT ;  /* 0x0000000328287812 */ /* 0x000fe400078ec0ff */
[----:B------:R-:W-:Y:S02]  /*3720*/  MOV R39, RZ ;  /* 0x000000ff00277202 */ /* 0x000fe40000000f00 */
[----:B------:R-:W-:Y:S02]  /*3730*/  IADD3 R40, -R40, c[0x0][0xc], RZ ;  /* 0x0000030028287a10 */ /* 0x000fe40007ffe1ff */
.L_x_4609:
        /* <DEDUP_REMOVED lines=59> */
.L_x_4608:
        /* <DEDUP_REMOVED lines=17> */
.L_x_4611:
[----:B------:R-:W-:Y:S05]  /*3c00*/  BSYNC B0 ;  /* 0x0000000000007941 */ /* 0x000fea0003800000 */
.L_x_4610:
        /* <DEDUP_REMOVED lines=31> */
.L_x_4605:
        /* <DEDUP_REMOVED lines=27> */
[C---:B------:R-:W-:Y:S02]  /*3fb0*/  FADD.FTZ R80, -R44.reuse, R80 ;  /* 0x000000502c507221 */ /* 0x040fe40000010100 */
[----:B------:R-:W-:-:S02]  /*3fc0*/  FADD.FTZ R40, -R44, R81 ;  /* 0x000000512c287221 */ /* 0x000fc40000010100 */
[-C--:B0-----:R-:W-:Y:S02]  /*3fd0*/  FMUL.FTZ R41, R80, R45.reuse ;  /* 0x0000002d50297220 */ /* 0x081fe40000410000 */
[C---:B------:R-:W-:Y:S02]  /*3fe0*/  FADD.FTZ R82, -R44.reuse, R82 ;  /* 0x000000522c527221 */ /* 0x040fe40000010100 */
[----:B------:R-:W-:Y:S02]  /*3ff0*/  FADD.FTZ R48, -R44, R83 ;  /* 0x000000532c307221 */ /* 0x000fe40000010100 */
        /* <DEDUP_REMOVED lines=16> */
.L_x_4612:
        /* <DEDUP_REMOVED lines=12> */
.L_x_4614:
[----:B------:R-:W-:Y:S05]  /*41c0*/  BSYNC B0 ;  /* 0x0000000000007941 */ /* 0x000fea0003800000 */
.L_x_4613:
        /* <DEDUP_REMOVED lines=15> */
.L_x_4615:
        /* <DEDUP_REMOVED lines=12> */
.L_x_4617:
[----:B------:R-:W-:Y:S05]  /*4380*/  BSYNC B0 ;  /* 0x0000000000007941 */ /* 0x000fea0003800000 */
.L_x_4616:
[----:B0-----:R-:W-:Y:S02]  /*4390*/  FADD.FTZ R40, -R44, R87 ;  /* 0x000000572c287221 */ /* 0x001fe40000010100 */
[-C--:B------:R-:W-:Y:S02]  /*43a0*/  FMUL.FTZ R41, R84, R45.reuse ;  /* 0x0000002d54297220 */ /* 0x080fe40000410000 */
[----:B------:R-:W-:Y:S02]  /*43b0*/  FADD.FTZ R86, -R44, R86 ;  /* 0x000000562c567221 */ /* 0x000fe40000010100 */
[-C--:B------:R-:W-:Y:S02]  /*43c0*/  FMUL.FTZ R50, R50, R45.reuse ;  /* 0x0000002d32327220 */ /* 0x080fe40000410000 */
[----:B------:R-:W-:Y:S02]  /*43d0*/  FMUL.FTZ R52, R40, R45 ;  /* 0x0000002d28347220 */ /* 0x000fe40000410000 */
[----:B------:R-:W-:-:S02]  /*43e0*/  FFMA.FTZ R40, R36, R41, R38 ;  /* 0x0000002924287223 */ /* 0x000fc40000010026 */
[----:B------:R-:W-:Y:S02]  /*43f0*/  FMUL.FTZ R49, R86, R45 ;  /* 0x0000002d56317220 */ /* 0x000fe40000410000 */
        /* <DEDUP_REMOVED lines=12> */
.L_x_4618:
        /* <DEDUP_REMOVED lines=12> */
.L_x_4620:
[----:B------:R-:W-:Y:S05]  /*4580*/  BSYNC B0 ;  /* 0x0000000000007941 */ /* 0x000fea0003800000 */
.L_x_4619:
        /* <DEDUP_REMOVED lines=15> */
.L_x_4621:
        /* <DEDUP_REMOVED lines=12> */
.L_x_4623:
[----:B------:R-:W-:Y:S05]  /*4740*/  BSYNC B0 ;  /* 0x0000000000007941 */ /* 0x000fea0003800000 */
.L_x_4622:
        /* <DEDUP_REMOVED lines=19> */
.L_x_4624:
        /* <DEDUP_REMOVED lines=12> */
.L_x_4626:
[----:B------:R-:W-:Y:S05]  /*4940*/  BSYNC B0 ;  /* 0x0000000000007941 */ /* 0x000fea0003800000 */
.L_x_4625:
        /* <DEDUP_REMOVED lines=15> */
.L_x_4627:
        /* <DEDUP_REMOVED lines=12> */
.L_x_4629:
[----:B------:R-:W-:Y:S05]  /*4b00*/  BSYNC B0 ;  /* 0x0000000000007941 */ /* 0x000fea0003800000 */
.L_x_4628:
        /* <DEDUP_REMOVED lines=19> */
.L_x_4630:
        /* <DEDUP_REMOVED lines=12> */
.L_x_4632:
[----:B------:R-:W-:Y:S05]  /*4d00*/  BSYNC B0 ;  /* 0x0000000000007941 */ /* 0x000fea0003800000 */
.L_x_4631:
        /* <DEDUP_REMOVED lines=15> */
.L_x_4633:
        /* <DEDUP_REMOVED lines=12> */
.L_x_4635:
[----:B------:R-:W-:Y:S05]  /*4ec0*/  BSYNC B0 ;  /* 0x0000000000007941 */ /* 0x000fea0003800000 */
.L_x_4634:
        /* <DEDUP_REMOVED lines=19> */
.L_x_4636:
        /* <DEDUP_REMOVED lines=12> */
.L_x_4638:
[----:B------:R-:W-:Y:S05]  /*50c0*/  BSYNC B0 ;  /* 0x0000000000007941 */ /* 0x000fea0003800000 */
.L_x_4637:
        /* <DEDUP_REMOVED lines=15> */
.L_x_4639:
        /* <DEDUP_REMOVED lines=12> */
.L_x_4641:
[----:B------:R-:W-:Y:S05]  /*5280*/  BSYNC B0 ;  /* 0x0000000000007941 */ /* 0x000fea0003800000 */
.L_x_4640:
        /* <DEDUP_REMOVED lines=19> */
.L_x_4642:
        /* <DEDUP_REMOVED lines=12> */
.L_x_4644:
[----:B------:R-:W-:Y:S05]  /*5480*/  BSYNC B0 ;  /* 0x0000000000007941 */ /* 0x000fea0003800000 */
.L_x_4643:
        /* <DEDUP_REMOVED lines=15> */
.L_x_4645:
        /* <DEDUP_REMOVED lines=12> */
.L_x_4647:
[----:B------:R-:W-:Y:S05]  /*5640*/  BSYNC B0 ;  /* 0x0000000000007941 */ /* 0x000fea0003800000 */
.L_x_4646:
        /* <DEDUP_REMOVED lines=19> */
.L_x_4648:
        /* <DEDUP_REMOVED lines=12> */
.L_x_4650:
[----:B------:R-:W-:Y:S05]  /*5840*/  BSYNC B0 ;  /* 0x0000000000007941 */ /* 0x000fea0003800000 */
.L_x_4649:
        /* <DEDUP_REMOVED lines=15> */
.L_x_4651:
        /* <DEDUP_REMOVED lines=12> */
.L_x_4653:
[----:B------:R-:W-:Y:S05]  /*5a00*/  BSYNC B0 ;  /* 0x0000000000007941 */ /* 0x000fea0003800000 */
.L_x_4652:
        /* <DEDUP_REMOVED lines=19> */
.L_x_4654:
        /* <DEDUP_REMOVED lines=12> */
.L_x_4656:
[----:B------:R-:W-:Y:S05]  /*5c00*/  BSYNC B0 ;  /* 0x0000000000007941 */ /* 0x000fea0003800000 */
.L_x_4655:
        /* <DEDUP_REMOVED lines=15> */
.L_x_4657:
        /* <DEDUP_REMOVED lines=12> */
.L_x_4659:
[----:B------:R-:W-:Y:S05]  /*5dc0*/  BSYNC B0 ;  /* 0x0000000000007941 */ /* 0x000fea0003800000 */
.L_x_4658:
        /* <DEDUP_REMOVED lines=19> */
.L_x_4660:
        /* <DEDUP_REMOVED lines=12> */
.L_x_4662:
[----:B------:R-:W-:Y:S05]  /*5fc0*/  BSYNC B0 ;  /* 0x0000000000007941 */ /* 0x000fea0003800000 */
.L_x_4661:
        /* <DEDUP_REMOVED lines=15> */
.L_x_4663:
        /* <DEDUP_REMOVED lines=12> */
.L_x_4665:
[----:B------:R-:W-:Y:S05]  /*6180*/  BSYNC B0 ;  /* 0x0000000000007941 */ /* 0x000fea0003800000 */
.L_x_4664:
        /* <DEDUP_REMOVED lines=19> */
.L_x_4666:
        /* <DEDUP_REMOVED lines=11> */
.L_x_4668:
[----:B------:R-:W-:Y:S05]  /*6370*/  BSYNC B0 ;  /* 0x0000000000007941 */ /* 0x000fea0003800000 */
.L_x_4667:
        /* <DEDUP_REMOVED lines=15> */
.L_x_4669:
        /* <DEDUP_REMOVED lines=11> */
.L_x_4671:
[----:B------:R-:W-:Y:S05]  /*6520*/  BSYNC B0 ;  /* 0x0000000000007941 */ /* 0x000fea0003800000 */
.L_x_4670:
        /* <DEDUP_REMOVED lines=19> */
.L_x_4672:
        /* <DEDUP_REMOVED lines=11> */
.L_x_4674:
[----:B------:R-:W-:Y:S05]  /*6710*/  BSYNC B0 ;  /* 0x0000000000007941 */ /* 0x000fea0003800000 */
.L_x_4673:
        /* <DEDUP_REMOVED lines=15> */
.L_x_4675:
        /* <DEDUP_REMOVED lines=11> */
.L_x_4677:
[----:B------:R-:W-:Y:S05]  /*68c0*/  BSYNC B0 ;  /* 0x0000000000007941 */ /* 0x000fea0003800000 */
.L_x_4676:
        /* <DEDUP_REMOVED lines=21> */
.L_x_4678:
        /* <DEDUP_REMOVED lines=11> */
.L_x_4680:
[----:B------:R-:W-:Y:S05]  /*6ad0*/  BSYNC B0 ;  /* 0x0000000000007941 */ /* 0x000fea0003800000 */
.L_x_4679:
        /* <DEDUP_REMOVED lines=11> */
.L_x_4681:
[----:B------:R-:W-:Y:S01]  /*6b90*/  ISETP.GE.U32.AND P6, PT, R18, c[0x0][0x1c8], PT ;  /* 0x0000720012007a0c */ /* 0x000fe20003fc6070 */
[C---:B------:R-:W-:Y:S01]  /*6ba0*/  FADD.FTZ R64, -R44.reuse, R64 ;  /* 0x000000402c407221 */ /* 0x040fe20000010100 */
[----:B------:R-:W-:Y:S01]  /*6bb0*/  BSSY B0, `(.L_x_4682) ;  /* 0x0000012000007945 */ /* 0x000fe20003800000 */
[----:B0-----:R-:W-:Y:S01]  /*6bc0*/  FADD.FTZ R42, -R44, R65 ;  /* 0x000000412c2a7221 */ /* 0x001fe20000010100 */
[----:B------:R-:W-:Y:S01]  /*6bd0*/  ISETP.GE.AND.EX P6, PT, R9, c[0x0][0x1cc], PT, P6 ;  /* 0x0000730009007a0c */ /* 0x000fe20003fc6360 */
[-C--:B------:R-:W-:Y:S02]  /*6be0*/  FMUL.FTZ R43, R64, R45.reuse ;  /* 0x0000002d402b7220 */ /* 0x080fe40000410000 */
[----:B------:R-:W-:Y:S01]  /*6bf0*/  FMUL.FTZ R46, R42, R45 ;  /* 0x0000002d2a2e7220 */ /* 0x000fe20000410000 */
[----:B------:R-:W-:Y:S01]  /*6c00*/  ISETP.LT.U32.AND P6, PT, R135, 0x180, !P6 ;  /* 0x000001808700780c */ /* 0x000fe200077c1070 */
[----:B------:R-:W-:-:S02]  /*6c10*/  FFMA.FTZ R42, R36, R43, R38 ;  /* 0x0000002b242a7223 */ /* 0x000fc40000010026 */
[----:B------:R-:W-:-:S10]  /*6c20*/  FFMA.FTZ R43, R37, R46, R39 ;  /* 0x0000002e252b7223 */ /* 0x000fd40000010027 */
        /* <DEDUP_REMOVED lines=10> */
.L_x_4683:
[----:B------:R-:W-:Y:S05]  /*6cd0*/  BSYNC B0 ;  /* 0x0000000000007941 */ /* 0x000fea0003800000 */
.L_x_4682:
        /* <DEDUP_REMOVED lines=11> */
.L_x_4684:
        /* <DEDUP_REMOVED lines=20> */
.L_x_4686:
[----:B------:R-:W-:Y:S05]  /*6ed0*/  BSYNC B0 ;  /* 0x0000000000007941 */ /* 0x000fea0003800000 */
.L_x_4685:
        /* <DEDUP_REMOVED lines=11> */
.L_x_4687:
        /* <DEDUP_REMOVED lines=20> */
.L_x_4689:
[----:B------:R-:W-:Y:S05]  /*70d0*/  BSYNC B0 ;  /* 0x0000000000007941 */ /* 0x000fea0003800000 */
.L_x_4688:
        /* <DEDUP_REMOVED lines=11> */
.L_x_4690:
[----:B------:R-:W-:Y:S01]  /*7190*/  ISETP.GE.U32.AND P6, PT, R15, c[0x0][0x1c8], PT ;  /* 0x000072000f007a0c */ /* 0x000fe20003fc6070 */
[C---:B------:R-:W-:Y:S01]  /*71a0*/  FADD.FTZ R70, -R44.reuse, R70 ;  /* 0x000000462c467221 */ /* 0x040fe20000010100 */
[----:B------:R-:W-:Y:S01]  /*71b0*/  BSSY B0, `(.L_x_4691) ;  /* 0x0000012000007945 */ /* 0x000fe20003800000 */
[----:B------:R-:W-:Y:S01]  /*71c0*/  FADD.FTZ R8, -R44, R71 ;  /* 0x000000472c087221 */ /* 0x000fe20000010100 */
[----:B------:R-:W-:Y:S01]  /*71d0*/  ISETP.GE.AND.EX P6, PT, R6, c[0x0][0x1cc], PT, P6 ;  /* 0x0000730006007a0c */ /* 0x000fe20003fc6360 */
[-C--:B------:R-:W-:Y:S02]  /*71e0*/  FMUL.FTZ R7, R70, R45.reuse ;  /* 0x0000002d46077220 */ /* 0x080fe40000410000 */
[----:B------:R-:W-:Y:S01]  /*71f0*/  FMUL.FTZ R8, R8, R45 ;  /* 0x0000002d08087220 */ /* 0x000fe20000410000 */
[----:B------:R-:W-:Y:S01]  /*7200*/  ISETP.GT.U32.OR P6, PT, R135, 0x17f, P6 ;  /* 0x0000017f8700780c */ /* 0x000fe200037c4470 */
[----:B0-----:R-:W-:-:S02]  /*7210*/  FFMA.FTZ R40, R36, R7, R38 ;  /* 0x0000000724287223 */ /* 0x001fc40000010026 */
        /* <DEDUP_REMOVED lines=11> */
.L_x_4692:
[----:B------:R-:W-:Y:S05]  /*72d0*/  BSYNC B0 ;  /* 0x0000000000007941 */ /* 0x000fea0003800000 */
.L_x_4691:
        /* <DEDUP_REMOVED lines=11> */
.L_x_4693:
        /* <DEDUP_REMOVED lines=8> */
[----:B------:R-:W-:-:S02]  /*7410*/  FFMA.FTZ R6, R36, R7, R38 ;  /* 0x0000000724067223 */ /* 0x000fc40000010026 */
[----:B------:R-:W-:-:S10]  /*7420*/  FFMA.FTZ R7, R37, R8, R39 ;  /* 0x0000000825077223 */ /* 0x000fd40000010027 */
        /* <DEDUP_REMOVED lines=10> */
.L_x_4695:
[----:B------:R-:W-:Y:S05]  /*74d0*/  BSYNC B0 ;  /* 0x0000000000007941 */ /* 0x000fea0003800000 */
.L_x_4694:
        /* <DEDUP_REMOVED lines=11> */
.L_x_4696:
        /* <DEDUP_REMOVED lines=20> */
.L_x_4698:
[----:B------:R-:W-:Y:S05]  /*76d0*/  BSYNC B0 ;  /* 0x0000000000007941 */ /* 0x000fea0003800000 */
.L_x_4697:
        /* <DEDUP_REMOVED lines=11> */
.L_x_4699:
        /* <DEDUP_REMOVED lines=20> */
.L_x_4701:
[----:B------:R-:W-:Y:S05]  /*78d0*/  BSYNC B0 ;  /* 0x0000000000007941 */ /* 0x000fea0003800000 */
.L_x_4700:
        /* <DEDUP_REMOVED lines=11> */
.L_x_4702:
        /* <DEDUP_REMOVED lines=11> */
[----:B0-----:R-:W-:Y:S01]  /*7a40*/  IMAD R6, R2, c[0x0][0x1c0], RZ ;  /* 0x0000700002067a24 */ /* 0x001fe200078e02ff */
        /* <DEDUP_REMOVED lines=8> */
.L_x_4704:
[----:B------:R-:W-:Y:S05]  /*7ad0*/  BSYNC B0 ;  /* 0x0000000000007941 */ /* 0x000fea0003800000 */
.L_x_4703:
        /* <DEDUP_REMOVED lines=11> */
.L_x_4705:
[----:B------:R-:W-:Y:S01]  /*7b90*/  ISETP.GE.U32.AND P5, PT, R10, c[0x0][0x1c8], PT ;  /* 0x000072000a007a0c */ /* 0x000fe20003fa6070 */
[----:B------:R-:W-:Y:S03]  /*7ba0*/  BSSY B0, `(.L_x_4706) ;  /* 0x000000c000007945 */ /* 0x000fe60003800000 */
[----:B------:R-:W-:-:S04]  /*7bb0*/  ISETP.GE.AND.EX P5, PT, R0, c[0x0][0x1cc], PT, P5 ;  /* 0x0000730000007a0c */ /* 0x000fc80003fa6350 */
[----:B------:R-:W-:-:S13]  /*7bc0*/  ISETP.GT.U32.OR P5, PT, R135, 0x17f, P5 ;  /* 0x0000017f8700780c */ /* 0x000fda0002fa4470 */
[----:B------:R-:W-:Y:S05]  /*7bd0*/  @P5 BRA `(.L_x_4707) ;  /* 0x0000008000005947 */ /* 0x000fea0003800000 */
[----:B------:R-:W-:Y:S01]  /*7be0*/  MOV R161, R163 ;  /* 0x000000a300a17202 */ /* 0x000fe20000000f00 */
[----:B0-----:R-:W-:-:S04]  /*7bf0*/  IMAD R3, R0, c[0x0][0x1c0], RZ ;  /* 0x0000700000037a24 */ /* 0x001fc800078e02ff */
[----:B------:R-:W-:-:S04]  /*7c00*/  IMAD.WIDE.U32 R160, R10, c[0x0][0x1c0], R160 ;  /* 0x000070000aa07a25 */ /* 0x000fc800078e00a0 */
[----:B------:R-:W-:Y:S01]  /*7c10*/  IMAD R3, R10, c[0x0][0x1c4], R3 ;  /* 0x000071000a037a24 */ /* 0x000fe200078e0203 */
[----:B------:R-:W-:-:S04]  /*7c20*/  LEA R2, P5, R160, c[0x0][0x160], 0x2 ;  /* 0x00005800a0027a11 */ /* 0x000fc800078a10ff */
[----:B------:R-:W-:-:S04]  /*7c30*/  IADD3 R3, R161, R3, RZ ;  /* 0x00000003a1037210 */ /* 0x000fc80007ffe0ff */
[----:B------:R-:W-:-:S05]  /*7c40*/  LEA.HI.X R3, R160, c[0x0][0x164], R3, 0x2, P5 ;  /* 0x00005900a0037a11 */ /* 0x000fca00028f1403 */
[----:B------:R0:W-:Y:S02]  /*7c50*/  STG.E.64 [R2.64], R36 ;  /* 0x0000002402007986 */ /* 0x0001e4000c101b06 */
.L_x_4707:
[----:B------:R-:W-:Y:S05]  /*7c60*/  BSYNC B0 ;  /* 0x0000000000007941 */ /* 0x000fea0003800000 */
.L_x_4706:
[----:B------:R-:W-:Y:S02]  /*7c70*/  IADD3 R154, R154, c[0x0][0x10], RZ ;  /* 0x000004009a9a7a10 */ /* 0x000fe40007ffe0ff */
[----:B------:R-:W-:Y:S02]  /*7c80*/  IADD3 R20, R20, 0x1, RZ ;  /* 0x0000000114147810 */ /* 0x000fe40007ffe0ff */
[----:B------:R-:W-:-:S13]  /*7c90*/  ISETP.GE.AND P5, PT, R154, UR4, PT ;  /* 0x000000049a007c0c */ /* 0x000fda000bfa6270 */
[----:B------:R-:W-:Y:S01]  /*7ca0*/  @P5 CALL.REL.NOINC `(.L_x_4708) ;  /* 0x0000001000005944 */ /* 0x000fe20003c00000 */
[----:B------:R-:W-:Y:S05]  /*7cb0*/  BRA `(.L_x_4709) ;  /* 0xffff8d3000007947 */ /* 0x000fea000383ffff */
.L_x_4708:
[----:B------:R-:W-:Y:S05]  /*7cc0*/  EXIT ;  /* 0x000000000000794d */ /* 0x000fea0003800000 */
.L_x_4710:
        /* <DEDUP_REMOVED lines=11> */
.L_x_5231:


//--------------------- .text._Z35group_norm_nhwc_fwd_one_pass_kernelI11Fp32IOBf16WLi64ELi48ELi384EEv26Group_norm_nhwc_fwd_params --------------------------
	.section	.text._Z35group_norm_nhwc_fwd_one_pass_kernelI11Fp32IOBf16WLi64ELi48ELi384EEv26Group_norm_nhwc_fwd_params,"ax",@progbits
	.sectioninfo	@"SHI_REGISTERS=40"
	.align	128
        .global         _Z35group_norm_nhwc_fwd_one_pass_kernelI11Fp32IOBf16WLi64ELi48ELi384EEv26Group_norm_nhwc_fwd_params
        .type           _Z35group_norm_nhwc_fwd_one_pass_kernelI11Fp32IOBf16WLi64ELi48ELi384EEv26Group_norm_nhwc_fwd_params,@function
        .size           _Z35group_norm_nhwc_fwd_one_pass_kernelI11Fp32IOBf16WLi64ELi48ELi384EEv26Group_norm_nhwc_fwd_params,(.L_x_5232 - _Z35group_norm_nhwc_fwd_one_pass_kernelI11Fp32IOBf16WLi64ELi48ELi384EEv26Group_norm_nhwc_fwd_params)
        .other          _Z35group_norm_nhwc_fwd_one_pass_kernelI11Fp32IOBf16WLi64ELi48ELi384EEv26Group_norm_nhwc_fwd_params,@"STO_CUDA_ENTRY STV_DEFAULT"
_Z35group_norm_nhwc_fwd_one_pass_kernelI11Fp32IOBf16WLi64ELi48ELi384EEv26Group_norm_nhwc_fwd_params:
.text._Z35group_norm_nhwc_fwd_one_pass_kernelI11Fp32IOBf16WLi64ELi48ELi384EEv26Group_norm_nhwc_fwd_params:
        /* <DEDUP_REMOVED lines=12> */
[----:B0-----:R-:W-:Y:S01]  /*00c0*/  IMAD.WIDE.U32 R2, R22, -0x55555555, RZ ;  /* 0xaaaaaaab16027825 */ /* 0x001fe200078e00ff */
[----:B------:R-:W-:-:S04]  /*00d0*/  SHF.R.S32.HI R7, RZ, 0x1f, R22 ;  /* 0x0000001fff077819 */ /* 0x000fc80000011416 */
[----:B------:R-:W-:Y:S02]  /*00e0*/  SHF.R.U32.HI R2, RZ, 0x4, R3 ;  /* 0x00000004ff027819 */ /* 0x000fe40000011603 */
[----:B------:R-:W-:-:S03]  /*00f0*/  LEA.HI R0, R7, R22, RZ, 0x5 ;  /* 0x0000001607007211 */ /* 0x000fc600078f28ff */
[----:B-1----:R-:W-:Y:S01]  /*0100*/  IMAD R29, R5, c[0x0][0x1e4], R2 ;  /* 0x00007900051d7a24 */ /* 0x002fe200078e0202 */
[----:B------:R-:W-:Y:S01]  /*0110*/  SHF.R.S32.HI R0, RZ, 0x5, R0 ;  /* 0x00000005ff007819 */ /* 0x000fe20000011400 */
[----:B------:R-:W-:Y:S01]  /*0120*/  IMAD R31, R2, -0x18, R22 ;  /* 0xffffffe8021f7824 */ /* 0x000fe200078e0216 */
[----:B------:R-:W-:Y:S02]  /*0130*/  HFMA2.MMA R2, -RZ, RZ, 0, 0 ;  /* 0x00000000ff027435 */ /* 0x000fe400000001ff */
[----:B------:R-:W-:Y:S02]  /*0140*/  ISETP.GE.U32.AND P0, PT, R29, c[0x0][0x1c8], PT ;  /* 0x000072001d007a0c */ /* 0x000fe40003f06070 */
[----:B------:R-:W-:Y:S02]  /*0150*/  SHF.R.S32.HI R3, RZ, 0x1f, R29 ;  /* 0x0000001fff037819 */ /* 0x000fe4000001141d */
[----:B------:R-:W-:Y:S02]  /*0160*/  SHF.L.U32 R31, R31, 0x1, RZ ;  /* 0x000000011f1f7819 */ /* 0x000fe400000006ff */
[----:B------:R-:W-:-:S02]  /*0170*/  ISETP.GE.AND.EX P0, PT, R3, c[0x0][0x1cc], PT, P0 ;  /* 0x0000730003007a0c */ /* 0x000fc40003f06300 */
[C---:B------:R-:W-:Y:S02]  /*0180*/  IADD3 R28, R29.reuse, 0x10, RZ ;  /* 0x000000101d1c7810 */ /* 0x040fe40007ffe0ff */
[----:B------:R-:W-:Y:S02]  /*0190*/  ISETP.LT.U32.AND P0, PT, R22, 0x180, !P0 ;  /* 0x000001801600780c */ /* 0x000fe40004701070 */
[C---:B------:R-:W-:Y:S02]  /*01a0*/  IADD3 R27, R29.reuse, 0x20, RZ ;  /* 0x000000201d1b7810 */ /* 0x040fe40007ffe0ff */
[----:B--2---:R-:W-:Y:S02]  /*01b0*/  IADD3 R26, R29, 0x30, RZ ;  /* 0x000000301d1a7810 */ /* 0x004fe40007ffe0ff */
.L_x_4733:
[----:B------:R-:W-:Y:S02]  /*01c0*/  IABS R9, c[0x0][0x1d8] ;  /* 0x0000760000097a13 */ /* 0x000fe40000000000 */
[----:B------:R-:W-:Y:S02]  /*01d0*/  SHF.R.S32.HI R23, RZ, 0x1f, R28 ;  /* 0x0000001fff177819 */ /* 0x000fe4000001141c */
[----:B0-----:R-:W0:Y:S01]  /*01e0*/  I2F.RP R8, R9 ;  /* 0x0000000900087306 */ /* 0x001e220000209400 */
[----:B------:R-:W-:-:S02]  /*01f0*/  SHF.R.S32.HI R24, RZ, 0x1f, R27 ;  /* 0x0000001fff187819 */ /* 0x000fc4000001141b */
[----:B------:R-:W-:-:S05]  /*0200*/  SHF.R.S32.HI R25, RZ, 0x1f, R26 ;  /* 0x0000001fff197819 */ /* 0x000fca000001141a */
        /* <DEDUP_REMOVED lines=22> */
[----:B------:R-:W-:Y:S02]  /*0370*/  ISETP.GE.U32.AND P2, PT, R27, c[0x0][0x1c8], PT ;  /* 0x000072001b007a0c */ /* 0x000fe40003f46070 */
[----:B------:R-:W-:-:S02]  /*0380*/  IADD3 R9, -R7, RZ, RZ ;  /* 0x000000ff07097210 */ /* 0x000fc40007ffe1ff */
[----:B------:R-:W-:Y:S02]  /*0390*/  ISETP.GE.AND.EX P1, PT, R23, c[0x0][0x1cc], PT, P1 ;  /* 0x0000730017007a0c */ /* 0x000fe40003f26310 */
[----:B------:R-:W-:Y:S01]  /*03a0*/  SHF.R.S32.HI R6, RZ, 0x1f, R7 ;  /* 0x0000001fff067819 */ /* 0x000fe20000011407 */
[----:B------:R-:W-:Y:S01]  /*03b0*/  IMAD R32, R9, c[0x0][0x1d8], R30 ;  /* 0x0000760009207a24 */ /* 0x000fe200078e021e */
[----:B------:R-:W-:Y:S02]  /*03c0*/  SHF.R.S32.HI R9, RZ, 0x1f, R31 ;  /* 0x0000001fff097819 */ /* 0x000fe4000001141f */
[----:B------:R-:W-:Y:S01]  /*03d0*/  ISETP.GE.AND.EX P2, PT, R24, c[0x0][0x1cc], PT, P2 ;  /* 0x0000730018007a0c */ /* 0x000fe20003f46320 */
[----:B------:R-:W-:Y:S01]  /*03e0*/  IMAD R32, R32, 0x30, RZ ;  /* 0x0000003020207824 */ /* 0x000fe200078e02ff */
[----:B------:R-:W-:Y:S01]  /*03f0*/  ISETP.GT.U32.OR P1, PT, R22, 0x17f, P1 ;  /* 0x0000017f1600780c */ /* 0x000fe20000f24470 */
[----:B------:R-:W-:Y:S01]  /*0400*/  IMAD R6, R6, c[0x0][0x1d0], RZ ;  /* 0x0000740006067a24 */ /* 0x000fe200078e02ff */
[----:B------:R-:W-:-:S02]  /*0410*/  ISETP.GT.U32.OR P2, PT, R22, 0x17f, P2 ;  /* 0x0000017f1600780c */ /* 0x000fc40001744470 */
[----:B------:R-:W-:Y:S01]  /*0420*/  IADD3 R34, P3, R31, R32, RZ ;  /* 0x000000201f227210 */ /* 0x000fe20007f7e0ff */
[----:B------:R-:W-:Y:S02]  /*0430*/  IMAD R37, R7, c[0x0][0x1d4], R6 ;  /* 0x0000750007257a24 */ /* 0x000fe400078e0206 */
[----:B------:R-:W-:Y:S01]  /*0440*/  @P0 IMAD R6, R3, c[0x0][0x1c0], RZ ;  /* 0x0000700003060a24 */ /* 0x000fe200078e02ff */
[----:B------:R-:W-:Y:S02]  /*0450*/  LEA.HI.X.SX32 R35, R32, R9, 0x1, P3 ;  /* 0x0000000920237211 */ /* 0x000fe400018f0eff */
[----:B------:R-:W-:Y:S01]  /*0460*/  ISETP.GE.U32.AND P3, PT, R26, c[0x0][0x1c8], PT ;  /* 0x000072001a007a0c */ /* 0x000fe20003f66070 */
[----:B------:R-:W-:Y:S02]  /*0470*/  @P0 IMAD R11, R29, c[0x0][0x1c4], R6 ;  /* 0x000071001d0b0a24 */ /* 0x000fe400078e0206 */
[----:B------:R-:W-:Y:S01]  /*0480*/  IMAD.WIDE.U32 R34, R7, c[0x0][0x1d0], R34 ;  /* 0x0000740007227a25 */ /* 0x000fe200078e0022 */
[----:B------:R-:W-:-:S03]  /*0490*/  ISETP.GE.AND.EX P3, PT, R25, c[0x0][0x1cc], PT, P3 ;  /* 0x0000730019007a0c */ /* 0x000fc60003f66330 */
[----:B------:R-:W-:Y:S01]  /*04a0*/  @!P1 IMAD R7, R23, c[0x0][0x1c0], RZ ;  /* 0x0000700017079a24 */ /* 0x000fe200078e02ff */
[----:B------:R-:W-:Y:S01]  /*04b0*/  IADD3 R37, R35, R37, RZ ;  /* 0x0000002523257210 */ /* 0x000fe20007ffe0ff */
[----:B------:R-:W-:Y:S01]  /*04c0*/  @!P2 IMAD R8, R24, c[0x0][0x1c0], RZ ;  /* 0x000070001808aa24 */ /* 0x000fe200078e02ff */
[-C--:B------:R-:W-:Y:S01]  /*04d0*/  @P0 MOV R36, R34.reuse ;  /* 0x0000002200240202 */ /* 0x080fe20000000f00 */
[----:B------:R-:W-:Y:S01]  /*04e0*/  @!P1 IMAD R17, R28, c[0x0][0x1c4], R7 ;  /* 0x000071001c119a24 */ /* 0x000fe200078e0207 */
[-C--:B------:R-:W-:Y:S01]  /*04f0*/  @!P2 MOV R9, R37.reuse ;  /* 0x000000250009a202 */ /* 0x080fe20000000f00 */
[----:B------:R-:W-:Y:S01]  /*0500*/  @!P2 IMAD R19, R27, c[0x0][0x1c4], R8 ;  /* 0x000071001b13aa24 */ /* 0x000fe200078e0208 */
[-C--:B------:R-:W-:Y:S01]  /*0510*/  @!P2 MOV R8, R34.reuse ;  /* 0x000000220008a202 */ /* 0x080fe20000000f00 */
[----:B------:R-:W-:Y:S01]  /*0520*/  @P0 IMAD.WIDE.U32 R6, R29, c[0x0][0x1c0], R36 ;  /* 0x000070001d060a25 */ /* 0x000fe200078e0024 */
[----:B------:R-:W-:Y:S02]  /*0530*/  ISETP.GT.U32.OR P3, PT, R22, 0x17f, P3 ;  /* 0x0000017f1600780c */ /* 0x000fe40001f64470 */
[----:B------:R-:W-:Y:S01]  /*0540*/  @!P1 MOV R12, R34 ;  /* 0x00000022000c9202 */ /* 0x000fe20000000f00 */
[----:B------:R-:W-:Y:S01]  /*0550*/  @!P2 IMAD.WIDE.U32 R8, R27, c[0x0][0x1c0], R8 ;  /* 0x000070001b08aa25 */ /* 0x000fe200078e0008 */
[----:B------:R-:W-:-:S02]  /*0560*/  @!P1 MOV R13, R37 ;  /* 0x00000025000d9202 */ /* 0x000fc40000000f00 */
[----:B------:R-:W-:Y:S02]  /*0570*/  @P0 IADD3 R7, R7, R11, RZ ;  /* 0x0000000b07070210 */ /* 0x000fe40007ffe0ff */
[----:B------:R-:W-:Y:S01]  /*0580*/  @P0 LEA R14, P4, R6, c[0x0][0x170], 0x2 ;  /* 0x00005c00060e0a11 */ /* 0x000fe200078810ff */
[----:B------:R-:W-:Y:S01]  /*0590*/  @!P1 IMAD.WIDE.U32 R12, R28, c[0x0][0x1c0], R12 ;  /* 0x000070001c0c9a25 */ /* 0x000fe200078e000c */
[----:B------:R-:W-:Y:S02]  /*05a0*/  @!P2 IADD3 R9, R9, R19, RZ ;  /* 0x000000130909a210 */ /* 0x000fe40007ffe0ff */
[----:B------:R-:W-:Y:S02]  /*05b0*/  @P0 LEA.HI.X R15, R6, c[0x0][0x174], R7, 0x2, P4 ;  /* 0x00005d00060f0a11 */ /* 0x000fe400020f1407 */
[----:B------:R-:W-:Y:S02]  /*05c0*/  MOV R7, RZ ;  /* 0x000000ff00077202 */ /* 0x000fe40000000f00 */
[----:B------:R-:W-:-:S02]  /*05d0*/  MOV R6, RZ ;  /* 0x000000ff00067202 */ /* 0x000fc40000000f00 */
[----:B------:R-:W-:Y:S02]  /*05e0*/  @!P2 LEA R16, P5, R8, c[0x0][0x170], 0x2 ;  /* 0x00005c000810aa11 */ /* 0x000fe400078a10ff */
[----:B------:R-:W-:Y:S01]  /*05f0*/  @!P1 IADD3 R11, R13, R17, RZ ;  /* 0x000000110d0b9210 */ /* 0x000fe20007ffe0ff */
[----:B------:R-:W-:Y:S01]  /*0600*/  @!P3 IMAD R13, R25, c[0x0][0x1c0], RZ ;  /* 0x00007000190dba24 */ /* 0x000fe200078e02ff */
[----:B------:R-:W-:Y:S01]  /*0610*/  @!P1 LEA R10, P4, R12, c[0x0][0x170], 0x2 ;  /* 0x00005c000c0a9a11 */ /* 0x000fe200078810ff */
[----:B------:R0:W2:Y:S01]  /*0620*/  @P0 LDG.E.64 R6, [R14.64] ;  /* 0x000000060e060981 */ /* 0x0000a2000c1e1b00 */
[----:B------:R-:W-:Y:S02]  /*0630*/  @!P2 LEA.HI.X R17, R8, c[0x0][0x174], R9, 0x2, P5 ;  /* 0x00005d000811aa11 */ /* 0x000fe400028f1409 */
[----:B------:R-:W-:Y:S01]  /*0640*/  CS2R R8, SRZ ;  /* 0x0000000000087805 */ /* 0x000fe2000001ff00 */
[----:B------:R-:W-:Y:S01]  /*0650*/  @!P1 LEA.HI.X R11, R12, c[0x0][0x174], R11, 0x2, P4 ;  /* 0x00005d000c0b9a11 */ /* 0x000fe200020f140b */
[----:B------:R-:W-:-:S04]  /*0660*/  @!P3 IMAD R13, R26, c[0x0][0x1c4], R13 ;  /* 0x000071001a0dba24 */ /* 0x000fc800078e020d */
[----:B------:R1:W3:Y:S01]  /*0670*/  @!P1 LDG.E.64 R8, [R10.64] ;  /* 0x000000060a089981 */ /* 0x0002e2000c1e1b00 */
[----:B0-----:R-:W-:Y:S02]  /*0680*/  @!P3 MOV R14, R34 ;  /* 0x00000022000eb202 */ /* 0x001fe40000000f00 */
[----:B------:R-:W-:-:S05]  /*0690*/  @!P3 MOV R15, R37 ;  /* 0x00000025000fb202 */ /* 0x000fca0000000f00 */
[----:B------:R-:W-:Y:S01]  /*06a0*/  @!P3 IMAD.WIDE.U32 R14, R26, c[0x0][0x1c0], R14 ;  /* 0x000070001a0eba25 */ /* 0x000fe200078e000e */
[----:B-1----:R-:W-:-:S04]  /*06b0*/  CS2R R10, SRZ ;  /* 0x00000000000a7805 */ /* 0x002fc8000001ff00 */
[----:B------:R-:W-:Y:S02]  /*06c0*/  @!P3 IADD3 R13, R15, R13, RZ ;  /* 0x0000000d0f0db210 */ /* 0x000fe40007ffe0ff */
[C---:B------:R-:W-:Y:S01]  /*06d0*/  @!P3 LEA R12, P1, R14.reuse, c[0x0][0x170], 0x2 ;  /* 0x00005c000e0cba11 */ /* 0x040fe200078210ff */
[----:B------:R-:W-:Y:S01]  /*06e0*/  CS2R R20, SRZ ;  /* 0x0000000000147805 */ /* 0x000fe2000001ff00 */
[----:B------:R-:W4:Y:S02]  /*06f0*/  @!P2 LDG.E.64 R10, [R16.64] ;  /* 0x00000006100aa981 */ /* 0x000f24000c1e1b00 */
[----:B------:R-:W-:-:S05]  /*0700*/  @!P3 LEA.HI.X R13, R14, c[0x0][0x174], R13, 0x2, P1 ;  /* 0x00005d000e0dba11 */ /* 0x000fca00008f140d */
[----:B------:R0:W5:Y:S01]  /*0710*/  @!P3 LDG.E.64 R20, [R12.64] ;  /* 0x000000060c14b981 */ /* 0x000162000c1e1b00 */
[C---:B------:R-:W-:Y:S02]  /*0720*/  ISETP.GT.AND P1, PT, R4.reuse, 0x1e, PT ;  /* 0x0000001e0400780c */ /* 0x040fe40003f24270 */
        /* <DEDUP_REMOVED lines=11> */
[----:B------:R-:W-:-:S02]  /*07e0*/  FADD.FTZ R14, R14, R19 ;  /* 0x000000130e0e7221 */ /* 0x000fc40000010000 */
[----:B------:R-:W-:Y:S02]  /*07f0*/  FADD.FTZ R15, R15, R18 ;  /* 0x000000120f0f7221 */ /* 0x000fe40000010000 */
[----:B----4-:R-:W-:Y:S02]  /*0800*/  FMUL.FTZ R17, R11, R11 ;  /* 0x0000000b0b117220 */ /* 0x010fe40000410000 */
[C---:B0-----:R-:W-:Y:S02]  /*0810*/  FADD.FTZ R13, R10.reuse, R11 ;  /* 0x0000000b0a0d7221 */ /* 0x041fe40000010000 */
        /* <DEDUP_REMOVED lines=63> */
.L_x_4712:
[----:B------:R-:W-:Y:S05]  /*0c10*/  BSYNC B0 ;  /* 0x0000000000007941 */ /* 0x000fea0003800000 */
.L_x_4711:
        /* <DEDUP_REMOVED lines=24> */
[----:B-1----:R-:W-:Y:S05]  /*0da0*/  @!P1 BRA `(.L_x_4714) ;  /* 0x0000005000009947 */ /* 0x002fea0003800000 */
.L_x_4715:
[----:B------:R-:W2:Y:S01]  /*0db0*/  LDG.E.STRONG.GPU R14, [R12.64] ;  /* 0x000000060c0e7981 */ /* 0x000ea2000c1ef900 */
[----:B------:R-:W-:Y:S01]  /*0dc0*/  YIELD ;  /* 0x0000000000007946 */ /* 0x000fe20003800000 */
[----:B--2---:R-:W-:Y:S01]  /*0dd0*/  ISETP.NE.AND P1, PT, R14, R19, PT ;  /* 0x000000130e00720c */ /* 0x004fe20003f25270 */
[----:B------:R-:W-:-:S12]  /*0de0*/  CCTL.IVALL ;  /* 0x00000000ff00798f */ /* 0x000fd80002000000 */
[----:B------:R-:W-:Y:S05]  /*0df0*/  @P1 BRA `(.L_x_4715) ;  /* 0xffffffb000001947 */ /* 0x000fea000383ffff */
.L_x_4714:
        /* <DEDUP_REMOVED lines=11> */
.L_x_4717:
        /* <DEDUP_REMOVED lines=59> */
.L_x_4716:
        /* <DEDUP_REMOVED lines=19> */
.L_x_4719:
[----:B------:R-:W-:Y:S05]  /*1390*/  BSYNC B0 ;  /* 0x0000000000007941 */ /* 0x000fea0003800000 */
.L_x_4718:
        /* <DEDUP_REMOVED lines=9> */
[----:B------:R-:W-:-:S03]  /*1430*/  @!P1 LOP3.LUT R18, R2, 0x1, RZ, 0xc0, !PT ;  /* 0x0000000102129812 */ /* 0x000fc600078ec0ff */
[----:B------:R-:W-:Y:S02]  /*1440*/  @!P3 IMAD R15, R15, c[0x0][0xc], RZ ;  /* 0x000003000f0fba24 */ /* 0x000fe400078e02ff */
[----:B------:R-:W-:-:S04]  /*1450*/  @!P1 IMAD R18, R18, c[0x0][0x10], RZ ;  /* 0x0000040012129a24 */ /* 0x000fc800078e02ff */
[----:B------:R-:W-:Y:S02]  /*1460*/  @!P1 IMAD R18, R18, c[0x0][0xc], RZ ;  /* 0x0000030012129a24 */ /* 0x000fe400078e02ff */
[----:B-1----:R-:W-:Y:S01]  /*1470*/  @!P3 IMAD R19, R12, c[0x0][0x10], R13 ;  /* 0x000004000c13ba24 */ /* 0x002fe200078e020d */
[----:B------:R-:W-:Y:S02]  /*1480*/  @!P3 SHF.L.U32 R12, R15, 0x1, RZ ;  /* 0x000000010f0cb819 */ /* 0x000fe400000006ff */
[----:B------:R-:W1:Y:S01]  /*1490*/  @!P1 S2R R15, SR_CTAID.Y ;  /* 0x00000000000f9919 */ /* 0x000e620000002600 */
[----:B------:R-:W-:-:S05]  /*14a0*/  @!P3 MOV R13, 0x4 ;  /* 0x00000004000db802 */ /* 0x000fca0000000f00 */
[----:B------:R-:W-:-:S06]  /*14b0*/  @!P3 IMAD.WIDE R12, R12, R13, c[0x0][0x198] ;  /* 0x000066000c0cb625 */ /* 0x000fcc00078e020d */
[----:B------:R-:W-:-:S06]  /*14c0*/  @!P3 IMAD.WIDE.U32 R12, R19, 0x8, R12 ;  /* 0x00000008130cb825 */ /* 0x000fcc00078e000c */
[----:B------:R-:W2:Y:S01]  /*14d0*/  @!P3 LDG.E.64 R12, [R12.64] ;  /* 0x000000060c0cb981 */ /* 0x000ea2000c1e1b00 */
[----:B-1----:R-:W-:Y:S01]  /*14e0*/  @!P1 IMAD R19, R14, c[0x0][0x10], R15 ;  /* 0x000004000e139a24 */ /* 0x002fe200078e020f */
[----:B------:R-:W-:Y:S02]  /*14f0*/  @!P1 SHF.L.U32 R14, R18, 0x1, RZ ;  /* 0x00000001120e9819 */ /* 0x000fe400000006ff */
[----:B------:R-:W-:-:S05]  /*1500*/  @!P1 MOV R15, 0x4 ;  /* 0x00000004000f9802 */ /* 0x000fca0000000f00 */
[----:B------:R-:W-:-:S06]  /*1510*/  @!P1 IMAD.WIDE R14, R14, R15, c[0x0][0x198] ;  /* 0x000066000e0e9625 */ /* 0x000fcc00078e020f */
[----:B------:R-:W-:-:S06]  /*1520*/  @!P1 IMAD.WIDE.U32 R14, R19, 0x8, R14 ;  /* 0x00000008130e9825 */ /* 0x000fcc00078e000e */
[----:B------:R-:W3:Y:S01]  /*1530*/  @!P1 LDG.E.64 R14, [R14.64] ;  /* 0x000000060e0e9981 */ /* 0x000ee2000c1e1b00 */
[----:B0-2---:R-:W-:Y:S02]  /*1540*/  @!P3 FADD.FTZ R16, R16, R12 ;  /* 0x0000000c1010b221 */ /* 0x005fe40000010000 */
[----:B------:R-:W-:Y:S02]  /*1550*/  @!P3 FADD.FTZ R17, R17, R13 ;  /* 0x0000000d1111b221 */ /* 0x000fe40000010000 */
[----:B---3--:R-:W-:Y:S02]  /*1560*/  @!P1 FADD.FTZ R16, R16, R14 ;  /* 0x0000000e10109221 */ /* 0x008fe40000010000 */
[----:B------:R-:W-:-:S04]  /*1570*/  @!P1 FADD.FTZ R17, R17, R15 ;  /* 0x0000000f11119221 */ /* 0x000fc80000010000 */
.L_x_4713:
[----:B------:R-:W-:Y:S01]  /*1580*/  LOP3.LUT P1, RZ, R5, R22, RZ, 0xfc, !PT ;  /* 0x0000001605ff7212 */ /* 0x000fe2000782fcff */
[----:B------:R-:W-:Y:S01]  /*1590*/  @!P2 STS.64 [0x78], R16 ;  /* 0x00007810ff00a388 */ /* 0x000fe20000000a00 */
[----:B------:R-:W-:Y:S01]  /*15a0*/  ISETP.EQ.U32.AND P3, PT, RZ, c[0x0][0x168], PT ;  /* 0x00005a00ff007a0c */ /* 0x000fe20003f62070 */
[----:B------:R-:W-:Y:S01]  /*15b0*/  HFMA2.MMA R19, -RZ, RZ, 0, 1.1920928955078125e-07 ;  /* 0x00000002ff137435 */ /* 0x000fe200000001ff */
[----:B------:R-:W-:-:S02]  /*15c0*/  IADD3 R18, R31, R32, RZ ;  /* 0x000000201f127210 */ /* 0x000fc40007ffe0ff */
        /* <DEDUP_REMOVED lines=9> */
[----:B-1----:R-:W2:Y:S04]  /*1660*/  LDG.E.U16 R14, [R32.64] ;  /* 0x00000006200e7981 */ /* 0x002ea8000c1e1500 */
[----:B------:R-:W3:Y:S04]  /*1670*/  LDG.E.U16 R15, [R32.64+0x2] ;  /* 0x00000206200f7981 */ /* 0x000ee8000c1e1500 */
[----:B0-----:R0:W4:Y:S04]  /*1680*/  LDG.E.U16 R16, [R18.64] ;  /* 0x0000000612107981 */ /* 0x001128000c1e1500 */
[----:B------:R0:W5:Y:S01]  /*1690*/  LDG.E.U16 R17, [R18.64+0x2] ;  /* 0x0000020612117981 */ /* 0x000162000c1e1500 */
        /* <DEDUP_REMOVED lines=9> */
[C---:B0-----:R-:W-:Y:S02]  /*1730*/  FMUL.FTZ R18, R12.reuse, R12 ;  /* 0x0000000c0c127220 */ /* 0x041fe40000410000 */
[C---:B------:R-:W-:Y:S02]  /*1740*/  FADD.FTZ R6, -R12.reuse, R6 ;  /* 0x000000060c067221 */ /* 0x040fe40000010100 */
[----:B------:R-:W-:Y:S02]  /*1750*/  FFMA.FTZ R13, R13, c[0x0][0x1f4], -R18 ;  /* 0x00007d000d0d7a23 */ /* 0x000fe40000010812 */
        /* <DEDUP_REMOVED lines=8> */
[----:B------:R-:W-:Y:S01]  /*17e0*/  @P1 FADD.FTZ R18, R13, c[0x0][0x188] ;  /* 0x000062000d121621 */ /* 0x000fe20000010000 */
[----:B------:R-:W-:-:S06]  /*17f0*/  MOV R13, 0x3f800000 ;  /* 0x3f800000000d7802 */ /* 0x000fcc0000000f00 */
[----:B------:R-:W0:Y:S01]  /*1800*/  @P1 MUFU.RSQ R13, R18 ;  /* 0x00000012000d1308 */ /* 0x000e220000001400 */
[----:B------:R-:W-:-:S04]  /*1810*/  ISETP.GE.U32.AND P1, PT, R26, c[0x0][0x1c8], PT ;  /* 0x000072001a007a0c */ /* 0x000fc80003f26070 */
[----:B------:R-:W-:-:S04]  /*1820*/  ISETP.GE.AND.EX P1, PT, R25, c[0x0][0x1cc], PT, P1 ;  /* 0x0000730019007a0c */ /* 0x000fc80003f26310 */
[----:B------:R-:W-:Y:S01]  /*1830*/  ISETP.GT.U32.OR P1, PT, R22, 0x17f, P1 ;  /* 0x0000017f1600780c */ /* 0x000fe20000f24470 */
[-C--:B0-----:R-:W-:Y:S02]  /*1840*/  FMUL.FTZ R6, R6, R13.reuse ;  /* 0x0000000d06067220 */ /* 0x081fe40000410000 */
        /* <DEDUP_REMOVED lines=24> */
.L_x_4720:
        /* <DEDUP_REMOVED lines=11> */
.L_x_4722:
[----:B------:R-:W-:Y:S05]  /*1a80*/  BSYNC B0 ;  /* 0x0000000000007941 */ /* 0x000fea0003800000 */
.L_x_4721:
        /* <DEDUP_REMOVED lines=13> */
.L_x_4723:
        /* <DEDUP_REMOVED lines=11> */
.L_x_4725:
[----:B------:R-:W-:Y:S05]  /*1c10*/  BSYNC B0 ;  /* 0x0000000000007941 */ /* 0x000fea0003800000 */
.L_x_4724:
        /* <DEDUP_REMOVED lines=13> */
.L_x_4726:
        /* <DEDUP_REMOVED lines=11> */
.L_x_4728:
[----:B------:R-:W-:Y:S05]  /*1da0*/  BSYNC B0 ;  /* 0x0000000000007941 */ /* 0x000fea0003800000 */
.L_x_4727:
        /* <DEDUP_REMOVED lines=13> */
.L_x_4729:
        /* <DEDUP_REMOVED lines=10> */
.L_x_4731:
[----:B------:R-:W-:Y:S05]  /*1f20*/  BSYNC B0 ;  /* 0x0000000000007941 */ /* 0x000fea0003800000 */
.L_x_4730:
[----:B------:R-:W-:Y:S02]  /*1f30*/  IADD3 R30, R30, c[0x0][0x10], RZ ;  /* 0x000004001e1e7a10 */ /* 0x000fe40007ffe0ff */
[----:B------:R-:W-:Y:S02]  /*1f40*/  IADD3 R2, R2, 0x1, RZ ;  /* 0x0000000102027810 */ /* 0x000fe40007ffe0ff */
[----:B------:R-:W-:-:S13]  /*1f50*/  ISETP.GE.AND P1, PT, R30, UR4, PT ;  /* 0x000000041e007c0c */ /* 0x000fda000bf26270 */
[----:B------:R-:W-:Y:S01]  /*1f60*/  @P1 CALL.REL.NOINC `(.L_x_4732) ;  /* 0x0000001000001944 */ /* 0x000fe20003c00000 */
[----:B------:R-:W-:Y:S05]  /*1f70*/  BRA `(.L_x_4733) ;  /* 0xffffe24000007947 */ /* 0x000fea000383ffff */
.L_x_4732:
[----:B------:R-:W-:Y:S05]  /*1f80*/  EXIT ;  /* 0x000000000000794d */ /* 0x000fea0003800000 */
.L_x_4734:
        /* <DEDUP_REMOVED lines=15> */
.L_x_5232:


//--------------------- .text._Z35group_norm_nhwc_fwd_one_pass_kernelI11Fp32IOBf16WLi128ELi48ELi384EEv26Group_norm_nhwc_fwd_params --------------------------
	.section	.text._Z35group_norm_nhwc_fwd_one_pass_kernelI11Fp32IOBf16WLi128ELi48ELi384EEv26Group_norm_nhwc_fwd_params,"ax",@progbits
	.sectioninfo	@"SHI_REGISTERS=56"
	.align	128
        .global         _Z35group_norm_nhwc_fwd_one_pass_kernelI11Fp32IOBf16WLi128ELi48ELi384EEv26Group_norm_nhwc_fwd_params
        .type           _Z35group_norm_nhwc_fwd_one_pass_kernelI11Fp32IOBf16WLi128ELi48ELi384EEv26Group_norm_nhwc_fwd_params,@function
        .size           _Z35group_norm_nhwc_fwd_one_pass_kernelI11Fp32IOBf16WLi128ELi48ELi384EEv26Group_norm_nhwc_fwd_params,(.L_x_5233 - _Z35group_norm_nhwc_fwd_one_pass_kernelI11Fp32IOBf16WLi128ELi48ELi384EEv26Group_norm_nhwc_fwd_params)
        .other          _Z35group_norm_nhwc_fwd_one_pass_kernelI11Fp32IOBf16WLi128ELi48ELi384EEv26Group_norm_nhwc_fwd_params,@"STO_CUDA_ENTRY STV_DEFAULT"
_Z35group_norm_nhwc_fwd_one_pass_kernelI11Fp32IOBf16WLi128ELi48ELi384EEv26Group_norm_nhwc_fwd_params:
.text._Z35group_norm_nhwc_fwd_one_pass_kernelI11Fp32IOBf16WLi128ELi48ELi384EEv26Group_norm_nhwc_fwd_params:
        /* <DEDUP_REMOVED lines=32> */
.L_x_4769:
[----:B0-----:R-:W-:Y:S02]  /*0200*/  IABS R11, c[0x0][0x1d8] ;  /* 0x00007600000b7a13 */ /* 0x001fe40000000000 */
[----:B------:R-:W-:Y:S02]  /*0210*/  ISETP.GE.U32.AND P4, PT, R44, c[0x0][0x1c8], PT ;  /* 0x000072002c007a0c */ /* 0x000fe40003f86070 */
[----:B------:R-:W0:Y:S01]  /*0220*/  I2F.RP R10, R11 ;  /* 0x0000000b000a7306 */ /* 0x000e220000209400 */
[----:B------:R-:W-:Y:S02]  /*0230*/  SHF.R.S32.HI R34, RZ, 0x1f, R42 ;  /* 0x0000001fff227819 */ /* 0x000fe4000001142a */
        /* <DEDUP_REMOVED lines=12> */
[----:B------:R-:W-:Y:S01]  /*0300*/  IMAD.HI.U32 R9, R9, R12, RZ ;  /* 0x0000000c09097227 */ /* 0x000fe200078e00ff */
[----:B------:R-:W-:-:S04]  /*0310*/  SHF.R.S32.HI R8, RZ, 0x1f, R44 ;  /* 0x0000001fff087819 */ /* 0x000fc8000001142c */
[----:B------:R-:W-:Y:S02]  /*0320*/  IADD3 R10, -R9, RZ, RZ ;  /* 0x000000ff090a7210 */ /* 0x000fe40007ffe1ff */
[----:B------:R-:W-:-:S03]  /*0330*/  ISETP.GE.AND.EX P4, PT, R8, c[0x0][0x1cc], PT, P4 ;  /* 0x0000730008007a0c */ /* 0x000fc60003f86340 */
[----:B------:R-:W-:Y:S01]  /*0340*/  IMAD R10, R11, R10, R12 ;  /* 0x0000000a0b0a7224 */ /* 0x000fe200078e020c */
[----:B------:R-:W-:-:S04]  /*0350*/  ISETP.GT.U32.OR P4, PT, R0, 0x17f, P4 ;  /* 0x0000017f0000780c */ /* 0x000fc80002784470 */
[----:B------:R-:W-:-:S13]  /*0360*/  ISETP.GT.U32.AND P2, PT, R11, R10, PT ;  /* 0x0000000a0b00720c */ /* 0x000fda0003f44070 */
        /* <DEDUP_REMOVED lines=11> */
[----:B------:R-:W-:Y:S01]  /*0420*/  ISETP.GE.U32.AND P2, PT, R42, c[0x0][0x1c8], PT ;  /* 0x000072002a007a0c */ /* 0x000fe20003f46070 */
[----:B------:R-:W-:Y:S01]  /*0430*/  IMAD R48, R9, c[0x0][0x1d8], R46 ;  /* 0x0000760009307a24 */ /* 0x000fe200078e022e */
[----:B------:R-:W-:Y:S01]  /*0440*/  SHF.R.S32.HI R9, RZ, 0x1f, R43 ;  /* 0x0000001fff097819 */ /* 0x000fe2000001142b */
[----:B------:R-:W-:Y:S01]  /*0450*/  IMAD R10, R10, c[0x0][0x1d0], RZ ;  /* 0x000074000a0a7a24 */ /* 0x000fe200078e02ff */
[----:B------:R-:W-:Y:S01]  /*0460*/  ISETP.GE.AND.EX P2, PT, R34, c[0x0][0x1cc], PT, P2 ;  /* 0x0000730022007a0c */ /* 0x000fe20003f46320 */
[----:B------:R-:W-:Y:S01]  /*0470*/  IMAD R48, R48, 0x30, RZ ;  /* 0x0000003030307824 */ /* 0x000fe200078e02ff */
[----:B------:R-:W-:Y:S01]  /*0480*/  ISETP.GE.AND.EX P3, PT, R9, c[0x0][0x1cc], PT, P3 ;  /* 0x0000730009007a0c */ /* 0x000fe20003f66330 */
[----:B------:R-:W-:Y:S01]  /*0490*/  IMAD R53, R11, c[0x0][0x1d4], R10 ;  /* 0x000075000b357a24 */ /* 0x000fe200078e020a */
[----:B------:R-:W-:Y:S01]  /*04a0*/  ISETP.GT.U32.OR P2, PT, R0, 0x17f, P2 ;  /* 0x0000017f0000780c */ /* 0x000fe20001744470 */
[----:B------:R-:W-:Y:S01]  /*04b0*/  @P0 IMAD R10, R4, c[0x0][0x1c0], RZ ;  /* 0x00007000040a0a24 */ /* 0x000fe200078e02ff */
[----:B------:R-:W-:-:S02]  /*04c0*/  IADD3 R50, P1, R47, R48, RZ ;  /* 0x000000302f327210 */ /* 0x000fc40007f3e0ff */
[----:B------:R-:W-:Y:S02]  /*04d0*/  ISETP.GT.U32.OR P3, PT, R0, 0x17f, P3 ;  /* 0x0000017f0000780c */ /* 0x000fe40001f64470 */
[----:B------:R-:W-:Y:S01]  /*04e0*/  LEA.HI.X.SX32 R51, R48, R13, 0x1, P1 ;  /* 0x0000000d30337211 */ /* 0x000fe200008f0eff */
[----:B------:R-:W-:Y:S01]  /*04f0*/  @!P4 IMAD R13, R8, c[0x0][0x1c0], RZ ;  /* 0x00007000080dca24 */ /* 0x000fe200078e02ff */
[----:B------:R-:W-:-:S03]  /*0500*/  ISETP.GE.U32.AND P1, PT, R41, c[0x0][0x1c8], PT ;  /* 0x0000720029007a0c */ /* 0x000fc60003f26070 */
[----:B------:R-:W-:Y:S01]  /*0510*/  IMAD.WIDE.U32 R50, R11, c[0x0][0x1d0], R50 ;  /* 0x000074000b327a25 */ /* 0x000fe200078e0032 */
[----:B------:R-:W-:-:S03]  /*0520*/  ISETP.GE.AND.EX P1, PT, R35, c[0x0][0x1cc], PT, P1 ;  /* 0x0000730023007a0c */ /* 0x000fc60003f26310 */
[----:B------:R-:W-:Y:S01]  /*0530*/  @!P4 IMAD R17, R44, c[0x0][0x1c4], R13 ;  /* 0x000071002c11ca24 */ /* 0x000fe200078e020d */
[----:B------:R-:W-:Y:S01]  /*0540*/  IADD3 R53, R51, R53, RZ ;  /* 0x0000003533357210 */ /* 0x000fe20007ffe0ff */
[----:B------:R-:W-:Y:S01]  /*0550*/  @P0 IMAD R11, R45, c[0x0][0x1c4], R10 ;  /* 0x000071002d0b0a24 */ /* 0x000fe200078e020a */
[-C--:B------:R-:W-:Y:S01]  /*0560*/  @P0 MOV R52, R50.reuse ;  /* 0x0000003200340202 */ /* 0x080fe20000000f00 */
[----:B------:R-:W-:Y:S01]  /*0570*/  @!P3 IMAD R10, R9, c[0x0][0x1c0], RZ ;  /* 0x00007000090aba24 */ /* 0x000fe200078e02ff */
[----:B------:R-:W-:Y:S01]  /*0580*/  @!P4 MOV R12, R50 ;  /* 0x00000032000cc202 */ /* 0x000fe20000000f00 */
[----:B------:R-:W-:Y:S01]  /*0590*/  @!P2 IMAD R21, R34, c[0x0][0x1c0], RZ ;  /* 0x000070002215aa24 */ /* 0x000fe200078e02ff */
[----:B------:R-:W-:Y:S01]  /*05a0*/  @!P4 MOV R13, R53 ;  /* 0x00000035000dc202 */ /* 0x000fe20000000f00 */
[----:B------:R-:W-:Y:S01]  /*05b0*/  @P0 IMAD.WIDE.U32 R14, R45, c[0x0][0x1c0], R52 ;  /* 0x000070002d0e0a25 */ /* 0x000fe200078e0034 */
[----:B------:R-:W-:-:S03]  /*05c0*/  ISETP.GT.U32.OR P1, PT, R0, 0x17f, P1 ;  /* 0x0000017f0000780c */ /* 0x000fc60000f24470 */
[----:B------:R-:W-:Y:S01]  /*05d0*/  @!P4 IMAD.WIDE.U32 R12, R44, c[0x0][0x1c0], R12 ;  /* 0x000070002c0cca25 */ /* 0x000fe200078e000c */
[----:B------:R-:W-:Y:S02]  /*05e0*/  @P0 IADD3 R15, R15, R11, RZ ;  /* 0x0000000b0f0f0210 */ /* 0x000fe40007ffe0ff */
[----:B------:R-:W-:Y:S01]  /*05f0*/  @P0 LEA R22, P5, R14, c[0x0][0x170], 0x2 ;  /* 0x00005c000e160a11 */ /* 0x000fe200078a10ff */
[----:B------:R-:W-:Y:S01]  /*0600*/  @!P3 IMAD R19, R43, c[0x0][0x1c4], R10 ;  /* 0x000071002b13ba24 */ /* 0x000fe200078e020a */
[----:B------:R-:W-:Y:S01]  /*0610*/  @!P4 IADD3 R13, R13, R17, RZ ;  /* 0x000000110d0dc210 */ /* 0x000fe20007ffe0ff */
[----:B------:R-:W-:Y:S01]  /*0620*/  @!P2 IMAD R25, R42, c[0x0][0x1c4], R21 ;  /* 0x000071002a19aa24 */ /* 0x000fe200078e0215 */
[----:B------:R-:W-:Y:S02]  /*0630*/  @P0 LEA.HI.X R23, R14, c[0x0][0x174], R15, 0x2, P5 ;  /* 0x00005d000e170a11 */ /* 0x000fe400028f140f */
[----:B------:R-:W-:Y:S02]  /*0640*/  @!P4 LEA R16, P5, R12, c[0x0][0x170], 0x2 ;  /* 0x00005c000c10ca11 */ /* 0x000fe400078a10ff */
[----:B------:R-:W-:-:S02]  /*0650*/  @!P2 MOV R14, R50 ;  /* 0x00000032000ea202 */ /* 0x000fc40000000f00 */
[-C--:B------:R-:W-:Y:S02]  /*0660*/  @!P2 MOV R15, R53.reuse ;  /* 0x00000035000fa202 */ /* 0x080fe40000000f00 */
[----:B------:R-:W-:Y:S02]  /*0670*/  @!P4 LEA.HI.X R17, R12, c[0x0][0x174], R13, 0x2, P5 ;  /* 0x00005d000c11ca11 */ /* 0x000fe400028f140d */
[----:B------:R-:W-:Y:S01]  /*0680*/  CS2R R12, SRZ ;  /* 0x00000000000c7805 */ /* 0x000fe2000001ff00 */
[----:B------:R-:W-:Y:S01]  /*0690*/  @!P3 MOV R10, R50 ;  /* 0x00000032000ab202 */ /* 0x000fe20000000f00 */
[----:B------:R-:W-:Y:S01]  /*06a0*/  @!P2 IMAD.WIDE.U32 R14, R42, c[0x0][0x1c0], R14 ;  /* 0x000070002a0eaa25 */ /* 0x000fe200078e000e */
[----:B------:R-:W-:Y:S02]  /*06b0*/  @!P3 MOV R11, R53 ;  /* 0x00000035000bb202 */ /* 0x000fe40000000f00 */
[----:B------:R-:W-:Y:S01]  /*06c0*/  SHF.R.S32.HI R36, RZ, 0x1f, R40 ;  /* 0x0000001fff247819 */ /* 0x000fe20000011428 */
[----:B------:R0:W2:Y:S01]  /*06d0*/  @!P4 LDG.E.64 R12, [R16.64] ;  /* 0x00000006100cc981 */ /* 0x0000a2000c1e1b00 */
[----:B------:R-:W-:Y:S01]  /*06e0*/  ISETP.GE.U32.AND P4, PT, R40, c[0x0][0x1c8], PT ;  /* 0x0000720028007a0c */ /* 0x000fe20003f86070 */
[----:B------:R-:W-:Y:S01]  /*06f0*/  @!P3 IMAD.WIDE.U32 R10, R43, c[0x0][0x1c0], R10 ;  /* 0x000070002b0aba25 */ /* 0x000fe200078e000a */
[----:B------:R-:W-:-:S02]  /*0700*/  @!P2 IADD3 R15, R15, R25, RZ ;  /* 0x000000190f0fa210 */ /* 0x000fc40007ffe0ff */
[----:B------:R-:W-:Y:S02]  /*0710*/  @!P2 LEA R18, P5, R14, c[0x0][0x170], 0x2 ;  /* 0x00005c000e12aa11 */ /* 0x000fe400078a10ff */
[----:B------:R-:W-:Y:S02]  /*0720*/  @!P3 IADD3 R11, R11, R19, RZ ;  /* 0x000000130b0bb210 */ /* 0x000fe40007ffe0ff */
[----:B------:R-:W-:Y:S02]  /*0730*/  @!P3 LEA R20, P6, R10, c[0x0][0x170], 0x2 ;  /* 0x00005c000a14ba11 */ /* 0x000fe400078c10ff */
[----:B------:R-:W-:Y:S02]  /*0740*/  ISETP.GE.AND.EX P4, PT, R36, c[0x0][0x1cc], PT, P4 ;  /* 0x0000730024007a0c */ /* 0x000fe40003f86340 */
[----:B------:R-:W-:Y:S01]  /*0750*/  @!P2 LEA.HI.X R19, R14, c[0x0][0x174], R15, 0x2, P5 ;  /* 0x00005d000e13aa11 */ /* 0x000fe200028f140f */
[----:B------:R-:W-:Y:S01]  /*0760*/  @!P1 IMAD R14, R35, c[0x0][0x1c0], RZ ;  /* 0x00007000230e9a24 */ /* 0x000fe200078e02ff */
[----:B0-----:R-:W-:-:S02]  /*0770*/  @!P1 MOV R16, R50 ;  /* 0x0000003200109202 */ /* 0x001fc40000000f00 */
[----:B------:R-:W-:Y:S02]  /*0780*/  @!P1 MOV R17, R53 ;  /* 0x0000003500119202 */ /* 0x000fe40000000f00 */
[----:B------:R-:W-:Y:S02]  /*0790*/  @!P3 LEA.HI.X R21, R10, c[0x0][0x174], R11, 0x2, P6 ;  /* 0x00005d000a15ba11 */ /* 0x000fe400030f140b */
[----:B------:R-:W-:Y:S01]  /*07a0*/  ISETP.GT.U32.OR P4, PT, R0, 0x17f, P4 ;  /* 0x0000017f0000780c */ /* 0x000fe20002784470 */
[----:B------:R-:W-:Y:S01]  /*07b0*/  CS2R R10, SRZ ;  /* 0x00000000000a7805 */ /* 0x000fe2000001ff00 */
[----:B------:R-:W-:Y:S01]  /*07c0*/  ISETP.GE.U32.AND P5, PT, R39, c[0x0][0x1c8], PT ;  /* 0x0000720027007a0c */ /* 0x000fe20003fa6070 */
[C---:B------:R-:W-:Y:S01]  /*07d0*/  @!P1 IMAD R25, R41.reuse, c[0x0][0x1c4], R14 ;  /* 0x0000710029199a24 */ /* 0x040fe200078e020e */
[----:B------:R-:W-:Y:S01]  /*07e0*/  SHF.R.S32.HI R37, RZ, 0x1f, R39 ;  /* 0x0000001fff257819 */ /* 0x000fe20000011427 */
[----:B------:R-:W-:Y:S02]  /*07f0*/  @!P1 IMAD.WIDE.U32 R16, R41, c[0x0][0x1c0], R16 ;  /* 0x0000700029109a25 */ /* 0x000fe400078e0010 */
[----:B------:R0:W3:Y:S01]  /*0800*/  @P0 LDG.E.64 R10, [R22.64] ;  /* 0x00000006160a0981 */ /* 0x0000e2000c1e1b00 */
[----:B------:R-:W-:-:S02]  /*0810*/  ISETP.GE.AND.EX P5, PT, R37, c[0x0][0x1cc], PT, P5 ;  /* 0x0000730025007a0c */ /* 0x000fc40003fa6350 */
[----:B------:R-:W-:Y:S02]  /*0820*/  @!P1 IADD3 R17, R17, R25, RZ ;  /* 0x0000001911119210 */ /* 0x000fe40007ffe0ff */
[----:B------:R-:W-:Y:S01]  /*0830*/  CS2R R24, SRZ ;  /* 0x0000000000187805 */ /* 0x000fe2000001ff00 */
[----:B------:R-:W-:Y:S02]  /*0840*/  ISETP.GT.U32.OR P5, PT, R0, 0x17f, P5 ;  /* 0x0000017f0000780c */ /* 0x000fe40002fa4470 */
[C---:B0-----:R-:W-:Y:S01]  /*0850*/  @!P1 LEA R22, P6, R16.reuse, c[0x0][0x170], 0x2 ;  /* 0x00005c0010169a11 */ /* 0x041fe200078c10ff */
[----:B------:R-:W-:Y:S02]  /*0860*/  CS2R R14, SRZ ;  /* 0x00000000000e7805 */ /* 0x000fe4000001ff00 */
[----:B------:R0:W4:Y:S01]  /*0870*/  @!P2 LDG.E.64 R24, [R18.64] ;  /* 0x000000061218a981 */ /* 0x000122000c1e1b00 */
[----:B------:R-:W-:Y:S01]  /*0880*/  @!P1 LEA.HI.X R23, R16, c[0x0][0x174], R17, 0x2, P6 ;  /* 0x00005d0010179a11 */ /* 0x000fe200030f1411 */
[----:B------:R-:W-:Y:S01]  /*0890*/  @!P4 IMAD R17, R36, c[0x0][0x1c0], RZ ;  /* 0x000070002411ca24 */ /* 0x000fe200078e02ff */
[----:B------:R-:W-:Y:S01]  /*08a0*/  ISETP.GE.U32.AND P2, PT, R7, c[0x0][0x1c8], PT ;  /* 0x0000720007007a0c */ /* 0x000fe20003f46070 */
[----:B------:R1:W5:Y:S01]  /*08b0*/  @!P3 LDG.E.64 R14, [R20.64] ;  /* 0x00000006140eb981 */ /* 0x000362000c1e1b00 */
[----:B------:R-:W-:Y:S01]  /*08c0*/  SHF.R.S32.HI R38, RZ, 0x1f, R7 ;  /* 0x0000001fff267819 */ /* 0x000fe20000011407 */
[----:B------:R-:W-:Y:S01]  /*08d0*/  @!P4 IMAD R29, R40, c[0x0][0x1c4], R17 ;  /* 0x00007100281dca24 */ /* 0x000fe200078e0211 */
[----:B------:R-:W-:-:S02]  /*08e0*/  @!P4 MOV R16, R50 ;  /* 0x000000320010c202 */ /* 0x000fc40000000f00 */
[-C--:B------:R-:W-:Y:S02]  /*08f0*/  @!P4 MOV R17, R53.reuse ;  /* 0x000000350011c202 */ /* 0x080fe40000000f00 */
[----:B------:R-:W-:Y:S01]  /*0900*/  ISETP.GE.AND.EX P2, PT, R38, c[0x0][0x1cc], PT, P2 ;  /* 0x0000730026007a0c */ /* 0x000fe20003f46320 */
[----:B------:R-:W-:Y:S01]  /*0910*/  @!P5 IMAD R28, R37, c[0x0][0x1c0], RZ ;  /* 0x00007000251cda24 */ /* 0x000fe200078e02ff */
[----:B0-----:R-:W-:Y:S01]  /*0920*/  @!P5 MOV R18, R50 ;  /* 0x000000320012d202 */ /* 0x001fe20000000f00 */
[----:B------:R-:W-:Y:S01]  /*0930*/  @!P4 IMAD.WIDE.U32 R16, R40, c[0x0][0x1c0], R16 ;  /* 0x000070002810ca25 */ /* 0x000fe200078e0010 */
[----:B------:R-:W-:Y:S01]  /*0940*/  @!P5 MOV R19, R53 ;  /* 0x000000350013d202 */ /* 0x000fe20000000f00 */
[----:B------:R-:W-:Y:S01]  /*0950*/  CS2R R26, SRZ ;  /* 0x00000000001a7805 */ /* 0x000fe2000001ff00 */
[----:B------:R-:W-:Y:S01]  /*0960*/  ISETP.GT.U32.OR P2, PT, R0, 0x17f, P2 ;  /* 0x0000017f0000780c */ /* 0x000fe20001744470 */
[----:B------:R-:W-:Y:S01]  /*0970*/  @!P5 IMAD R31, R39, c[0x0][0x1c4], R28 ;  /* 0x00007100271fda24 */ /* 0x000fe200078e021c */
[----:B------:R-:W-:Y:S01]  /*0980*/  @!P4 IADD3 R17, R17, R29, RZ ;  /* 0x0000001d1111c210 */ /* 0x000fe20007ffe0ff */
[----:B------:R-:W-:Y:S01]  /*0990*/  @!P5 IMAD.WIDE.U32 R18, R39, c[0x0][0x1c0], R18 ;  /* 0x000070002712da25 */ /* 0x000fe200078e0012 */
[C---:B-1----:R-:W-:Y:S01]  /*09a0*/  @!P4 LEA R20, P3, R16.reuse, c[0x0][0x170], 0x2 ;  /* 0x00005c001014ca11 */ /* 0x042fe200078610ff */
[----:B------:R0:W4:Y:S03]  /*09b0*/  @!P1 LDG.E.64 R26, [R22.64] ;  /* 0x00000006161a9981 */ /* 0x000126000c1e1b00 */
[----:B------:R-:W-:-:S02]  /*09c0*/  @!P4 LEA.HI.X R21, R16, c[0x0][0x174], R17, 0x2, P3 ;  /* 0x00005d001015ca11 */ /* 0x000fc400018f1411 */
[----:B------:R-:W-:Y:S02]  /*09d0*/  @!P5 IADD3 R17, R19, R31, RZ ;  /* 0x0000001f1311d210 */ /* 0x000fe40007ffe0ff */
[----:B------:R-:W-:Y:S01]  /*09e0*/  @!P5 LEA R16, P1, R18, c[0x0][0x170], 0x2 ;  /* 0x00005c001210da11 */ /* 0x000fe200078210ff */
[----:B------:R-:W-:-:S03]  /*09f0*/  CS2R R28, SRZ ;  /* 0x00000000001c7805 */ /* 0x000fc6000001ff00 */
[----:B------:R-:W-:Y:S01]  /*0a00*/  @!P5 LEA.HI.X R17, R18, c[0x0][0x174], R17, 0x2, P1 ;  /* 0x00005d001211da11 */ /* 0x000fe200008f1411 */
[----:B------:R-:W-:Y:S01]  /*0a10*/  @!P2 IMAD R18, R38, c[0x0][0x1c0], RZ ;  /* 0x000070002612aa24 */ /* 0x000fe200078e02ff */
[----:B------:R-:W-:Y:S01]  /*0a20*/  @!P2 MOV R19, R53 ;  /* 0x000000350013a202 */ /* 0x000fe20000000f00 */
[----:B------:R2:W4:Y:S02]  /*0a30*/  @!P4 LDG.E.64 R28, [R20.64] ;  /* 0x00000006141cc981 */ /* 0x000524000c1e1b00 */
[----:B0-----:R-:W-:Y:S01]  /*0a40*/  @!P2 IMAD R23, R7, c[0x0][0x1c4], R18 ;  /* 0x000071000717aa24 */ /* 0x001fe200078e0212 */
[----:B------:R-:W-:Y:S01]  /*0a50*/  @!P2 MOV R18, R50 ;  /* 0x000000320012a202 */ /* 0x000fe20000000f00 */
[----:B------:R-:W-:-:S04]  /*0a60*/  CS2R R30, SRZ ;  /* 0x00000000001e7805 */ /* 0x000fc8000001ff00 */
[----:B------:R-:W-:Y:S02]  /*0a70*/  @!P2 IMAD.WIDE.U32 R18, R7, c[0x0][0x1c0], R18 ;  /* 0x000070000712aa25 */ /* 0x000fe400078e0012 */
[----:B------:R0:W4:Y:S03]  /*0a80*/  @!P5 LDG.E.64 R30, [R16.64] ;  /* 0x00000006101ed981 */ /* 0x000126000c1e1b00 */
[----:B------:R-:W-:Y:S01]  /*0a90*/  @!P2 IADD3 R19, R19, R23, RZ ;  /* 0x000000171313a210 */ /* 0x000fe20007ffe0ff */
[----:B------:R-:W-:Y:S01]  /*0aa0*/  CS2R R32, SRZ ;  /* 0x0000000000207805 */ /* 0x000fe2000001ff00 */
[----:B0-----:R-:W-:-:S04]  /*0ab0*/  @!P2 LEA R16, P1, R18, c[0x0][0x170], 0x2 ;  /* 0x00005c001210aa11 */ /* 0x001fc800078210ff */
[----:B------:R-:W-:-:S05]  /*0ac0*/  @!P2 LEA.HI.X R17, R18, c[0x0][0x174], R19, 0x2, P1 ;  /* 0x00005d001211aa11 */ /* 0x000fca00008f1413 */
[----:B------:R0:W4:Y:S01]  /*0ad0*/  @!P2 LDG.E.64 R32, [R16.64] ;  /* 0x000000061020a981 */ /* 0x000122000c1e1b00 */
[C---:B------:R-:W-:Y:S02]  /*0ae0*/  ISETP.GT.AND P1, PT, R3.reuse, 0x1e, PT ;  /* 0x0000001e0300780c */ /* 0x040fe40003f24270 */
[----:B------:R-:W-:Y:S01]  /*0af0*/  ISETP.NE.AND P2, PT, R3, RZ, PT ;  /* 0x000000ff0300720c */ /* 0x000fe20003f45270 */
[----:B--2---:R-:W-:-:S04]  /*0b00*/  FMUL.FTZ R21, R13, R13 ;  /* 0x0000000d0d157220 */ /* 0x004fc80000410000 */
[----:B------:R-:W-:Y:S02]  /*0b10*/  FFMA.FTZ R18, R12, R12, R21 ;  /* 0x0000000c0c127223 */ /* 0x000fe40000010015 */
[----:B---3--:R-:W-:-:S04]  /*0b20*/  FMUL.FTZ R19, R11, R11 ;  /* 0x0000000b0b137220 */ /* 0x008fc80000410000 */
[----:B------:R-:W-:-:S04]  /*0b30*/  FFMA.FTZ R19, R10, R10, R19 ;  /* 0x0000000a0a137223 */ /* 0x000fc80000010013 */
[----:B------:R-:W-:-:S04]  /*0b40*/  FADD.FTZ R19, RZ, R19 ;  /* 0x00000013ff137221 */ /* 0x000fc80000010000 */
[----:B------:R-:W-:Y:S02]  /*0b50*/  FADD.FTZ R18, R19, R18 ;  /* 0x0000001213127221 */ /* 0x000fe40000010000 */
[----:B-----5:R-:W-:Y:S02]  /*0b60*/  FMUL.FTZ R21, R15, R15 ;  /* 0x0000000f0f157220 */ /* 0x020fe40000410000 */
[----:B----4-:R-:W-:Y:S02]  /*0b70*/  FMUL.FTZ R19, R25, R25 ;  /* 0x0000001919137220 */ /* 0x010fe40000410000 */
[----:B------:R-:W-:Y:S02]  /*0b80*/  FFMA.FTZ R21, R14, R14, R21 ;  /* 0x0000000e0e157223 */ /* 0x000fe40000010015 */
[----:B------:R-:W-:Y:S02]  /*0b90*/  FFMA.FTZ R19, R24, R24, R19 ;  /* 0x0000001818137223 */ /* 0x000fe40000010013 */
[----:B------:R-:W-:-:S02]  /*0ba0*/  FADD.FTZ R18, R18, R21 ;  /* 0x0000001512127221 */ /* 0x000fc40000010000 */
[----:B0-----:R-:W-:Y:S02]  /*0bb0*/  FADD.FTZ R16, R10, R11 ;  /* 0x0000000b0a107221 */ /* 0x001fe40000010000 */
[----:B------:R-:W-:Y:S02]  /*0bc0*/  FADD.FTZ R18, R18, R19 ;  /* 0x0000001312127221 */ /* 0x000fe40000010000 */
[----:B------:R-:W-:Y:S02]  /*0bd0*/  FADD.FTZ R16, RZ, R16 ;  /* 0x00000010ff107221 */ /* 0x000fe40000010000 */
[----:B------:R-:W-:Y:S02]  /*0be0*/  FADD.FTZ R17, R12, R13 ;  /* 0x0000000d0c117221 */ /* 0x000fe40000010000 */
[----:B------:R-:W-:Y:S02]  /*0bf0*/  FMUL.FTZ R19, R27, R27 ;  /* 0x0000001b1b137220 */ /* 0x000fe40000410000 */
[----:B------:R-:W-:-:S02]  /*0c00*/  FADD.FTZ R16, R16, R17 ;  /* 0x0000001110107221 */ /* 0x000fc40000010000 */
[----:B------:R-:W-:Y:S02]  /*0c10*/  FFMA.FTZ R19, R26, R26, R19 ;  /* 0x0000001a1a137223 */ /* 0x000fe40000010013 */
[----:B------:R-:W-:Y:S02]  /*0c20*/  FADD.FTZ R17, R14, R15 ;  /* 0x0000000f0e117221 */ /* 0x000fe40000010000 */
[----:B------:R-:W-:Y:S02]  /*0c30*/  FADD.FTZ R18, R18, R19 ;  /* 0x0000001312127221 */ /* 0x000fe40000010000 */
[----:B------:R-:W-:Y:S02]  /*0c40*/  FADD.FTZ R16, R16, R17 ;  /* 0x0000001110107221 */ /* 0x000fe40000010000 */
[----:B------:R-:W-:Y:S02]  /*0c50*/  FADD.FTZ R17, R24, R25 ;  /* 0x0000001918117221 */ /* 0x000fe40000010000 */
[----:B------:R-:W-:-:S02]  /*0c60*/  FMUL.FTZ R19, R29, R29 ;  /* 0x0000001d1d137220 */ /* 0x000fc40000410000 */
[----:B------:R-:W-:Y:S02]  /*0c70*/  FADD.FTZ R16, R16, R17 ;  /* 0x0000001110107221 */ /* 0x000fe40000010000 */
[----:B------:R-:W-:Y:S02]  /*0c80*/  FFMA.FTZ R19, R28, R28, R19 ;  /* 0x0000001c1c137223 */ /* 0x000fe40000010013 */
[----:B------:R-:W-:Y:S02]  /*0c90*/  FADD.FTZ R17, R26, R27 ;  /* 0x0000001b1a117221 */ /* 0x000fe40000010000 */
[----:B------:R-:W-:Y:S02]  /*0ca0*/  FADD.FTZ R18, R18, R19 ;  /* 0x0000001312127221 */ /* 0x000fe40000010000 */
[----:B------:R-:W-:Y:S02]  /*0cb0*/  FMUL.FTZ R19, R31, R31 ;  /* 0x0000001f1f137220 */ /* 0x000fe40000410000 */
[----:B------:R-:W-:-:S02]  /*0cc0*/  FADD.FTZ R16, R16, R17 ;  /* 0x0000001110107221 */ /* 0x000fc40000010000 */
[----:B------:R-:W-:Y:S02]  /*0cd0*/  FADD.FTZ R17, R28, R29 ;  /* 0x0000001d1c117221 */ /* 0x000fe40000010000 */
[----:B------:R-:W-:Y:S02]  /*0ce0*/  FFMA.FTZ R19, R30, R30, R19 ;  /* 0x0000001e1e137223 */ /* 0x000fe40000010013 */
[----:B------:R-:W-:Y:S02]  /*0cf0*/  FADD.FTZ R16, R16, R17 ;  /* 0x0000001110107221 */ /* 0x000fe40000010000 */
        /* <DEDUP_REMOVED lines=65> */
.L_x_4736:
[----:B------:R-:W-:Y:S05]  /*1110*/  BSYNC B0 ;  /* 0x0000000000007941 */ /* 0x000fea0003800000 */
.L_x_4735:
        /* <DEDUP_REMOVED lines=11> */
[----:B------:R-:W-:Y:S02]  /*11d0*/  SHF.L.U32 R17, R17, 0x1, RZ ;  /* 0x0000000111117819 */ /* 0x000fe400000006ff */
[----:B-1----:R-:W-:-:S03]  /*11e0*/  IADD3 R23, R16, R49, RZ ;  /* 0x0000003110177210 */ /* 0x002fc60007ffe0ff */
[----:B------:R-:W-:-:S04]  /*11f0*/  IMAD.WIDE R16, R17, R18, c[0x0][0x198] ;  /* 0x0000660011107625 */ /* 0x000fc800078e0212 */
[----:B------:R-:W-:-:S04]  /*1200*/  IMAD R49, R2, c[0x0][0x10], R49 ;  /* 0x0000040002317a24 */ /* 0x000fc800078e0231 */
[----:B------:R-:W-:Y:S01]  /*1210*/  IMAD.WIDE.U32 R16, R49, 0x8, R16 ;  /* 0x0000000831107825 */ /* 0x000fe200078e0010 */
[----:B------:R-:W-:-:S04]  /*1220*/  SEL R49, R22, 0xffffffff, !P1 ;  /* 0xffffffff16317807 */ /* 0x000fc80004800000 */
        /* <DEDUP_REMOVED lines=8> */
.L_x_4739:
[----:B------:R-:W2:Y:S01]  /*12b0*/  LDG.E.STRONG.GPU R18, [R16.64] ;  /* 0x0000000610127981 */ /* 0x000ea2000c1ef900 */
[----:B------:R-:W-:Y:S01]  /*12c0*/  YIELD ;  /* 0x0000000000007946 */ /* 0x000fe20003800000 */
[----:B--2---:R-:W-:Y:S01]  /*12d0*/  ISETP.NE.AND P1, PT, R18, R23, PT ;  /* 0x000000171200720c */ /* 0x004fe20003f25270 */
[----:B------:R-:W-:-:S12]  /*12e0*/  CCTL.IVALL ;  /* 0x00000000ff00798f */ /* 0x000fd80002000000 */
[----:B------:R-:W-:Y:S05]  /*12f0*/  @P1 BRA `(.L_x_4739) ;  /* 0xffffffb000001947 */ /* 0x000fea000383ffff */
.L_x_4738:
        /* <DEDUP_REMOVED lines=11> */
.L_x_4741:
        /* <DEDUP_REMOVED lines=59> */
.L_x_4740:
        /* <DEDUP_REMOVED lines=19> */
.L_x_4743:
[----:B------:R-:W-:Y:S05]  /*1890*/  BSYNC B0 ;  /* 0x0000000000007941 */ /* 0x000fea0003800000 */
.L_x_4742:
        /* <DEDUP_REMOVED lines=8> */
[----:B------:R-:W-:-:S04]  /*1920*/  @!P2 IMAD R18, R18, c[0x0][0x10], RZ ;  /* 0x000004001212aa24 */ /* 0x000fc800078e02ff */
[----:B------:R-:W-:Y:S02]  /*1930*/  @!P2 IMAD R18, R18, c[0x0][0xc], RZ ;  /* 0x000003001212aa24 */ /* 0x000fe400078e02ff */
[----:B-1----:R-:W-:-:S03]  /*1940*/  @!P2 IMAD R19, R17, c[0x0][0x10], R16 ;  /* 0x000004001113aa24 */ /* 0x002fc600078e0210 */
[----:B------:R-:W-:Y:S02]  /*1950*/  @!P2 SHF.L.U32 R16, R18, 0x1, RZ ;  /* 0x000000011210a819 */ /* 0x000fe400000006ff */
[----:B------:R-:W-:Y:S01]  /*1960*/  @!P2 MOV R17, 0x4 ;  /* 0x000000040011a802 */ /* 0x000fe20000000f00 */
[----:B------:R-:W1:Y:S04]  /*1970*/  @!P1 S2R R18, SR_CTAID.Y ;  /* 0x0000000000129919 */ /* 0x000e680000002600 */
[----:B------:R-:W-:-:S06]  /*1980*/  @!P2 IMAD.WIDE R16, R16, R17, c[0x0][0x198] ;  /* 0x000066001010a625 */ /* 0x000fcc00078e0211 */
[----:B------:R-:W-:Y:S01]  /*1990*/  @!P2 IMAD.WIDE.U32 R16, R19, 0x8, R16 ;  /* 0x000000081310a825 */ /* 0x000fe200078e0010 */
[----:B------:R-:W-:-:S05]  /*19a0*/  @!P1 LOP3.LUT R19, R5, 0x1, RZ, 0xc0, !PT ;  /* 0x0000000105139812 */ /* 0x000fca00078ec0ff */
[----:B------:R-:W-:Y:S01]  /*19b0*/  @!P1 IMAD R19, R19, c[0x0][0x10], RZ ;  /* 0x0000040013139a24 */ /* 0x000fe200078e02ff */
[----:B------:R-:W2:Y:S03]  /*19c0*/  @!P2 LDG.E.64 R16, [R16.64] ;  /* 0x000000061010a981 */ /* 0x000ea6000c1e1b00 */
[----:B------:R-:W-:Y:S02]  /*19d0*/  @!P1 IMAD R19, R19, c[0x0][0xc], RZ ;  /* 0x0000030013139a24 */ /* 0x000fe400078e02ff */
[----:B-1----:R-:W-:-:S03]  /*19e0*/  @!P1 IMAD R23, R23, c[0x0][0x10], R18 ;  /* 0x0000040017179a24 */ /* 0x002fc600078e0212 */
        /* <DEDUP_REMOVED lines=9> */
.L_x_4737:
[----:B------:R-:W-:Y:S01]  /*1a80*/  LOP3.LUT P1, RZ, R2, R0, RZ, 0xfc, !PT ;  /* 0x0000000002ff7212 */ /* 0x000fe2000782fcff */
[----:B------:R1:W-:Y:S01]  /*1a90*/  @!P3 STS.64 [0x78], R20 ;  /* 0x00007814ff00b388 */ /* 0x0003e20000000a00 */
[----:B------:R-:W-:Y:S01]  /*1aa0*/  ISETP.EQ.U32.AND P2, PT, RZ, c[0x0][0x168], PT ;  /* 0x00005a00ff007a0c */ /* 0x000fe20003f42070 */
[----:B------:R-:W-:Y:S01]  /*1ab0*/  HFMA2.MMA R23, -RZ, RZ, 0, 1.1920928955078125e-07 ;  /* 0x00000002ff177435 */ /* 0x000fe200000001ff */
[----:B------:R-:W-:-:S02]  /*1ac0*/  IADD3 R48, R47, R48, RZ ;  /* 0x000000302f307210 */ /* 0x000fc40007ffe0ff */
[----:B------:R-:W-:-:S13]  /*1ad0*/  ISETP.EQ.OR.EX P1, PT, RZ, c[0x0][0x16c], P1, P2 ;  /* 0x00005b00ff007a0c */ /* 0x000fda0000f22720 */
[----:B------:R-:W-:Y:S01]  /*1ae0*/  @!P1 MOV R19, 0x8 ;  /* 0x0000000800139802 */ /* 0x000fe20000000f00 */
[----:B------:R-:W-:Y:S02]  /*1af0*/  @!P1 FMUL.FTZ R17, R21, c[0x0][0x1f4] ;  /* 0x00007d0015119a20 */ /* 0x000fe40000410000 */
[----:B------:R-:W-:Y:S02]  /*1b00*/  @!P1 FMUL.FTZ R16, R20, c[0x0][0x1f4] ;  /* 0x00007d0014109a20 */ /* 0x000fe40000410000 */
[----:B------:R-:W-:-:S04]  /*1b10*/  @!P1 IMAD.WIDE R18, R46, R19, c[0x0][0x168] ;  /* 0x00005a002e129625 */ /* 0x000fc800078e0213 */
[CC--:B01----:R-:W-:Y:S01]  /*1b20*/  IMAD.WIDE R20, R48.reuse, R23.reuse, c[0x0][0x178] ;  /* 0x00005e0030147625 */ /* 0x0c3fe200078e0217 */
[----:B------:R0:W-:Y:S04]  /*1b30*/  @!P1 STG.E.64 [R18.64], R16 ;  /* 0x0000001012009986 */ /* 0x0001e8000c101b06 */
[----:B------:R-:W-:Y:S01]  /*1b40*/  BAR.SYNC.DEFER_BLOCKING 0x0 ;  /* 0x0000000000007b1d */ /* 0x000fe20000010000 */
[----:B0-----:R-:W-:-:S05]  /*1b50*/  IMAD.WIDE R16, R48, R23, c[0x0][0x180] ;  /* 0x0000600030107625 */ /* 0x001fca00078e0217 */
[----:B------:R0:W2:Y:S04]  /*1b60*/  LDG.E.U16 R19, [R20.64] ;  /* 0x0000000614137981 */ /* 0x0000a8000c1e1500 */
[----:B------:R0:W3:Y:S04]  /*1b70*/  LDG.E.U16 R18, [R20.64+0x2] ;  /* 0x0000020614127981 */ /* 0x0000e8000c1e1500 */
[----:B------:R1:W4:Y:S04]  /*1b80*/  LDG.E.U16 R22, [R16.64] ;  /* 0x0000000610167981 */ /* 0x000328000c1e1500 */
[----:B------:R1:W5:Y:S01]  /*1b90*/  LDG.E.U16 R23, [R16.64+0x2] ;  /* 0x0000020610177981 */ /* 0x000362000c1e1500 */
[----:B------:R-:W-:-:S02]  /*1ba0*/  ISETP.NE.AND P6, PT, RZ, UR5, PT ;  /* 0x00000005ff007c0c */ /* 0x000fc4000bfc5270 */
[----:B0-----:R-:W-:Y:S01]  /*1bb0*/  MOV R20, 0x3f800000 ;  /* 0x3f80000000147802 */ /* 0x001fe20000000f00 */
[----:B-1----:R-:W0:Y:S02]  /*1bc0*/  LDS.64 R16, [0x78] ;  /* 0x00007800ff107984 */ /* 0x002e240000000a00 */
[----:B0-----:R-:W-:-:S04]  /*1bd0*/  FMUL.FTZ R21, R16, c[0x0][0x1f4] ;  /* 0x00007d0010157a20 */ /* 0x001fc80000410000 */
[C---:B------:R-:W-:Y:S02]  /*1be0*/  FMUL.FTZ R48, R21.reuse, R21 ;  /* 0x0000001515307220 */ /* 0x040fe40000410000 */
[----:B------:R-:W-:Y:S02]  /*1bf0*/  FADD.FTZ R49, -R21, R10 ;  /* 0x0000000a15317221 */ /* 0x000fe40000010100 */
[----:B------:R-:W-:Y:S02]  /*1c00*/  FFMA.FTZ R48, R17, c[0x0][0x1f4], -R48 ;  /* 0x00007d0011307a23 */ /* 0x000fe40000010830 */
[----:B------:R-:W-:-:S03]  /*1c10*/  FADD.FTZ R11, -R21, R11 ;  /* 0x0000000b150b7221 */ /* 0x000fc60000010100 */
[----:B------:R-:W-:-:S13]  /*1c20*/  FSETP.GTU.FTZ.AND P1, PT, R48, RZ, PT ;  /* 0x000000ff3000720b */ /* 0x000fda0003f3c000 */
[----:B------:R-:W-:-:S04]  /*1c30*/  @P1 FADD.FTZ R48, R48, c[0x0][0x188] ;  /* 0x0000620030301621 */ /* 0x000fc80000010000 */
[----:B------:R-:W0:Y:S02]  /*1c40*/  @P1 MUFU.RSQ R20, R48 ;  /* 0x0000003000141308 */ /* 0x000e240000001400 */
[-C--:B0-----:R-:W-:Y:S02]  /*1c50*/  FMUL.FTZ R11, R11, R20.reuse ;  /* 0x000000140b0b7220 */ /* 0x081fe40000410000 */
        /* <DEDUP_REMOVED lines=18> */
.L_x_4744:
        /* <DEDUP_REMOVED lines=11> */
.L_x_4746:
[----:B------:R-:W-:Y:S05]  /*1e30*/  BSYNC B0 ;  /* 0x0000000000007941 */ /* 0x000fea0003800000 */
.L_x_4745:
[C---:B------:R-:W-:Y:S01]  /*1e40*/  FADD.FTZ R12, -R21.reuse, R12 ;  /* 0x0000000c150c7221 */ /* 0x040fe20000010100 */
[----:B------:R-:W-:Y:S01]  /*1e50*/  ISETP.GE.U32.AND P1, PT, R44, c[0x0][0x1c8], PT ;  /* 0x000072002c007a0c */ /* 0x000fe20003f26070 */
[----:B------:R-:W-:Y:S01]  /*1e60*/  FADD.FTZ R13, -R21, R13 ;  /* 0x0000000d150d7221 */ /* 0x000fe20000010100 */
[----:B------:R-:W-:Y:S01]  /*1e70*/  ISETP.GE.U32.AND P2, PT, R43, c[0x0][0x1c8], PT ;  /* 0x000072002b007a0c */ /* 0x000fe20003f46070 */
[C---:B------:R-:W-:Y:S01]  /*1e80*/  FADD.FTZ R14, -R21.reuse, R14 ;  /* 0x0000000e150e7221 */ /* 0x040fe20000010100 */
[----:B------:R-:W-:Y:S01]  /*1e90*/  ISETP.GE.AND.EX P1, PT, R8, c[0x0][0x1cc], PT, P1 ;  /* 0x0000730008007a0c */ /* 0x000fe20003f26310 */
[----:B------:R-:W-:Y:S01]  /*1ea0*/  FADD.FTZ R15, -R21, R15 ;  /* 0x0000000f150f7221 */ /* 0x000fe20000010100 */
[----:B------:R-:W-:Y:S01]  /*1eb0*/  ISETP.GE.AND.EX P2, PT, R9, c[0x0][0x1cc], PT, P2 ;  /* 0x0000730009007a0c */ /* 0x000fe20003f46320 */
[-C--:B------:R-:W-:Y:S01]  /*1ec0*/  FMUL.FTZ R12, R12, R20.reuse ;  /* 0x000000140c0c7220 */ /* 0x080fe20000410000 */
[C---:B------:R-:W-:Y:S01]  /*1ed0*/  ISETP.GT.U32.OR P1, PT, R0.reuse, 0x17f, P1 ;  /* 0x0000017f0000780c */ /* 0x040fe20000f24470 */
[----:B------:R-:W-:Y:S01]  /*1ee0*/  FMUL.FTZ R13, R13, R20 ;  /* 0x000000140d0d7220 */ /* 0x000fe20000410000 */
[----:B------:R-:W-:Y:S01]  /*1ef0*/  ISETP.GT.U32.OR P2, PT, R0, 0x17f, P2 ;  /* 0x0000017f0000780c */ /* 0x000fe20001744470 */
[----:B------:R-:W-:-:S02]  /*1f00*/  FADD.FTZ R24, -R21, R24 ;  /* 0x0000001815187221 */ /* 0x000fc40000010100 */
[C---:B------:R-:W-:Y:S02]  /*1f10*/  FADD.FTZ R25, -R21.reuse, R25 ;  /* 0x0000001915197221 */ /* 0x040fe40000010100 */
[C---:B------:R-:W-:Y:S02]  /*1f20*/  FADD.FTZ R26, -R21.reuse, R26 ;  /* 0x0000001a151a7221 */ /* 0x040fe40000010100 */
[C---:B------:R-:W-:Y:S02]  /*1f30*/  FADD.FTZ R27, -R21.reuse, R27 ;  /* 0x0000001b151b7221 */ /* 0x040fe40000010100 */
[C---:B------:R-:W-:Y:S02]  /*1f40*/  FADD.FTZ R28, -R21.reuse, R28 ;  /* 0x0000001c151c7221 */ /* 0x040fe40000010100 */
[C---:B------:R-:W-:Y:S02]  /*1f50*/  FADD.FTZ R29, -R21.reuse, R29 ;  /* 0x0000001d151d7221 */ /* 0x040fe40000010100 */
[----:B------:R-:W-:-:S02]  /*1f60*/  FADD.FTZ R30, -R21, R30 ;  /* 0x0000001e151e7221 */ /* 0x000fc40000010100 */
[C---:B------:R-:W-:Y:S02]  /*1f70*/  FADD.FTZ R31, -R21.reuse, R31 ;  /* 0x0000001f151f7221 */ /* 0x040fe40000010100 */
[C---:B------:R-:W-:Y:S02]  /*1f80*/  FADD.FTZ R32, -R21.reuse, R32 ;  /* 0x0000002015207221 */ /* 0x040fe40000010100 */
[----:B------:R-:W-:Y:S02]  /*1f90*/  FADD.FTZ R21, -R21, R33 ;  /* 0x0000002115157221 */ /* 0x000fe40000010100 */
[-C--:B------:R-:W-:Y:S02]  /*1fa0*/  FMUL.FTZ R22, R14, R20.reuse ;  /* 0x000000140e167220 */ /* 0x080fe40000410000 */
[----:B------:R-:W-:Y:S02]  /*1fb0*/  FMUL.FTZ R23, R15, R20 ;  /* 0x000000140f177220 */ /* 0x000fe40000410000 */
[----:B0-----:R-:W-:-:S02]  /*1fc0*/  FFMA.FTZ R10, R19, R12, R17 ;  /* 0x0000000c130a7223 */ /* 0x001fc40000010011 */
        /* <DEDUP_REMOVED lines=12> */
.L_x_4747:
[----:B------:R-:W-:Y:S01]  /*2090*/  BSSY B0, `(.L_x_4748) ;  /* 0x000000b000007945 */ /* 0x000fe20003800000 */
[----:B------:R-:W-:Y:S05]  /*20a0*/  @P1 BRA `(.L_x_4749) ;  /* 0x0000009000001947 */ /* 0x000fea0003800000 */
[----:B------:R-:W-:Y:S01]  /*20b0*/  IMAD R13, R8, c[0x0][0x1c0], RZ ;  /* 0x00007000080d7a24 */ /* 0x000fe200078e02ff */
[----:B------:R-:W-:-:S03]  /*20c0*/  MOV R12, R50 ;  /* 0x00000032000c7202 */ /* 0x000fc60000000f00 */
[----:B------:R-:W-:Y:S01]  /*20d0*/  IMAD R15, R44, c[0x0][0x1c4], R13 ;  /* 0x000071002c0f7a24 */ /* 0x000fe200078e020d */
[----:B------:R-:W-:-:S05]  /*20e0*/  MOV R13, R53 ;  /* 0x00000035000d7202 */ /* 0x000fca0000000f00 */
[----:B------:R-:W-:-:S05]  /*20f0*/  IMAD.WIDE.U32 R12, R44, c[0x0][0x1c0], R12 ;  /* 0x000070002c0c7a25 */ /* 0x000fca00078e000c */
[----:B------:R-:W-:Y:S02]  /*2100*/  IADD3 R15, R13, R15, RZ ;  /* 0x0000000f0d0f7210 */ /* 0x000fe40007ffe0ff */
[----:B------:R-:W-:-:S04]  /*2110*/  LEA R14, P1, R12, c[0x0][0x160], 0x2 ;  /* 0x000058000c0e7a11 */ /* 0x000fc800078210ff */
[----:B------:R-:W-:-:S05]  /*2120*/  LEA.HI.X R15, R12, c[0x0][0x164], R15, 0x2, P1 ;  /* 0x000059000c0f7a11 */ /* 0x000fca00008f140f */
[----:B------:R0:W-:Y:S04]  /*2130*/  STG.E.64 [R14.64], R10 ;  /* 0x0000000a0e007986 */ /* 0x0001e8000c101b06 */
.L_x_4749:
[----:B------:R-:W-:Y:S05]  /*2140*/  BSYNC B0 ;  /* 0x0000000000007941 */ /* 0x000fea0003800000 */
.L_x_4748:
        /* <DEDUP_REMOVED lines=13> */
.L_x_4750:
[----:B------:R-:W-:Y:S01]  /*2220*/  BSSY B0, `(.L_x_4751) ;  /* 0x000000b000007945 */ /* 0x000fe20003800000 */
        /* <DEDUP_REMOVED lines=10> */
.L_x_4752:
[----:B------:R-:W-:Y:S05]  /*22d0*/  BSYNC B0 ;  /* 0x0000000000007941 */ /* 0x000fea0003800000 */
.L_x_4751:
[----:B------:R-:W-:Y:S01]  /*22e0*/  ISETP.GE.U32.AND P5, PT, R42, c[0x0][0x1c8], PT ;  /* 0x000072002a007a0c */ /* 0x000fe20003fa6070 */
[-C--:B------:R-:W-:Y:S01]  /*22f0*/  FMUL.FTZ R24, R24, R20.reuse ;  /* 0x0000001418187220 */ /* 0x080fe20000410000 */
        /* <DEDUP_REMOVED lines=8> */
[----:B------:R-:W-:Y:S01]  /*2380*/  ISETP.GE.AND.EX P5, PT, R34, c[0x0][0x1cc], PT, P5 ;  /* 0x0000730022007a0c */ /* 0x000fe20003fa6350 */
        /* <DEDUP_REMOVED lines=8> */
[----:B------:R-:W-:Y:S01]  /*2410*/  FMUL.FTZ R21, R21, R20 ;  /* 0x0000001415157220 */ /* 0x000fe20000410000 */
[C---:B------:R-:W-:Y:S01]  /*2420*/  ISETP.GT.U32.OR P5, PT, R0.reuse, 0x17f, P5 ;  /* 0x0000017f0000780c */ /* 0x040fe20002fa4470 */
[----:B------:R-:W-:Y:S01]  /*2430*/  FFMA.FTZ R8, R19, R24, R17 ;  /* 0x0000001813087223 */ /* 0x000fe20000010011 */
[----:B------:R-:W-:Y:S01]  /*2440*/  ISETP.GT.U32.OR P1, PT, R0, 0x17f, P1 ;  /* 0x0000017f0000780c */ /* 0x000fe20000f24470 */
[----:B------:R-:W-:Y:S01]  /*2450*/  FFMA.FTZ R9, R18, R25, R16 ;  /* 0x0000001912097223 */ /* 0x000fe20000010010 */
[----:B------:R-:W-:-:S02]  /*2460*/  ISETP.GT.U32.OR P2, PT, R0, 0x17f, P2 ;  /* 0x0000017f0000780c */ /* 0x000fc40001744470 */
[C---:B------:R-:W-:Y:S02]  /*2470*/  ISETP.GT.U32.OR P3, PT, R0.reuse, 0x17f, P3 ;  /* 0x0000017f0000780c */ /* 0x040fe40001f64470 */
[----:B------:R-:W-:Y:S01]  /*2480*/  ISETP.GT.U32.OR P4, PT, R0, 0x17f, P4 ;  /* 0x0000017f0000780c */ /* 0x000fe20002784470 */
[----:B------:R-:W-:Y:S06]  /*2490*/  @!P6 BRA `(.L_x_4753) ;  /* 0x000000a00000e947 */ /* 0x000fec0003800000 */
        /* <DEDUP_REMOVED lines=10> */
.L_x_4753:
        /* <DEDUP_REMOVED lines=11> */
.L_x_4755:
[----:B------:R-:W-:Y:S05]  /*25f0*/  BSYNC B0 ;  /* 0x0000000000007941 */ /* 0x000fea0003800000 */
.L_x_4754:
        /* <DEDUP_REMOVED lines=13> */
.L_x_4756:
        /* <DEDUP_REMOVED lines=11> */
.L_x_4758:
[----:B------:R-:W-:Y:S05]  /*2780*/  BSYNC B0 ;  /* 0x0000000000007941 */ /* 0x000fea0003800000 */
.L_x_4757:
        /* <DEDUP_REMOVED lines=13> */
.L_x_4759:
        /* <DEDUP_REMOVED lines=11> */
.L_x_4761:
[----:B------:R-:W-:Y:S05]  /*2910*/  BSYNC B0 ;  /* 0x0000000000007941 */ /* 0x000fea0003800000 */
.L_x_4760:
        /* <DEDUP_REMOVED lines=13> */
.L_x_4762:
        /* <DEDUP_REMOVED lines=11> */
.L_x_4764:
[----:B------:R-:W-:Y:S05]  /*2aa0*/  BSYNC B0 ;  /* 0x0000000000007941 */ /* 0x000fea0003800000 */
.L_x_4763:
        /* <DEDUP_REMOVED lines=13> */
.L_x_4765:
[----:B------:R-:W-:Y:S01]  /*2b80*/  BSSY B0, `(.L_x_4766) ;  /* 0x000000a000007945 */ /* 0x000fe20003800000 */
[----:B------:R-:W-:Y:S05]  /*2b90*/  @P4 BRA `(.L_x_4767) ;  /* 0x0000008000004947 */ /* 0x000fea0003800000 */
[----:B------:R-:W-:Y:S01]  /*2ba0*/  MOV R51, R53 ;  /* 0x0000003500337202 */ /* 0x000fe20000000f00 */
[----:B------:R-:W-:-:S04]  /*2bb0*/  IMAD R38, R38, c[0x0][0x1c0], RZ ;  /* 0x0000700026267a24 */ /* 0x000fc800078e02ff */
[----:B------:R-:W-:-:S04]  /*2bc0*/  IMAD.WIDE.U32 R50, R7, c[0x0][0x1c0], R50 ;  /* 0x0000700007327a25 */ /* 0x000fc800078e0032 */
[----:B0-----:R-:W-:Y:S01]  /*2bd0*/  IMAD R9, R7, c[0x0][0x1c4], R38 ;  /* 0x0000710007097a24 */ /* 0x001fe200078e0226 */
[----:B------:R-:W-:-:S04]  /*2be0*/  LEA R8, P1, R50, c[0x0][0x160], 0x2 ;  /* 0x0000580032087a11 */ /* 0x000fc800078210ff */
[----:B------:R-:W-:-:S04]  /*2bf0*/  IADD3 R9, R51, R9, RZ ;  /* 0x0000000933097210 */ /* 0x000fc80007ffe0ff */
[----:B------:R-:W-:-:S05]  /*2c00*/  LEA.HI.X R9, R50, c[0x0][0x164], R9, 0x2, P1 ;  /* 0x0000590032097a11 */ /* 0x000fca00008f1409 */
[----:B------:R0:W-:Y:S02]  /*2c10*/  STG.E.64 [R8.64], R20 ;  /* 0x0000001408007986 */ /* 0x0001e4000c101b06 */
.L_x_4767:
[----:B------:R-:W-:Y:S05]  /*2c20*/  BSYNC B0 ;  /* 0x0000000000007941 */ /* 0x000fea0003800000 */
.L_x_4766:
[----:B------:R-:W-:Y:S02]  /*2c30*/  IADD3 R46, R46, c[0x0][0x10], RZ ;  /* 0x000004002e2e7a10 */ /* 0x000fe40007ffe0ff */
[----:B------:R-:W-:Y:S02]  /*2c40*/  IADD3 R5, R5, 0x1, RZ ;  /* 0x0000000105057810 */ /* 0x000fe40007ffe0ff */
[----:B------:R-:W-:-:S13]  /*2c50*/  ISETP.GE.AND P1, PT, R46, UR4, PT ;  /* 0x000000042e007c0c */ /* 0x000fda000bf26270 */
[----:B------:R-:W-:Y:S01]  /*2c60*/  @P1 CALL.REL.NOINC `(.L_x_4768) ;  /* 0x0000001000001944 */ /* 0x000fe20003c00000 */
[----:B------:R-:W-:Y:S05]  /*2c70*/  BRA `(.L_x_4769) ;  /* 0xffffd58000007947 */ /* 0x000fea000383ffff */
.L_x_4768:
[----:B------:R-:W-:Y:S05]  /*2c80*/  EXIT ;  /* 0x000000000000794d */ /* 0x000fea0003800000 */
.L_x_4770:
        /* <DEDUP_REMOVED lines=15> */
.L_x_5233:


//--------------------- .text._Z35group_norm_nhwc_fwd_one_pass_kernelI11Fp32IOBf16WLi256ELi48ELi384EEv26Group_norm_nhwc_fwd_params --------------------------
	.section	.text._Z35group_norm_nhwc_fwd_one_pass_kernelI11Fp32IOBf16WLi256ELi48ELi384EEv26Group_norm_nhwc_fwd_params,"ax",@progbits
	.sectioninfo	@"SHI_REGISTERS=102"
	.align	128
        .global         _Z35group_norm_nhwc_fwd_one_pass_kernelI11Fp32IOBf16WLi256ELi48ELi384EEv26Group_norm_nhwc_fwd_params
        .type           _Z35group_norm_nhwc_fwd_one_pass_kernelI11Fp32IOBf16WLi256ELi48ELi384EEv26Group_norm_nhwc_fwd_params,@function
        .size           _Z35group_norm_nhwc_fwd_one_pass_kernelI11Fp32IOBf16WLi256ELi48ELi384EEv26Group_norm_nhwc_fwd_params,(.L_x_5234 - _Z35group_norm_nhwc_fwd_one_pass_kernelI11Fp32IOBf16WLi256ELi48ELi384EEv26Group_norm_nhwc_fwd_params)
        .other          _Z35group_norm_nhwc_fwd_one_pass_kernelI11Fp32IOBf16WLi256ELi48ELi384EEv26Group_norm_nhwc_fwd_params,@"STO_CUDA_ENTRY STV_DEFAULT"
_Z35group_norm_nhwc_fwd_one_pass_kernelI11Fp32IOBf16WLi256ELi48ELi384EEv26Group_norm_nhwc_fwd_params:
.text._Z35group_norm_nhwc_fwd_one_pass_kernelI11Fp32IOBf16WLi256ELi48ELi384EEv26Group_norm_nhwc_fwd_params:
        /* <DEDUP_REMOVED lines=82> */
.L_x_4829:
[----:B-1----:R-:W-:Y:S02]  /*0520*/  IABS R5, c[0x0][0x1d8] ;  /* 0x0000760000057a13 */ /* 0x002fe40000000000 */
[----:B------:R-:W-:-:S02]  /*0530*/  P2R R14, PR, RZ, 0x8 ;  /* 0x00000008ff0e7803 */ /* 0x000fc40000000000 */
[----:B0-----:R-:W0:Y:S01]  /*0540*/  I2F.RP R4, R5 ;  /* 0x0000000500047306 */ /* 0x001e220000209400 */
        /* <DEDUP_REMOVED lines=214> */
[----:B------:R-:W-:Y:S01]  /*12b0*/  CS2R R34, SRZ ;  /* 0x0000000000227805 */ /* 0x000fe2000001ff00 */
[----:B0-----:R-:W-:Y:S01]  /*12c0*/  CS2R R28, SRZ ;  /* 0x00000000001c7805 */ /* 0x001fe2000001ff00 */
[----:B------:R-:W-:Y:S01]  /*12d0*/  CS2R R26, SRZ ;  /* 0x00000000001a7805 */ /* 0x000fe2000001ff00 */
[----:B------:R-:W-:Y:S01]  /*12e0*/  CS2R R24, SRZ ;  /* 0x0000000000187805 */ /* 0x000fe2000001ff00 */
[----:B-1----:R-:W-:-:S04]  /*12f0*/  CS2R R30, SRZ ;  /* 0x00000000001e7805 */ /* 0x002fc8000001ff00 */
[----:B------:R0:W2:Y:S04]  /*1300*/  @!P6 LDG.E.64 R26, [R40.64] ;  /* 0x00000006281ae981 */ /* 0x0000a8000c1e1b00 */
[----:B------:R-:W2:Y:S01]  /*1310*/  @P0 LDG.E.64 R32, [R4.64] ;  /* 0x0000000604200981 */ /* 0x000ea2000c1e1b00 */
[----:B------:R-:W-:-:S03]  /*1320*/  ISETP.NE.AND P0, PT, R43, RZ, PT ;  /* 0x000000ff2b00720c */ /* 0x000fc60003f05270 */
[----:B------:R1:W3:Y:S01]  /*1330*/  @!P5 LDG.E.64 R24, [R38.64] ;  /* 0x000000062618d981 */ /* 0x0002e2000c1e1b00 */
[C---:B------:R-:W-:Y:S02]  /*1340*/  LOP3.LUT P6, RZ, R86.reuse, 0x20, RZ, 0xc0, !PT ;  /* 0x0000002056ff7812 */ /* 0x040fe400078cc0ff */
[----:B------:R-:W-:-:S07]  /*1350*/  LOP3.LUT P5, RZ, R86, 0x10, RZ, 0xc0, !PT ;  /* 0x0000001056ff7812 */ /* 0x000fce00078ac0ff */
[----:B------:R-:W3:Y:S01]  /*1360*/  @P0 LDG.E.64 R34, [R6.64] ;  /* 0x0000000606220981 */ /* 0x000ee2000c1e1b00 */
[----:B------:R-:W-:-:S13]  /*1370*/  ISETP.NE.AND P0, PT, R44, RZ, PT ;  /* 0x000000ff2c00720c */ /* 0x000fda0003f05270 */
[----:B------:R3:W5:Y:S01]  /*1380*/  @P0 LDG.E.64 R28, [R8.64] ;  /* 0x00000006081c0981 */ /* 0x000762000c1e1b00 */
[----:B------:R-:W-:Y:S01]  /*1390*/  ISETP.NE.AND P0, PT, R45, RZ, PT ;  /* 0x000000ff2d00720c */ /* 0x000fe20003f05270 */
[----:B----4-:R-:W-:Y:S01]  /*13a0*/  CS2R R36, SRZ ;  /* 0x0000000000247805 */ /* 0x010fe2000001ff00 */
[----:B-1----:R-:W-:Y:S01]  /*13b0*/  CS2R R38, SRZ ;  /* 0x0000000000267805 */ /* 0x002fe2000001ff00 */
[----:B0-----:R-:W-:-:S04]  /*13c0*/  CS2R R40, SRZ ;  /* 0x0000000000287805 */ /* 0x001fc8000001ff00 */
[----:B------:R-:W4:Y:S04]  /*13d0*/  @P6 LDG.E.64 R36, [R12.64] ;  /* 0x000000060c246981 */ /* 0x000f28000c1e1b00 */
[----:B------:R-:W4:Y:S04]  /*13e0*/  @P5 LDG.E.64 R38, [R14.64] ;  /* 0x000000060e265981 */ /* 0x000f28000c1e1b00 */
[----:B------:R-:W4:Y:S01]  /*13f0*/  @P0 LDG.E.64 R30, [R10.64] ;  /* 0x000000060a1e0981 */ /* 0x000f22000c1e1b00 */
[----:B------:R-:W-:Y:S02]  /*1400*/  ISETP.NE.AND P0, PT, R42, RZ, PT ;  /* 0x000000ff2a00720c */ /* 0x000fe40003f05270 */
[----:B------:R-:W-:Y:S01]  /*1410*/  CS2R R42, SRZ ;  /* 0x00000000002a7805 */ /* 0x000fe2000001ff00 */
[----:B------:R-:W-:Y:S01]  /*1420*/  CS2R R44, SRZ ;  /* 0x00000000002c7805 */ /* 0x000fe2000001ff00 */
[----:B------:R-:W-:-:S04]  /*1430*/  CS2R R46, SRZ ;  /* 0x00000000002e7805 */ /* 0x000fc8000001ff00 */
[----:B------:R-:W4:Y:S04]  /*1440*/  @P1 LDG.E.64 R42, [R76.64] ;  /* 0x000000064c2a1981 */ /* 0x000f28000c1e1b00 */
[----:B------:R-:W4:Y:S04]  /*1450*/  @P2 LDG.E.64 R44, [R80.64] ;  /* 0x00000006502c2981 */ /* 0x000f28000c1e1b00 */
[----:B------:R-:W4:Y:S01]  /*1460*/  @P0 LDG.E.64 R40, [R78.64] ;  /* 0x000000064e280981 */ /* 0x000f22000c1e1b00 */
[----:B------:R-:W-:-:S03]  /*1470*/  CS2R R48, SRZ ;  /* 0x0000000000307805 */ /* 0x000fc6000001ff00 */
[----:B------:R-:W4:Y:S04]  /*1480*/  @P3 LDG.E.64 R46, [R82.64] ;  /* 0x00000006522e3981 */ /* 0x000f28000c1e1b00 */
[----:B------:R-:W4:Y:S01]  /*1490*/  @P4 LDG.E.64 R48, [R84.64] ;  /* 0x0000000654304981 */ /* 0x000f22000c1e1b00 */
        /* <DEDUP_REMOVED lines=11> */
[----:B-----5:R-:W-:Y:S02]  /*1550*/  FMUL.FTZ R9, R29, R29 ;  /* 0x0000001d1d097220 */ /* 0x020fe40000410000 */
[C---:B------:R-:W-:Y:S02]  /*1560*/  FADD.FTZ R7, R28.reuse, R29 ;  /* 0x0000001d1c077221 */ /* 0x040fe40000010000 */
[----:B------:R-:W-:Y:S02]  /*1570*/  FFMA.FTZ R6, R28, R28, R9 ;  /* 0x0000001c1c067223 */ /* 0x000fe40000010009 */
[----:B------:R-:W-:Y:S02]  /*1580*/  FADD.FTZ R4, R4, R7 ;  /* 0x0000000704047221 */ /* 0x000fe40000010000 */
[----:B------:R-:W-:-:S02]  /*1590*/  FADD.FTZ R5, R5, R6 ;  /* 0x0000000605057221 */ /* 0x000fc40000010000 */
[----:B----4-:R-:W-:Y:S02]  /*15a0*/  FMUL.FTZ R9, R31, R31 ;  /* 0x0000001f1f097220 */ /* 0x010fe40000410000 */
        /* <DEDUP_REMOVED lines=124> */
.L_x_4772:
[----:B0-----:R-:W-:Y:S05]  /*1d70*/  BSYNC B0 ;  /* 0x0000000000007941 */ /* 0x001fea0003800000 */
.L_x_4771:
        /* <DEDUP_REMOVED lines=25> */
.L_x_4775:
[----:B0-----:R-:W2:Y:S01]  /*1f10*/  LDG.E.STRONG.GPU R4, [R6.64] ;  /* 0x0000000606047981 */ /* 0x001ea2000c1ef900 */
[----:B------:R-:W-:Y:S01]  /*1f20*/  YIELD ;  /* 0x0000000000007946 */ /* 0x000fe20003800000 */
[----:B--2---:R-:W-:Y:S01]  /*1f30*/  ISETP.NE.AND P6, PT, R4, R15, PT ;  /* 0x0000000f0400720c */ /* 0x004fe20003fc5270 */
[----:B------:R-:W-:-:S12]  /*1f40*/  CCTL.IVALL ;  /* 0x00000000ff00798f */ /* 0x000fd80002000000 */
[----:B------:R-:W-:Y:S05]  /*1f50*/  @P6 BRA `(.L_x_4775) ;  /* 0xffffffb000006947 */ /* 0x000fea000383ffff */
.L_x_4774:
        /* <DEDUP_REMOVED lines=11> */
.L_x_4777:
        /* <DEDUP_REMOVED lines=59> */
.L_x_4776:
        /* <DEDUP_REMOVED lines=18> */
.L_x_4779:
[----:B------:R-:W-:Y:S05]  /*24e0*/  BSYNC B0 ;  /* 0x0000000000007941 */ /* 0x000fea0003800000 */
.L_x_4778:
        /* <DEDUP_REMOVED lines=31> */
.L_x_4773:
[----:B0-----:R-:W-:Y:S01]  /*26e0*/  P2R R4, PR, RZ, 0x1 ;  /* 0x00000001ff047803 */ /* 0x001fe20000000000 */
[----:B------:R-:W-:Y:S01]  /*26f0*/  @!P5 STS.64 [0x78], R12 ;  /* 0x0000780cff00d388 */ /* 0x000fe20000000a00 */
[----:B------:R-:W-:Y:S02]  /*2700*/  LOP3.LUT P6, RZ, R0, R51, RZ, 0xfc, !PT ;  /* 0x0000003300ff7212 */ /* 0x000fe400078cfcff */
[----:B------:R-:W-:Y:S02]  /*2710*/  ISETP.EQ.U32.AND P0, PT, RZ, c[0x0][0x168], PT ;  /* 0x00005a00ff007a0c */ /* 0x000fe40003f02070 */
[----:B------:R-:W-:-:S02]  /*2720*/  IADD3 R71, R64, R71, RZ ;  /* 0x0000004740477210 */ /* 0x000fc40007ffe0ff */
[----:B------:R-:W-:Y:S02]  /*2730*/  ISETP.EQ.OR.EX P6, PT, RZ, c[0x0][0x16c], P6, P0 ;  /* 0x00005b00ff007a0c */ /* 0x000fe400037c2700 */
[----:B------:R-:W-:-:S11]  /*2740*/  ISETP.NE.AND P0, PT, R4, RZ, PT ;  /* 0x000000ff0400720c */ /* 0x000fd60003f05270 */
[----:B-1----:R-:W-:Y:S01]  /*2750*/  @!P6 MOV R7, 0x8 ;  /* 0x000000080007e802 */ /* 0x002fe20000000f00 */
[----:B------:R-:W-:Y:S02]  /*2760*/  @!P6 FMUL.FTZ R9, R13, c[0x0][0x1f4] ;  /* 0x00007d000d09ea20 */ /* 0x000fe40000410000 */
[----:B------:R-:W-:Y:S02]  /*2770*/  @!P6 FMUL.FTZ R8, R12, c[0x0][0x1f4] ;  /* 0x00007d000c08ea20 */ /* 0x000fe40000410000 */
[----:B------:R-:W-:-:S05]  /*2780*/  @!P6 IMAD.WIDE R6, R62, R7, c[0x0][0x168] ;  /* 0x00005a003e06e625 */ /* 0x000fca00078e0207 */
[----:B------:R0:W-:Y:S04]  /*2790*/  @!P6 STG.E.64 [R6.64], R8 ;  /* 0x000000080600e986 */ /* 0x0001e8000c101b06 */
[----:B------:R-:W-:Y:S01]  /*27a0*/  BAR.SYNC.DEFER_BLOCKING 0x0 ;  /* 0x0000000000007b1d */ /* 0x000fe20000010000 */
[----:B0-----:R-:W-:-:S05]  /*27b0*/  MOV R8, 0x2 ;  /* 0x0000000200087802 */ /* 0x001fca0000000f00 */
[----:B------:R-:W-:-:S04]  /*27c0*/  IMAD.WIDE R6, R71, R8, c[0x0][0x178] ;  /* 0x00005e0047067625 */ /* 0x000fc800078e0208 */
[----:B------:R-:W-:Y:S01]  /*27d0*/  IMAD.WIDE R8, R71, R8, c[0x0][0x180] ;  /* 0x0000600047087625 */ /* 0x000fe200078e0208 */
[----:B------:R-:W0:Y:S04]  /*27e0*/  LDS.64 R4, [0x78] ;  /* 0x00007800ff047984 */ /* 0x000e280000000a00 */
[----:B------:R-:W2:Y:S04]  /*27f0*/  LDG.E.U16 R11, [R6.64+0x2] ;  /* 0x00000206060b7981 */ /* 0x000ea8000c1e1500 */
[----:B------:R-:W3:Y:S04]  /*2800*/  LDG.E.U16 R12, [R8.64] ;  /* 0x00000006080c7981 */ /* 0x000ee8000c1e1500 */
[----:B------:R3:W4:Y:S01]  /*2810*/  LDG.E.U16 R13, [R8.64+0x2] ;  /* 0x00000206080d7981 */ /* 0x000722000c1e1500 */
[----:B0-----:R-:W-:-:S04]  /*2820*/  FMUL.FTZ R4, R4, c[0x0][0x1f4] ;  /* 0x00007d0004047a20 */ /* 0x001fc80000410000 */
[----:B------:R-:W-:-:S04]  /*2830*/  FMUL.FTZ R10, R4, R4 ;  /* 0x00000004040a7220 */ /* 0x000fc80000410000 */
[----:B------:R-:W-:Y:S01]  /*2840*/  FFMA.FTZ R10, R5, c[0x0][0x1f4], -R10 ;  /* 0x00007d00050a7a23 */ /* 0x000fe2000001080a */
[----:B------:R-:W-:-:S04]  /*2850*/  HFMA2.MMA R5, -RZ, RZ, 1.875, 0 ;  /* 0x3f800000ff057435 */ /* 0x000fc800000001ff */
[----:B------:R-:W-:-:S13]  /*2860*/  FSETP.GTU.FTZ.AND P5, PT, R10, RZ, PT ;  /* 0x000000ff0a00720b */ /* 0x000fda0003fbc000 */
[----:B------:R-:W-:Y:S02]  /*2870*/  @P5 FADD.FTZ R14, R10, c[0x0][0x188] ;  /* 0x000062000a0e5621 */ /* 0x000fe40000010000 */
[----:B------:R2:W5:Y:S02]  /*2880*/  LDG.E.U16 R10, [R6.64] ;  /* 0x00000006060a7981 */ /* 0x000564000c1e1500 */
[----:B------:R0:W1:Y:S01]  /*2890*/  @P5 MUFU.RSQ R5, R14 ;  /* 0x0000000e00055308 */ /* 0x0000620000001400 */
[----:B------:R-:W-:Y:S01]  /*28a0*/  ISETP.NE.AND P6, PT, RZ, UR5, PT ;  /* 0x00000005ff007c0c */ /* 0x000fe2000bfc5270 */
[C---:B------:R-:W-:Y:S02]  /*28b0*/  FADD.FTZ R32, -R4.reuse, R32 ;  /* 0x0000002004207221 */ /* 0x040fe40000010100 */
[C---:B------:R-:W-:Y:S02]  /*28c0*/  FADD.FTZ R76, -R4.reuse, R33 ;  /* 0x00000021044c7221 */ /* 0x040fe40000010100 */
[----:B------:R-:W-:-:S02]  /*28d0*/  FADD.FTZ R34, -R4, R34 ;  /* 0x0000002204227221 */ /* 0x000fc40000010100 */
[----:B0-----:R-:W-:Y:S02]  /*28e0*/  FADD.FTZ R14, -R4, R35 ;  /* 0x00000023040e7221 */ /* 0x001fe40000010100 */
[-C--:B-1----:R-:W-:Y:S02]  /*28f0*/  FMUL.FTZ R76, R76, R5.reuse ;  /* 0x000000054c4c7220 */ /* 0x082fe40000410000 */
[-C--:B------:R-:W-:Y:S02]  /*2900*/  FMUL.FTZ R32, R32, R5.reuse ;  /* 0x0000000520207220 */ /* 0x080fe40000410000 */
[-C--:B------:R-:W-:Y:S02]  /*2910*/  FMUL.FTZ R34, R34, R5.reuse ;  /* 0x0000000522227220 */ /* 0x080fe40000410000 */
[----:B------:R-:W-:Y:S01]  /*2920*/  FMUL.FTZ R15, R14, R5 ;  /* 0x000000050e0f7220 */ /* 0x000fe20000410000 */
[----:B--2---:R-:W-:Y:S02]  /*2930*/  PRMT R7, RZ, 0x5410, R11 ;  /* 0x00005410ff077816 */ /* 0x004fe4000000000b */
[----:B---3--:R-:W-:-:S02]  /*2940*/  PRMT R9, RZ, 0x5410, R12 ;  /* 0x00005410ff097816 */ /* 0x008fc4000000000c */
[----:B----4-:R-:W-:-:S05]  /*2950*/  PRMT R8, RZ, 0x5410, R13 ;  /* 0x00005410ff087816 */ /* 0x010fca000000000d */
[----:B------:R-:W-:Y:S01]  /*2960*/  FFMA.FTZ R33, R7, R76, R8 ;  /* 0x0000004c07217223 */ /* 0x000fe20000010008 */
[----:B-----5:R-:W-:-:S05]  /*2970*/  PRMT R6, RZ, 0x5410, R10 ;  /* 0x00005410ff067816 */ /* 0x020fca000000000a */
        /* <DEDUP_REMOVED lines=12> */
.L_x_4780:
        /* <DEDUP_REMOVED lines=12> */
.L_x_4782:
[----:B------:R-:W-:Y:S05]  /*2b00*/  BSYNC B0 ;  /* 0x0000000000007941 */ /* 0x000fea0003800000 */
.L_x_4781:
[C---:B0-----:R-:W-:Y:S02]  /*2b10*/  FADD.FTZ R32, -R4.reuse, R28 ;  /* 0x0000001c04207221 */ /* 0x041fe40000010100 */
[----:B------:R-:W-:Y:S02]  /*2b20*/  FADD.FTZ R76, -R4, R29 ;  /* 0x0000001d044c7221 */ /* 0x000fe40000010100 */
        /* <DEDUP_REMOVED lines=13> */
.L_x_4783:
        /* <DEDUP_REMOVED lines=12> */
.L_x_4785:
[----:B------:R-:W-:Y:S05]  /*2cc0*/  BSYNC B0 ;  /* 0x0000000000007941 */ /* 0x000fea0003800000 */
.L_x_4784:
        /* <DEDUP_REMOVED lines=19> */
.L_x_4786:
        /* <DEDUP_REMOVED lines=12> */
.L_x_4788:
[----:B------:R-:W-:Y:S05]  /*2ec0*/  BSYNC B0 ;  /* 0x0000000000007941 */ /* 0x000fea0003800000 */
.L_x_4787:
[C---:B------:R-:W-:Y:S02]  /*2ed0*/  FADD.FTZ R36, -R4.reuse, R36 ;  /* 0x0000002404247221 */ /* 0x040fe40000010100 */
[----:B0-----:R-:W-:Y:S02]  /*2ee0*/  FADD.FTZ R32, -R4, R37 ;  /* 0x0000002504207221 */ /* 0x001fe40000010100 */
        /* <DEDUP_REMOVED lines=13> */
.L_x_4789:
        /* <DEDUP_REMOVED lines=12> */
.L_x_4791:
[----:B------:R-:W-:Y:S05]  /*3080*/  BSYNC B0 ;  /* 0x0000000000007941 */ /* 0x000fea0003800000 */
.L_x_4790:
        /* <DEDUP_REMOVED lines=19> */
.L_x_4792:
        /* <DEDUP_REMOVED lines=12> */
.L_x_4794:
[----:B------:R-:W-:Y:S05]  /*3280*/  BSYNC B0 ;  /* 0x0000000000007941 */ /* 0x000fea0003800000 */
.L_x_4793:
[C---:B------:R-:W-:Y:S02]  /*3290*/  FADD.FTZ R40, -R4.reuse, R40 ;  /* 0x0000002804287221 */ /* 0x040fe40000010100 */
[----:B------:R-:W-:Y:S02]  /*32a0*/  FADD.FTZ R30, -R4, R41 ;  /* 0x00000029041e7221 */ /* 0x000fe40000010100 */
        /* <DEDUP_REMOVED lines=13> */
.L_x_4795:
[----:B------:R-:W-:Y:S01]  /*3380*/  LOP3.LUT P5, RZ, R86, 0x10, RZ, 0xc0, !PT ;  /* 0x0000001056ff7812 */ /* 0x000fe200078ac0ff */
[----:B------:R-:W-:-:S12]  /*3390*/  BSSY B0, `(.L_x_4796) ;  /* 0x000000b000007945 */ /* 0x000fd80003800000 */
[----:B------:R-:W-:Y:S05]  /*33a0*/  @!P5 BRA `(.L_x_4797) ;  /* 0x000000900000d947 */ /* 0x000fea0003800000 */
        /* <DEDUP_REMOVED lines=9> */
.L_x_4797:
[----:B------:R-:W-:Y:S05]  /*3440*/  BSYNC B0 ;  /* 0x0000000000007941 */ /* 0x000fea0003800000 */
.L_x_4796:
        /* <DEDUP_REMOVED lines=19> */
.L_x_4798:
        /* <DEDUP_REMOVED lines=11> */
.L_x_4800:
[----:B------:R-:W-:Y:S05]  /*3630*/  BSYNC B0 ;  /* 0x0000000000007941 */ /* 0x000fea0003800000 */
.L_x_4799:
        /* <DEDUP_REMOVED lines=15> */
.L_x_4801:
[----:B------:R-:W-:Y:S01]  /*3730*/  BSSY B0, `(.L_x_4802) ;  /* 0x000000b000007945 */ /* 0x000fe20003800000 */
        /* <DEDUP_REMOVED lines=10> */
.L_x_4803:
[----:B------:R-:W-:Y:S05]  /*37e0*/  BSYNC B0 ;  /* 0x0000000000007941 */ /* 0x000fea0003800000 */
.L_x_4802:
        /* <DEDUP_REMOVED lines=19> */
.L_x_4804:
        /* <DEDUP_REMOVED lines=11> */
.L_x_4806:
[----:B------:R-:W-:Y:S05]  /*39d0*/  BSYNC B0 ;  /* 0x0000000000007941 */ /* 0x000fea0003800000 */
.L_x_4805:
        /* <DEDUP_REMOVED lines=15> */
.L_x_4807:
        /* <DEDUP_REMOVED lines=11> */
.L_x_4809:
[----:B------:R-:W-:Y:S05]  /*3b80*/  BSYNC B0 ;  /* 0x0000000000007941 */ /* 0x000fea0003800000 */
.L_x_4808:
        /* <DEDUP_REMOVED lines=21> */
.L_x_4810:
        /* <DEDUP_REMOVED lines=11> */
.L_x_4812:
[----:B------:R-:W-:Y:S05]  /*3d90*/  BSYNC B0 ;  /* 0x0000000000007941 */ /* 0x000fea0003800000 */
.L_x_4811:
        /* <DEDUP_REMOVED lines=11> */
.L_x_4813:
        /* <DEDUP_REMOVED lines=20> */
.L_x_4815:
[----:B------:R-:W-:Y:S05]  /*3f90*/  BSYNC B0 ;  /* 0x0000000000007941 */ /* 0x000fea0003800000 */
.L_x_4814:
        /* <DEDUP_REMOVED lines=11> */
.L_x_4816:
        /* <DEDUP_REMOVED lines=20> */
.L_x_4818:
[----:B------:R-:W-:Y:S05]  /*4190*/  BSYNC B0 ;  /* 0x0000000000007941 */ /* 0x000fea0003800000 */
.L_x_4817:
        /* <DEDUP_REMOVED lines=11> */
.L_x_4819:
        /* <DEDUP_REMOVED lines=20> */
.L_x_4821:
[----:B------:R-:W-:Y:S05]  /*4390*/  BSYNC B0 ;  /* 0x0000000000007941 */ /* 0x000fea0003800000 */
.L_x_4820:
        /* <DEDUP_REMOVED lines=11> */
.L_x_4822:
        /* <DEDUP_REMOVED lines=20> */
.L_x_4824:
[----:B------:R-:W-:Y:S05]  /*4590*/  BSYNC B0 ;  /* 0x0000000000007941 */ /* 0x000fea0003800000 */
.L_x_4823:
        /* <DEDUP_REMOVED lines=11> */
.L_x_4825:
[----:B------:R-:W-:Y:S01]  /*4650*/  ISETP.GE.U32.AND P5, PT, R69, c[0x0][0x1c8], PT ;  /* 0x0000720045007a0c */ /* 0x000fe20003fa6070 */
[----:B------:R-:W-:Y:S03]  /*4660*/  BSSY B0, `(.L_x_4826) ;  /* 0x000000c000007945 */ /* 0x000fe60003800000 */
[----:B------:R-:W-:-:S04]  /*4670*/  ISETP.GE.AND.EX P5, PT, R75, c[0x0][0x1cc], PT, P5 ;  /* 0x000073004b007a0c */ /* 0x000fc80003fa6350 */
[----:B------:R-:W-:-:S13]  /*4680*/  ISETP.GT.U32.OR P5, PT, R51, 0x17f, P5 ;  /* 0x0000017f3300780c */ /* 0x000fda0002fa4470 */
[----:B------:R-:W-:Y:S05]  /*4690*/  @P5 BRA `(.L_x_4827) ;  /* 0x0000008000005947 */ /* 0x000fea0003800000 */
[----:B------:R-:W-:Y:S01]  /*46a0*/  MOV R3, R17 ;  /* 0x0000001100037202 */ /* 0x000fe20000000f00 */
[----:B------:R-:W-:-:S04]  /*46b0*/  IMAD R6, R75, c[0x0][0x1c0], RZ ;  /* 0x000070004b067a24 */ /* 0x000fc800078e02ff */
[----:B-1----:R-:W-:-:S04]  /*46c0*/  IMAD.WIDE.U32 R4, R69, c[0x0][0x1c0], R2 ;  /* 0x0000700045047a25 */ /* 0x002fc800078e0002 */
[----:B------:R-:W-:Y:S01]  /*46d0*/  IMAD R3, R69, c[0x0][0x1c4], R6 ;  /* 0x0000710045037a24 */ /* 0x000fe200078e0206 */
[----:B------:R-:W-:-:S04]  /*46e0*/  LEA R2, P5, R4, c[0x0][0x160], 0x2 ;  /* 0x0000580004027a11 */ /* 0x000fc800078a10ff */
[----:B------:R-:W-:-:S04]  /*46f0*/  IADD3 R3, R5, R3, RZ ;  /* 0x0000000305037210 */ /* 0x000fc80007ffe0ff */
[----:B------:R-:W-:-:S05]  /*4700*/  LEA.HI.X R3, R4, c[0x0][0x164], R3, 0x2, P5 ;  /* 0x0000590004037a11 */ /* 0x000fca00028f1403 */
[----:B------:R1:W-:Y:S02]  /*4710*/  STG.E.64 [R2.64], R26 ;  /* 0x0000001a02007986 */ /* 0x0003e4000c101b06 */
.L_x_4827:
[----:B------:R-:W-:Y:S05]  /*4720*/  BSYNC B0 ;  /* 0x0000000000007941 */ /* 0x000fea0003800000 */
.L_x_4826:
[----:B------:R-:W-:Y:S02]  /*4730*/  IADD3 R62, R62, c[0x0][0x10], RZ ;  /* 0x000004003e3e7a10 */ /* 0x000fe40007ffe0ff */
[----:B------:R-:W-:Y:S02]  /*4740*/  IADD3 R99, R99, 0x1, RZ ;  /* 0x0000000163637810 */ /* 0x000fe40007ffe0ff */
[----:B------:R-:W-:-:S13]  /*4750*/  ISETP.GE.AND P5, PT, R62, UR4, PT ;  /* 0x000000043e007c0c */ /* 0x000fda000bfa6270 */
[----:B------:R-:W-:Y:S01]  /*4760*/  @P5 CALL.REL.NOINC `(.L_x_4828) ;  /* 0x0000001000005944 */ /* 0x000fe20003c00000 */
[----:B------:R-:W-:Y:S05]  /*4770*/  BRA `(.L_x_4829) ;  /* 0xffffbda000007947 */ /* 0x000fea000383ffff */
.L_x_4828:
[----:B------:R-:W-:Y:S05]  /*4780*/  EXIT ;  /* 0x000000000000794d */ /* 0x000fea0003800000 */
.L_x_4830:
        /* <DEDUP_REMOVED lines=15> */
.L_x_5234:


//--------------------- .text._Z35group_norm_nhwc_fwd_one_pass_kernelI11Fp32IOBf16WLi512ELi48ELi384EEv26Group_norm_nhwc_fwd_params --------------------------
	.section	.text._Z35group_norm_nhwc_fwd_one_pass_kernelI11Fp32IOBf16WLi512ELi48ELi384EEv26Group_norm_nhwc_fwd_params,"ax",@progbits
	.sectioninfo	@"SHI_REGISTERS=166"
	.align	128
        .global         _Z35group_norm_nhwc_fwd_one_pass_kernelI11Fp32IOBf16WLi512ELi48ELi384EEv26Group_norm_nhwc_fwd_params
        .type           _Z35group_norm_nhwc_fwd_one_pass_kernelI11Fp32IOBf16WLi512ELi48ELi384EEv26Group_norm_nhwc_fwd_params,@function
        .size           _Z35group_norm_nhwc_fwd_one_pass_kernelI11Fp32IOBf16WLi512ELi48ELi384EEv26Group_norm_nhwc_fwd_params,(.L_x_5235 - _Z35group_norm_nhwc_fwd_one_pass_kernelI11Fp32IOBf16WLi512ELi48ELi384EEv26Group_norm_nhwc_fwd_params)
        .other          _Z35group_norm_nhwc_fwd_one_pass_kernelI11Fp32IOBf16WLi512ELi48ELi384EEv26Group_norm_nhwc_fwd_params,@"STO_CUDA_ENTRY STV_DEFAULT"
_Z35group_norm_nhwc_fwd_one_pass_kernelI11Fp32IOBf16WLi512ELi48ELi384EEv26Group_norm_nhwc_fwd_params:
.text._Z35group_norm_nhwc_fwd_one_pass_kernelI11Fp32IOBf16WLi512ELi48ELi384EEv26Group_norm_nhwc_fwd_params:
        /* <DEDUP_REMOVED lines=11> */
[----:B------:R-:W-:-:S03]  /*00b0*/  ULDC.64 UR6, c[0x0][0x118] ;  /* 0x0000460000067ab9 */ /* 0x000fc60000000a00 */
[----:B------:R-:W2:Y:S01]  /*00c0*/  S2R R33, SR_LANEID ;  /* 0x0000000000217919 */ /* 0x000ea20000000000 */
[C---:B0-----:R-:W-:Y:S01]  /*00d0*/  IMAD.WIDE.U32 R4, R3.reuse, -0x55555555, RZ ;  /* 0xaaaaaaab03047825 */ /* 0x041fe200078e00ff */
[----:B------:R-:W-:Y:S02]  /*00e0*/  ISETP.GE.U32.AND P4, PT, R3, 0x180, PT ;  /* 0x000001800300780c */ /* 0x000fe40003f86070 */
[----:B------:R-:W-:Y:S02]  /*00f0*/  SHF.R.S32.HI R34, RZ, 0x1f, R3 ;  /* 0x0000001fff227819 */ /* 0x000fe40000011403 */
[----:B------:R-:W-:Y:S02]  /*0100*/  SHF.R.U32.HI R155, RZ, 0x4, R5 ;  /* 0x00000004ff9b7819 */ /* 0x000fe40000011605 */
[----:B------:R-:W-:Y:S01]  /*0110*/  LEA.HI R35, R34, R3, RZ, 0x5 ;  /* 0x0000000322237211 */ /* 0x000fe200078f28ff */
[----:B------:R-:W-:Y:S02]  /*0120*/  HFMA2.MMA R34, -RZ, RZ, 0, 0 ;  /* 0x00000000ff227435 */ /* 0x000fe400000001ff */
        /* <DEDUP_REMOVED lines=140> */
.L_x_4937:
[----:B------:R-:W-:Y:S02]  /*09f0*/  IABS R43, c[0x0][0x1d8] ;  /* 0x00007600002b7a13 */ /* 0x000fe40000000000 */
[----:B0-----:R-:W-:-:S02]  /*0a00*/  P2R R39, PR, RZ, 0x8 ;  /* 0x00000008ff277803 */ /* 0x001fc40000000000 */
[----:B------:R-:W0:Y:S01]  /*0a10*/  I2F.RP R40, R43 ;  /* 0x0000002b00287306 */ /* 0x000e220000209400 */
[C---:B------:R-:W-:Y:S02]  /*0a20*/  LOP3.LUT P3, RZ, R156.reuse, 0x2000000, RZ, 0xc0, !PT ;  /* 0x020000009cff7812 */ /* 0x040fe4000786c0ff */
[----:B------:R-:W-:Y:S02]  /*0a30*/  P2R R41, PR, RZ, 0x4 ;  /* 0x00000004ff297803 */ /* 0x000fe40000000000 */
[C---:B------:R-:W-:Y:S02]  /*0a40*/  LOP3.LUT P2, RZ, R156.reuse, 0x1000000, RZ, 0xc0, !PT ;  /* 0x010000009cff7812 */ /* 0x040fe4000784c0ff */
[C---:B------:R-:W-:Y:S02]  /*0a50*/  LOP3.LUT P6, RZ, R156.reuse, 0x800000, RZ, 0xc0, !PT ;  /* 0x008000009cff7812 */ /* 0x040fe400078cc0ff */
[----:B------:R-:W-:Y:S02]  /*0a60*/  P2R R38, PR, RZ, 0x10 ;  /* 0x00000010ff267803 */ /* 0x000fe40000000000 */
[----:B------:R-:W-:-:S02]  /*0a70*/  LOP3.LUT P4, RZ, R156, 0x200000, RZ, 0xc0, !PT ;  /* 0x002000009cff7812 */ /* 0x000fc4000788c0ff */
[----:B------:R-:W-:Y:S02]  /*0a80*/  SHF.R.S32.HI R130, RZ, 0x1f, R57 ;  /* 0x0000001fff827819 */ /* 0x000fe40000011439 */
[----:B------:R-:W-:Y:S01]  /*0a90*/  SHF.R.S32.HI R131, RZ, 0x1f, R58 ;  /* 0x0000001fff837819 */ /* 0x000fe2000001143a */
[----:B0-----:R-:W0:Y:S01]  /*0aa0*/  MUFU.RCP R40, R40 ;  /* 0x0000002800287308 */ /* 0x001e220000001000 */
[----:B------:R-:W-:Y:S02]  /*0ab0*/  SHF.R.S32.HI R132, RZ, 0x1f, R59 ;  /* 0x0000001fff847819 */ /* 0x000fe4000001143b */
[----:B------:R-:W-:Y:S02]  /*0ac0*/  P2R R116, PR, RZ, 0x1 ;  /* 0x00000001ff747803 */ /* 0x000fe40000000000 */
[----:B------:R-:W-:Y:S02]  /*0ad0*/  SHF.R.S32.HI R133, RZ, 0x1f, R60 ;  /* 0x0000001fff857819 */ /* 0x000fe4000001143c */
[----:B------:R-:W-:-:S02]  /*0ae0*/  SHF.R.S32.HI R134, RZ, 0x1f, R61 ;  /* 0x0000001fff867819 */ /* 0x000fc4000001143d */
[----:B------:R-:W-:Y:S02]  /*0af0*/  P2R R117, PR, RZ, 0x2 ;  /* 0x00000002ff757803 */ /* 0x000fe40000000000 */
[----:B------:R-:W-:Y:S02]  /*0b00*/  SHF.R.S32.HI R135, RZ, 0x1f, R126 ;  /* 0x0000001fff877819 */ /* 0x000fe4000001147e */
[----:B------:R-:W-:Y:S02]  /*0b10*/  SHF.R.S32.HI R136, RZ, 0x1f, R127 ;  /* 0x0000001fff887819 */ /* 0x000fe4000001147f */
        /* <DEDUP_REMOVED lines=194> */
[C---:B------:R-:W-:Y:S02]  /*1740*/  @P6 LEA R46, P5, R36.reuse, c[0x0][0x170], 0x2 ;  /* 0x00005c00242e6a11 */ /* 0x040fe400078a10ff */
[-C--:B------:R-:W-:Y:S02]  /*1750*/  @P4 MOV R62, R160.reuse ;  /* 0x000000a0003e4202 */ /* 0x080fe40000000f00 */
[----:B------:R-:W-:Y:S01]  /*1760*/  @P6 LEA.HI.X R47, R36, c[0x0][0x174], R37, 0x2, P5 ;  /* 0x00005d00242f6a11 */ /* 0x000fe200028f1425 */
[----:B------:R-:W-:Y:S01]  /*1770*/  @P0 IMAD R37, R28, c[0x0][0x1c0], RZ ;  /* 0x000070001c250a24 */ /* 0x000fe200078e02ff */
[----:B------:R-:W-:Y:S02]  /*1780*/  @P0 MOV R36, R160 ;  /* 0x000000a000240202 */ /* 0x000fe40000000f00 */
[-C--:B------:R-:W-:Y:S01]  /*1790*/  @P4 MOV R63, R163.reuse ;  /* 0x000000a3003f4202 */ /* 0x080fe20000000f00 */
[----:B------:R-:W-:Y:S01]  /*17a0*/  @P0 IMAD R39, R6, c[0x0][0x1c4], R37 ;  /* 0x0000710006270a24 */ /* 0x000fe200078e0225 */
[----:B------:R-:W-:-:S03]  /*17b0*/  @P0 MOV R37, R163 ;  /* 0x000000a300250202 */ /* 0x000fc60000000f00 */
[----:B------:R-:W-:-:S04]  /*17c0*/  @P4 IMAD.WIDE.U32 R62, R10, c[0x0][0x1c0], R62 ;  /* 0x000070000a3e4a25 */ /* 0x000fc800078e003e */
        /* <DEDUP_REMOVED lines=29> */
[----:B------:R-:W-:-:S03]  /*19a0*/  @P4 LEA R36, P5, R62, c[0x0][0x170], 0x2 ;  /* 0x00005c003e244a11 */ /* 0x000fc600078a10ff */
[----:B------:R-:W-:-:S05]  /*19b0*/  @P4 IMAD R37, R10, c[0x0][0x1c4], R37 ;  /* 0x000071000a254a24 */ /* 0x000fca00078e0225 */
[----:B------:R-:W-:-:S04]  /*19c0*/  @P4 IADD3 R37, R63, R37, RZ ;  /* 0x000000253f254210 */ /* 0x000fc80007ffe0ff */
        /* <DEDUP_REMOVED lines=35> */
[C---:B------:R-:W-:Y:S02]  /*1c00*/  @!P3 LEA R76, P5, R62.reuse, c[0x0][0x170], 0x2 ;  /* 0x00005c003e4cba11 */ /* 0x040fe400078a10ff */
[----:B------:R-:W-:Y:S02]  /*1c10*/  P2R R65, PR, RZ, 0x8 ;  /* 0x00000008ff417803 */ /* 0x000fe40000000000 */
[----:B------:R-:W-:Y:S02]  /*1c20*/  @!P3 LEA.HI.X R77, R62, c[0x0][0x174], R63, 0x2, P5 ;  /* 0x00005d003e4dba11 */ /* 0x000fe400028f143f */
[----:B------:R-:W-:-:S04]  /*1c30*/  ISETP.GE.U32.AND P5, PT, R59, c[0x0][0x1c8], PT ;  /* 0x000072003b007a0c */ /* 0x000fc80003fa6070 */
[----:B------:R-:W-:-:S04]  /*1c40*/  ISETP.GE.AND.EX P5, PT, R132, c[0x0][0x1cc], PT, P5 ;  /* 0x0000730084007a0c */ /* 0x000fc80003fa6350 */
[----:B------:R-:W-:-:S13]  /*1c50*/  ISETP.GT.U32.OR P0, PT, R3, 0x17f, P5 ;  /* 0x0000017f0300780c */ /* 0x000fda0002f04470 */
[----:B------:R-:W-:Y:S01]  /*1c60*/  @!P0 IMAD R62, R132, c[0x0][0x1c0], RZ ;  /* 0x00007000843e8a24 */ /* 0x000fe200078e02ff */
[----:B------:R-:W-:Y:S02]  /*1c70*/  @!P0 MOV R63, R163 ;  /* 0x000000a3003f8202 */ /* 0x000fe40000000f00 */
[----:B------:R-:W-:Y:S01]  /*1c80*/  @P0 LOP3.LUT R156, R156, 0x8, RZ, 0xfc, !PT ;  /* 0x000000089c9c0812 */ /* 0x000fe200078efcff */
[----:B------:R-:W-:Y:S01]  /*1c90*/  @!P0 IMAD R67, R59, c[0x0][0x1c4], R62 ;  /* 0x000071003b438a24 */ /* 0x000fe200078e023e */
[----:B------:R-:W-:Y:S02]  /*1ca0*/  @!P0 MOV R62, R160 ;  /* 0x000000a0003e8202 */ /* 0x000fe40000000f00 */
[----:B------:R-:W-:-:S03]  /*1cb0*/  LOP3.LUT P4, RZ, R156, 0x40, RZ, 0xc0, !PT ;  /* 0x000000409cff7812 */ /* 0x000fc6000788c0ff */
        /* <DEDUP_REMOVED lines=380> */
.L_x_4832:
[----:B0-----:R-:W-:Y:S05]  /*3480*/  BSYNC B0 ;  /* 0x0000000000007941 */ /* 0x001fea0003800000 */
.L_x_4831:
        /* <DEDUP_REMOVED lines=25> */
.L_x_4835:
[----:B0-----:R-:W2:Y:S01]  /*3620*/  LDG.E.STRONG.GPU R38, [R36.64] ;  /* 0x0000000624267981 */ /* 0x001ea2000c1ef900 */
[----:B------:R-:W-:Y:S01]  /*3630*/  YIELD ;  /* 0x0000000000007946 */ /* 0x000fe20003800000 */
[----:B--2---:R-:W-:Y:S01]  /*3640*/  ISETP.NE.AND P6, PT, R38, R45, PT ;  /* 0x0000002d2600720c */ /* 0x004fe20003fc5270 */
[----:B------:R-:W-:-:S12]  /*3650*/  CCTL.IVALL ;  /* 0x00000000ff00798f */ /* 0x000fd80002000000 */
[----:B------:R-:W-:Y:S05]  /*3660*/  @P6 BRA `(.L_x_4835) ;  /* 0xffffffb000006947 */ /* 0x000fea000383ffff */
.L_x_4834:
        /* <DEDUP_REMOVED lines=12> */
.L_x_4837:
        /* <DEDUP_REMOVED lines=59> */
.L_x_4836:
        /* <DEDUP_REMOVED lines=17> */
.L_x_4839:
[----:B------:R-:W-:Y:S05]  /*3bf0*/  BSYNC B0 ;  /* 0x0000000000007941 */ /* 0x000fea0003800000 */
.L_x_4838:
        /* <DEDUP_REMOVED lines=31> */
.L_x_4833:
        /* <DEDUP_REMOVED lines=24> */
[----:B------:R1:W2:Y:S04]  /*3f70*/  LDG.E.U16 R44, [R38.64] ;  /* 0x00000006262c7981 */ /* 0x0002a8000c1e1500 */
[----:B------:R1:W3:Y:S04]  /*3f80*/  LDG.E.U16 R45, [R38.64+0x2] ;  /* 0x00000206262d7981 */ /* 0x0002e8000c1e1500 */
[----:B------:R-:W4:Y:S04]  /*3f90*/  LDG.E.U16 R43, [R36.64] ;  /* 0x00000006242b7981 */ /* 0x000f28000c1e1500 */
[----:B------:R-:W5:Y:S01]  /*3fa0*/  LDG.E.U16 R42, [R36.64+0x2] ;  /* 0x00000206242a7981 */ /* 0x000f62000c1e1500 */
[----:B------:R-:W-:Y:S01]  /*3fb0*/  ISETP.NE.AND P5, PT, RZ, UR5, PT ;  /* 0x00000005ff007c0c */ /* 0x000fe2000bfa5270 */
[----:B------:R-:W-:-:S02]  /*3fc0*/  FADD.FTZ R80, -R40, R80 ;  /* 0x0000005028507221 */ /* 0x000fc40000010100 */
[C---:B------:R-:W-:Y:S02]  /*3fd0*/  FADD.FTZ R48, -R40.reuse, R81 ;  /* 0x0000005128307221 */ /* 0x040fe40000010100 */
[C---:B------:R-:W-:Y:S02]  /*3fe0*/  FADD.FTZ R82, -R40.reuse, R82 ;  /* 0x0000005228527221 */ /* 0x040fe40000010100 */
[----:B0-----:R-:W-:Y:S02]  /*3ff0*/  FADD.FTZ R46, -R40, R83 ;  /* 0x00000053282e7221 */ /* 0x001fe40000010100 */
[-C--:B-1----:R-:W-:Y:S02]  /*4000*/  FMUL.FTZ R38, R48, R41.reuse ;  /* 0x0000002930267220 */ /* 0x082fe40000410000 */
[-C--:B------:R-:W-:Y:S02]  /*4010*/  FMUL.FTZ R80, R80, R41.reuse ;  /* 0x0000002950507220 */ /* 0x080fe40000410000 */
[----:B------:R-:W-:-:S02]  /*4020*/  FMUL.FTZ R48, R82, R41 ;  /* 0x0000002952307220 */ /* 0x000fc40000410000 */
        /* <DEDUP_REMOVED lines=18> */
.L_x_4840:
        /* <DEDUP_REMOVED lines=12> */
.L_x_4842:
[----:B------:R-:W-:Y:S05]  /*4210*/  BSYNC B0 ;  /* 0x0000000000007941 */ /* 0x000fea0003800000 */
.L_x_4841:
        /* <DEDUP_REMOVED lines=15> */
.L_x_4843:
        /* <DEDUP_REMOVED lines=12> */
.L_x_4845:
[----:B------:R-:W-:Y:S05]  /*43d0*/  BSYNC B0 ;  /* 0x0000000000007941 */ /* 0x000fea0003800000 */
.L_x_4844:
[C---:B0-----:R-:W-:Y:S02]  /*43e0*/  FADD.FTZ R36, -R40.reuse, R87 ;  /* 0x0000005728247221 */ /* 0x041fe40000010100 */
[----:B------:R-:W-:Y:S02]  /*43f0*/  FADD.FTZ R86, -R40, R86 ;  /* 0x0000005628567221 */ /* 0x000fe40000010100 */
        /* <DEDUP_REMOVED lines=17> */
.L_x_4846:
        /* <DEDUP_REMOVED lines=12> */
.L_x_4848:
[----:B------:R-:W-:Y:S05]  /*45d0*/  BSYNC B0 ;  /* 0x0000000000007941 */ /* 0x000fea0003800000 */
.L_x_4847:
        /* <DEDUP_REMOVED lines=15> */
.L_x_4849:
        /* <DEDUP_REMOVED lines=12> */
.L_x_4851:
[----:B------:R-:W-:Y:S05]  /*4790*/  BSYNC B0 ;  /* 0x0000000000007941 */ /* 0x000fea0003800000 */
.L_x_4850:
        /* <DEDUP_REMOVED lines=19> */
.L_x_4852:
        /* <DEDUP_REMOVED lines=12> */
.L_x_4854:
[----:B------:R-:W-:Y:S05]  /*4990*/  BSYNC B0 ;  /* 0x0000000000007941 */ /* 0x000fea0003800000 */
.L_x_4853:
        /* <DEDUP_REMOVED lines=15> */
.L_x_4855:
        /* <DEDUP_REMOVED lines=12> */
.L_x_4857:
[----:B------:R-:W-:Y:S05]  /*4b50*/  BSYNC B0 ;  /* 0x0000000000007941 */ /* 0x000fea0003800000 */
.L_x_4856:
        /* <DEDUP_REMOVED lines=19> */
.L_x_4858:
        /* <DEDUP_REMOVED lines=12> */
.L_x_4860:
[----:B------:R-:W-:Y:S05]  /*4d50*/  BSYNC B0 ;  /* 0x0000000000007941 */ /* 0x000fea0003800000 */
.L_x_4859:
        /* <DEDUP_REMOVED lines=15> */
.L_x_4861:
        /* <DEDUP_REMOVED lines=12> */
.L_x_4863:
[----:B------:R-:W-:Y:S05]  /*4f10*/  BSYNC B0 ;  /* 0x0000000000007941 */ /* 0x000fea0003800000 */
.L_x_4862:
        /* <DEDUP_REMOVED lines=19> */
.L_x_4864:
        /* <DEDUP_REMOVED lines=12> */
.L_x_4866:
[----:B------:R-:W-:Y:S05]  /*5110*/  BSYNC B0 ;  /* 0x0000000000007941 */ /* 0x000fea0003800000 */
.L_x_4865:
        /* <DEDUP_REMOVED lines=15> */
.L_x_4867:
        /* <DEDUP_REMOVED lines=12> */
.L_x_4869:
[----:B------:R-:W-:Y:S05]  /*52d0*/  BSYNC B0 ;  /* 0x0000000000007941 */ /* 0x000fea0003800000 */
.L_x_4868:
        /* <DEDUP_REMOVED lines=19> */
.L_x_4870:
        /* <DEDUP_REMOVED lines=12> */
.L_x_4872:
[----:B------:R-:W-:Y:S05]  /*54d0*/  BSYNC B0 ;  /* 0x0000000000007941 */ /* 0x000fea0003800000 */
.L_x_4871:
        /* <DEDUP_REMOVED lines=15> */
.L_x_4873:
        /* <DEDUP_REMOVED lines=12> */
.L_x_4875:
[----:B------:R-:W-:Y:S05]  /*5690*/  BSYNC B0 ;  /* 0x0000000000007941 */ /* 0x000fea0003800000 */
.L_x_4874:
        /* <DEDUP_REMOVED lines=19> */
.L_x_4876:
        /* <DEDUP_REMOVED lines=12> */
.L_x_4878:
[----:B------:R-:W-:Y:S05]  /*5890*/  BSYNC B0 ;  /* 0x0000000000007941 */ /* 0x000fea0003800000 */
.L_x_4877:
        /* <DEDUP_REMOVED lines=15> */
.L_x_4879:
        /* <DEDUP_REMOVED lines=12> */
.L_x_4881:
[----:B------:R-:W-:Y:S05]  /*5a50*/  BSYNC B0 ;  /* 0x0000000000007941 */ /* 0x000fea0003800000 */
.L_x_4880:
        /* <DEDUP_REMOVED lines=19> */
.L_x_4882:
        /* <DEDUP_REMOVED lines=12> */
.L_x_4884:
[----:B------:R-:W-:Y:S05]  /*5c50*/  BSYNC B0 ;  /* 0x0000000000007941 */ /* 0x000fea0003800000 */
.L_x_4883:
        /* <DEDUP_REMOVED lines=15> */
.L_x_4885:
        /* <DEDUP_REMOVED lines=12> */
.L_x_4887:
[----:B------:R-:W-:Y:S05]  /*5e10*/  BSYNC B0 ;  /* 0x0000000000007941 */ /* 0x000fea0003800000 */
.L_x_4886:
        /* <DEDUP_REMOVED lines=19> */
.L_x_4888:
        /* <DEDUP_REMOVED lines=12> */
.L_x_4890:
[----:B------:R-:W-:Y:S05]  /*6010*/  BSYNC B0 ;  /* 0x0000000000007941 */ /* 0x000fea0003800000 */
.L_x_4889:
        /* <DEDUP_REMOVED lines=15> */
.L_x_4891:
        /* <DEDUP_REMOVED lines=12> */
.L_x_4893:
[----:B------:R-:W-:Y:S05]  /*61d0*/  BSYNC B0 ;  /* 0x0000000000007941 */ /* 0x000fea0003800000 */
.L_x_4892:
        /* <DEDUP_REMOVED lines=19> */
.L_x_4894:
        /* <DEDUP_REMOVED lines=11> */
.L_x_4896:
[----:B------:R-:W-:Y:S05]  /*63c0*/  BSYNC B0 ;  /* 0x0000000000007941 */ /* 0x000fea0003800000 */
.L_x_4895:
        /* <DEDUP_REMOVED lines=15> */
.L_x_4897:
        /* <DEDUP_REMOVED lines=11> */
.L_x_4899:
[----:B------:R-:W-:Y:S05]  /*6570*/  BSYNC B0 ;  /* 0x0000000000007941 */ /* 0x000fea0003800000 */
.L_x_4898:
        /* <DEDUP_REMOVED lines=19> */
.L_x_4900:
        /* <DEDUP_REMOVED lines=11> */
.L_x_4902:
[----:B------:R-:W-:Y:S05]  /*6760*/  BSYNC B0 ;  /* 0x0000000000007941 */ /* 0x000fea0003800000 */
.L_x_4901:
        /* <DEDUP_REMOVED lines=15> */
.L_x_4903:
        /* <DEDUP_REMOVED lines=11> */
.L_x_4905:
[----:B------:R-:W-:Y:S05]  /*6910*/  BSYNC B0 ;  /* 0x0000000000007941 */ /* 0x000fea0003800000 */
.L_x_4904:
        /* <DEDUP_REMOVED lines=21> */
.L_x_4906:
        /* <DEDUP_REMOVED lines=11> */
.L_x_4908:
[----:B------:R-:W-:Y:S05]  /*6b20*/  BSYNC B0 ;  /* 0x0000000000007941 */ /* 0x000fea0003800000 */
.L_x_4907:
        /* <DEDUP_REMOVED lines=11> */
.L_x_4909:
        /* <DEDUP_REMOVED lines=20> */
.L_x_4911:
[----:B------:R-:W-:Y:S05]  /*6d20*/  BSYNC B0 ;  /* 0x0000000000007941 */ /* 0x000fea0003800000 */
.L_x_4910:
        /* <DEDUP_REMOVED lines=11> */
.L_x_4912:
        /* <DEDUP_REMOVED lines=20> */
.L_x_4914:
[----:B------:R-:W-:Y:S05]  /*6f20*/  BSYNC B0 ;  /* 0x0000000000007941 */ /* 0x000fea0003800000 */
.L_x_4913:
        /* <DEDUP_REMOVED lines=11> */
.L_x_4915:
        /* <DEDUP_REMOVED lines=20> */
.L_x_4917:
[----:B------:R-:W-:Y:S05]  /*7120*/  BSYNC B0 ;  /* 0x0000000000007941 */ /* 0x000fea0003800000 */
.L_x_4916:
        /* <DEDUP_REMOVED lines=11> */
.L_x_4918:
        /* <DEDUP_REMOVED lines=20> */
.L_x_4920:
[----:B------:R-:W-:Y:S05]  /*7320*/  BSYNC B0 ;  /* 0x0000000000007941 */ /* 0x000fea0003800000 */
.L_x_4919:
        /* <DEDUP_REMOVED lines=11> */
.L_x_4921:
        /* <DEDUP_REMOVED lines=20> */
.L_x_4923:
[----:B------:R-:W-:Y:S05]  /*7520*/  BSYNC B0 ;  /* 0x0000000000007941 */ /* 0x000fea0003800000 */
.L_x_4922:
        /* <DEDUP_REMOVED lines=11> */
.L_x_4924:
        /* <DEDUP_REMOVED lines=20> */
.L_x_4926:
[----:B------:R-:W-:Y:S05]  /*7720*/  BSYNC B0 ;  /* 0x0000000000007941 */ /* 0x000fea0003800000 */
.L_x_4925:
        /* <DEDUP_REMOVED lines=11> */
.L_x_4927:
        /* <DEDUP_REMOVED lines=20> */
.L_x_4929:
[----:B------:R-:W-:Y:S05]  /*7920*/  BSYNC B0 ;  /* 0x0000000000007941 */ /* 0x000fea0003800000 */
.L_x_4928:
        /* <DEDUP_REMOVED lines=11> */
.L_x_4930:
        /* <DEDUP_REMOVED lines=20> */
.L_x_4932:
[----:B------:R-:W-:Y:S05]  /*7b20*/  BSYNC B0 ;  /* 0x0000000000007941 */ /* 0x000fea0003800000 */
.L_x_4931:
        /* <DEDUP_REMOVED lines=11> */
.L_x_4933:
[----:B------:R-:W-:Y:S01]  /*7be0*/  ISETP.GE.U32.AND P5, PT, R128, c[0x0][0x1c8], PT ;  /* 0x0000720080007a0c */ /* 0x000fe20003fa6070 */
[----:B------:R-:W-:Y:S03]  /*7bf0*/  BSSY B0, `(.L_x_4934) ;  /* 0x000000c000007945 */ /* 0x000fe60003800000 */
[----:B------:R-:W-:-:S04]  /*7c00*/  ISETP.GE.AND.EX P5, PT, R137, c[0x0][0x1cc], PT, P5 ;  /* 0x0000730089007a0c */ /* 0x000fc80003fa6350 */
[----:B------:R-:W-:-:S13]  /*7c10*/  ISETP.GT.U32.OR P5, PT, R3, 0x17f, P5 ;  /* 0x0000017f0300780c */ /* 0x000fda0002fa4470 */
        /* <DEDUP_REMOVED lines=9> */
.L_x_4935:
[----:B------:R-:W-:Y:S05]  /*7cb0*/  BSYNC B0 ;  /* 0x0000000000007941 */ /* 0x000fea0003800000 */
.L_x_4934:
[----:B------:R-:W-:Y:S02]  /*7cc0*/  IADD3 R154, R154, c[0x0][0x10], RZ ;  /* 0x000004009a9a7a10 */ /* 0x000fe40007ffe0ff */
[----:B------:R-:W-:Y:S02]  /*7cd0*/  IADD3 R34, R34, 0x1, RZ ;  /* 0x0000000122227810 */ /* 0x000fe40007ffe0ff */
[----:B------:R-:W-:-:S13]  /*7ce0*/  ISETP.GE.AND P5, PT, R154, UR4, PT ;  /* 0x000000049a007c0c */ /* 0x000fda000bfa6270 */
[----:B------:R-:W-:Y:S01]  /*7cf0*/  @P5 CALL.REL.NOINC `(.L_x_4936) ;  /* 0x0000001000005944 */ /* 0x000fe20003c00000 */
[----:B------:R-:W-:Y:S05]  /*7d00*/  BRA `(.L_x_4937) ;  /* 0xffff8ce000007947 */ /* 0x000fea000383ffff */
.L_x_4936:
[----:B------:R-:W-:Y:S05]  /*7d10*/  EXIT ;  /* 0x000000000000794d */ /* 0x000fea0003800000 */
.L_x_4938:
        /* <DEDUP_REMOVED lines=14> */
.L_x_5235:


//--------------------- .text._Z35group_norm_nhwc_fwd_one_pass_kernelI11Fp32IOFp16WLi64ELi48ELi384EEv26Group_norm_nhwc_fwd_params --------------------------
	.section	.text._Z35group_norm_nhwc_fwd_one_pass_kernelI11Fp32IOFp16WLi64ELi48ELi384EEv26Group_norm_nhwc_fwd_params,"ax",@progbits
	.sectioninfo	@"SHI_REGISTERS=40"
	.align	128
        .global         _Z35group_norm_nhwc_fwd_one_pass_kernelI11Fp32IOFp16WLi64ELi48ELi384EEv26Group_norm_nhwc_fwd_params
        .type           _Z35group_norm_nhwc_fwd_one_pass_kernelI11Fp32IOFp16WLi64ELi48ELi384EEv26Group_norm_nhwc_fwd_params,@function
        .size           _Z35group_norm_nhwc_fwd_one_pass_kernelI11Fp32IOFp16WLi64ELi48ELi384EEv26Group_norm_nhwc_fwd_params,(.L_x_5236 - _Z35group_norm_nhwc_fwd_one_pass_kernelI11Fp32IOFp16WLi64ELi48ELi384EEv26Group_norm_nhwc_fwd_params)
        .other          _Z35group_norm_nhwc_fwd_one_pass_kernelI11Fp32IOFp16WLi64ELi48ELi384EEv26Group_norm_nhwc_fwd_params,@"STO_CUDA_ENTRY STV_DEFAULT"
_Z35group_norm_nhwc_fwd_one_pass_kernelI11Fp32IOFp16WLi64ELi48ELi384EEv26Group_norm_nhwc_fwd_params:
.text._Z35group_norm_nhwc_fwd_one_pass_kernelI11Fp32IOFp16WLi64ELi48ELi384EEv26Group_norm_nhwc_fwd_params:
        /* <DEDUP_REMOVED lines=28> */
.L_x_4961:
        /* <DEDUP_REMOVED lines=30> */
[----:B------:R-:W-:Y:S01]  /*03a0*/  ISETP.GE.AND.EX P2, PT, R24, c[0x0][0x1cc], PT, P2 ;  /* 0x0000730018007a0c */ /* 0x000fe20003f46320 */
[----:B------:R-:W-:Y:S01]  /*03b0*/  IMAD R32, R9, c[0x0][0x1d8], R30 ;  /* 0x0000760009207a24 */ /* 0x000fe200078e021e */
[----:B------:R-:W-:Y:S02]  /*03c0*/  SHF.R.S32.HI R9, RZ, 0x1f, R31 ;  /* 0x0000001fff097819 */ /* 0x000fe4000001141f */
[----:B------:R-:W-:Y:S01]  /*03d0*/  SHF.R.S32.HI R6, RZ, 0x1f, R7 ;  /* 0x0000001fff067819 */ /* 0x000fe20000011407 */
[----:B------:R-:W-:Y:S01]  /*03e0*/  IMAD R32, R32, 0x30, RZ ;  /* 0x0000003020207824 */ /* 0x000fe200078e02ff */
[C---:B------:R-:W-:Y:S02]  /*03f0*/  ISETP.GT.U32.OR P1, PT, R22.reuse, 0x17f, P1 ;  /* 0x0000017f1600780c */ /* 0x040fe40000f24470 */
[----:B------:R-:W-:Y:S01]  /*0400*/  ISETP.GT.U32.OR P2, PT, R22, 0x17f, P2 ;  /* 0x0000017f1600780c */ /* 0x000fe20001744470 */
[----:B------:R-:W-:Y:S01]  /*0410*/  IMAD R6, R6, c[0x0][0x1d0], RZ ;  /* 0x0000740006067a24 */ /* 0x000fe200078e02ff */
[----:B------:R-:W-:-:S03]  /*0420*/  IADD3 R34, P3, R31, R32, RZ ;  /* 0x000000201f227210 */ /* 0x000fc60007f7e0ff */
[----:B------:R-:W-:Y:S01]  /*0430*/  IMAD R37, R7, c[0x0][0x1d4], R6 ;  /* 0x0000750007257a24 */ /* 0x000fe200078e0206 */
[----:B------:R-:W-:Y:S01]  /*0440*/  LEA.HI.X.SX32 R35, R32, R9, 0x1, P3 ;  /* 0x0000000920237211 */ /* 0x000fe200018f0eff */
[----:B------:R-:W-:Y:S01]  /*0450*/  @P0 IMAD R6, R3, c[0x0][0x1c0], RZ ;  /* 0x0000700003060a24 */ /* 0x000fe200078e02ff */
[----:B------:R-:W-:-:S03]  /*0460*/  ISETP.GE.U32.AND P3, PT, R26, c[0x0][0x1c8], PT ;  /* 0x000072001a007a0c */ /* 0x000fc60003f66070 */
[----:B------:R-:W-:Y:S01]  /*0470*/  IMAD.WIDE.U32 R34, R7, c[0x0][0x1d0], R34 ;  /* 0x0000740007227a25 */ /* 0x000fe200078e0022 */
[----:B------:R-:W-:-:S03]  /*0480*/  ISETP.GE.AND.EX P3, PT, R25, c[0x0][0x1cc], PT, P3 ;  /* 0x0000730019007a0c */ /* 0x000fc60003f66330 */
[----:B------:R-:W-:Y:S01]  /*0490*/  @!P1 IMAD R7, R23, c[0x0][0x1c0], RZ ;  /* 0x0000700017079a24 */ /* 0x000fe200078e02ff */
[----:B------:R-:W-:Y:S01]  /*04a0*/  IADD3 R37, R35, R37, RZ ;  /* 0x0000002523257210 */ /* 0x000fe20007ffe0ff */
[----:B------:R-:W-:Y:S01]  /*04b0*/  @!P2 IMAD R8, R24, c[0x0][0x1c0], RZ ;  /* 0x000070001808aa24 */ /* 0x000fe200078e02ff */
[-C--:B------:R-:W-:Y:S01]  /*04c0*/  @P0 MOV R36, R34.reuse ;  /* 0x0000002200240202 */ /* 0x080fe20000000f00 */
[C---:B------:R-:W-:Y:S01]  /*04d0*/  @P0 IMAD R13, R29.reuse, c[0x0][0x1c4], R6 ;  /* 0x000071001d0d0a24 */ /* 0x040fe200078e0206 */
[-C--:B------:R-:W-:Y:S01]  /*04e0*/  @!P1 MOV R10, R34.reuse ;  /* 0x00000022000a9202 */ /* 0x080fe20000000f00 */
[----:B------:R-:W-:Y:S01]  /*04f0*/  @!P1 IMAD R15, R28, c[0x0][0x1c4], R7 ;  /* 0x000071001c0f9a24 */ /* 0x000fe200078e0207 */
[-C--:B------:R-:W-:Y:S01]  /*0500*/  @!P1 MOV R11, R37.reuse ;  /* 0x00000025000b9202 */ /* 0x080fe20000000f00 */
[----:B------:R-:W-:Y:S01]  /*0510*/  @P0 IMAD.WIDE.U32 R6, R29, c[0x0][0x1c0], R36 ;  /* 0x000070001d060a25 */ /* 0x000fe200078e0024 */
[----:B------:R-:W-:Y:S02]  /*0520*/  ISETP.GT.U32.OR P3, PT, R22, 0x17f, P3 ;  /* 0x0000017f1600780c */ /* 0x000fe40001f64470 */
[----:B------:R-:W-:Y:S01]  /*0530*/  @!P2 MOV R9, R37 ;  /* 0x000000250009a202 */ /* 0x000fe20000000f00 */
[----:B------:R-:W-:Y:S01]  /*0540*/  @!P2 IMAD R17, R27, c[0x0][0x1c4], R8 ;  /* 0x000071001b11aa24 */ /* 0x000fe200078e0208 */
[----:B------:R-:W-:Y:S01]  /*0550*/  @!P2 MOV R8, R34 ;  /* 0x000000220008a202 */ /* 0x000fe20000000f00 */
[----:B------:R-:W-:Y:S01]  /*0560*/  @!P1 IMAD.WIDE.U32 R10, R28, c[0x0][0x1c0], R10 ;  /* 0x000070001c0a9a25 */ /* 0x000fe200078e000a */
[----:B------:R-:W-:-:S02]  /*0570*/  @P0 IADD3 R7, R7, R13, RZ ;  /* 0x0000000d07070210 */ /* 0x000fc40007ffe0ff */
[C---:B------:R-:W-:Y:S01]  /*0580*/  @P0 LEA R20, P4, R6.reuse, c[0x0][0x170], 0x2 ;  /* 0x00005c0006140a11 */ /* 0x040fe200078810ff */
[----:B------:R-:W-:Y:S01]  /*0590*/  @!P2 IMAD.WIDE.U32 R8, R27, c[0x0][0x1c0], R8 ;  /* 0x000070001b08aa25 */ /* 0x000fe200078e0008 */
[----:B------:R-:W-:Y:S02]  /*05a0*/  @!P1 IADD3 R11, R11, R15, RZ ;  /* 0x0000000f0b0b9210 */ /* 0x000fe40007ffe0ff */
[----:B------:R-:W-:Y:S02]  /*05b0*/  @P0 LEA.HI.X R21, R6, c[0x0][0x174], R7, 0x2, P4 ;  /* 0x00005d0006150a11 */ /* 0x000fe400020f1407 */
[----:B------:R-:W-:Y:S02]  /*05c0*/  @!P1 LEA R18, P4, R10, c[0x0][0x170], 0x2 ;  /* 0x00005c000a129a11 */ /* 0x000fe400078810ff */
[----:B------:R-:W-:Y:S02]  /*05d0*/  @!P2 IADD3 R9, R9, R17, RZ ;  /* 0x000000110909a210 */ /* 0x000fe40007ffe0ff */
[----:B------:R-:W-:-:S02]  /*05e0*/  @!P2 LEA R16, P5, R8, c[0x0][0x170], 0x2 ;  /* 0x00005c000810aa11 */ /* 0x000fc400078a10ff */
[----:B------:R-:W-:Y:S01]  /*05f0*/  @!P1 LEA.HI.X R19, R10, c[0x0][0x174], R11, 0x2, P4 ;  /* 0x00005d000a139a11 */ /* 0x000fe200020f140b */
[----:B------:R-:W-:Y:S01]  /*0600*/  @!P3 IMAD R11, R25, c[0x0][0x1c0], RZ ;  /* 0x00007000190bba24 */ /* 0x000fe200078e02ff */
[----:B------:R-:W-:Y:S02]  /*0610*/  @!P3 MOV R14, R34 ;  /* 0x00000022000eb202 */ /* 0x000fe40000000f00 */
[----:B------:R-:W-:Y:S02]  /*0620*/  @!P3 MOV R15, R37 ;  /* 0x00000025000fb202 */ /* 0x000fe40000000f00 */
[----:B------:R-:W-:Y:S02]  /*0630*/  MOV R7, RZ ;  /* 0x000000ff00077202 */ /* 0x000fe40000000f00 */
[----:B------:R-:W-:Y:S02]  /*0640*/  MOV R6, RZ ;  /* 0x000000ff00067202 */ /* 0x000fe40000000f00 */
[----:B------:R-:W-:-:S02]  /*0650*/  @!P2 LEA.HI.X R17, R8, c[0x0][0x174], R9, 0x2, P5 ;  /* 0x00005d000811aa11 */ /* 0x000fc400028f1409 */
[----:B------:R-:W-:Y:S01]  /*0660*/  CS2R R8, SRZ ;  /* 0x0000000000087805 */ /* 0x000fe2000001ff00 */
[C---:B------:R-:W-:Y:S01]  /*0670*/  @!P3 IMAD R13, R26.reuse, c[0x0][0x1c4], R11 ;  /* 0x000071001a0dba24 */ /* 0x040fe200078e020b */
[----:B------:R0:W2:Y:S01]  /*0680*/  @P0 LDG.E.64 R6, [R20.64] ;  /* 0x0000000614060981 */ /* 0x0000a2000c1e1b00 */
[----:B------:R-:W-:Y:S01]  /*0690*/  @!P3 IMAD.WIDE.U32 R14, R26, c[0x0][0x1c0], R14 ;  /* 0x000070001a0eba25 */ /* 0x000fe200078e000e */
[----:B------:R-:W-:Y:S02]  /*06a0*/  CS2R R10, SRZ ;  /* 0x00000000000a7805 */ /* 0x000fe4000001ff00 */
[----:B------:R-:W3:Y:S02]  /*06b0*/  @!P1 LDG.E.64 R8, [R18.64] ;  /* 0x0000000612089981 */ /* 0x000ee4000c1e1b00 */
[----:B------:R-:W-:Y:S02]  /*06c0*/  @!P3 IADD3 R13, R15, R13, RZ ;  /* 0x0000000d0f0db210 */ /* 0x000fe40007ffe0ff */
[----:B------:R-:W-:Y:S01]  /*06d0*/  @!P3 LEA R12, P1, R14, c[0x0][0x170], 0x2 ;  /* 0x00005c000e0cba11 */ /* 0x000fe200078210ff */
[----:B------:R-:W4:Y:S01]  /*06e0*/  @!P2 LDG.E.64 R10, [R16.64] ;  /* 0x00000006100aa981 */ /* 0x000f22000c1e1b00 */
[----:B0-----:R-:W-:-:S02]  /*06f0*/  CS2R R20, SRZ ;  /* 0x0000000000147805 */ /* 0x001fc4000001ff00 */
[----:B------:R-:W-:-:S05]  /*0700*/  @!P3 LEA.HI.X R13, R14, c[0x0][0x174], R13, 0x2, P1 ;  /* 0x00005d000e0dba11 */ /* 0x000fca00008f140d */
[----:B------:R0:W5:Y:S01]  /*0710*/  @!P3 LDG.E.64 R20, [R12.64] ;  /* 0x000000060c14b981 */ /* 0x000162000c1e1b00 */
[C---:B------:R-:W-:Y:S02]  /*0720*/  ISETP.GT.AND P1, PT, R4.reuse, 0x1e, PT ;  /* 0x0000001e0400780c */ /* 0x040fe40003f24270 */
[----:B------:R-:W-:Y:S02]  /*0730*/  ISETP.NE.AND P3, PT, R4, RZ, PT ;  /* 0x000000ff0400720c */ /* 0x000fe40003f65270 */
[----:B------:R-:W-:Y:S01]  /*0740*/  ISETP.NE.AND P2, PT, R22, RZ, PT ;  /* 0x000000ff1600720c */ /* 0x000fe20003f45270 */
[----:B------:R-:W-:Y:S01]  /*0750*/  BSSY B0, `(.L_x_4939) ;  /* 0x000004c000007945 */ /* 0x000fe20003800000 */
[----:B--2---:R-:W-:Y:S02]  /*0760*/  FMUL.FTZ R15, R7, R7 ;  /* 0x00000007070f7220 */ /* 0x004fe40000410000 */
[----:B------:R-:W-:Y:S02]  /*0770*/  FADD.FTZ R14, R6, R7 ;  /* 0x00000007060e7221 */ /* 0x000fe40000010000 */
[----:B---3--:R-:W-:-:S02]  /*0780*/  FMUL.FTZ R33, R9, R9 ;  /* 0x0000000909217220 */ /* 0x008fc40000410000 */
[----:B------:R-:W-:Y:S02]  /*0790*/  FFMA.FTZ R15, R6, R6, R15 ;  /* 0x00000006060f7223 */ /* 0x000fe4000001000f */
[C---:B------:R-:W-:Y:S02]  /*07a0*/  FADD.FTZ R19, R8.reuse, R9 ;  /* 0x0000000908137221 */ /* 0x040fe40000010000 */
[----:B----4-:R-:W-:Y:S02]  /*07b0*/  FMUL.FTZ R17, R11, R11 ;  /* 0x0000000b0b117220 */ /* 0x010fe40000410000 */
[----:B------:R-:W-:Y:S02]  /*07c0*/  FADD.FTZ R14, RZ, R14 ;  /* 0x0000000eff0e7221 */ /* 0x000fe40000010000 */
[----:B------:R-:W-:Y:S02]  /*07d0*/  FFMA.FTZ R18, R8, R8, R33 ;  /* 0x0000000808127223 */ /* 0x000fe40000010021 */
[----:B------:R-:W-:-:S02]  /*07e0*/  FADD.FTZ R15, RZ, R15 ;  /* 0x0000000fff0f7221 */ /* 0x000fc40000010000 */
[----:B0-----:R-:W-:Y:S02]  /*07f0*/  FFMA.FTZ R12, R10, R10, R17 ;  /* 0x0000000a0a0c7223 */ /* 0x001fe40000010011 */
[----:B------:R-:W-:Y:S02]  /*0800*/  FADD.FTZ R14, R14, R19 ;  /* 0x000000130e0e7221 */ /* 0x000fe40000010000 */
[----:B------:R-:W-:Y:S02]  /*0810*/  FADD.FTZ R15, R15, R18 ;  /* 0x000000120f0f7221 */ /* 0x000fe40000010000 */
[----:B------:R-:W-:Y:S02]  /*0820*/  FADD.FTZ R13, R10, R11 ;  /* 0x0000000b0a0d7221 */ /* 0x000fe40000010000 */
        /* <DEDUP_REMOVED lines=62> */
.L_x_4940:
[----:B------:R-:W-:Y:S05]  /*0c10*/  BSYNC B0 ;  /* 0x0000000000007941 */ /* 0x000fea0003800000 */
.L_x_4939:
[----:B------:R-:W-:-:S04]  /*0c20*/  MOV R18, c[0x0][0xc] ;  /* 0x0000030000127a02 */ /* 0x000fc80000000f00 */
[----:B------:R-:W-:-:S13]  /*0c30*/  ISETP.GE.U32.AND P1, PT, R18, 0x2, PT ;  /* 0x000000021200780c */ /* 0x000fda0003f26070 */
[----:B------:R-:W-:Y:S05]  /*0c40*/  @!P1 BRA `(.L_x_4941) ;  /* 0x0000093000009947 */ /* 0x000fea0003800000 */
[----:B------:R-:W-:Y:S05]  /*0c50*/  @P2 BRA `(.L_x_4942) ;  /* 0x000001a000002947 */ /* 0x000fea0003800000 */
[----:B------:R-:W1:Y:S01]  /*0c60*/  S2R R19, SR_CTAID.Y ;  /* 0x0000000000137919 */ /* 0x000e620000002600 */
[C---:B------:R-:W-:Y:S02]  /*0c70*/  LOP3.LUT R12, R2.reuse, 0x1, RZ, 0xc0, !PT ;  /* 0x00000001020c7812 */ /* 0x040fe400078ec0ff */
[----:B------:R-:W-:-:S03]  /*0c80*/  LOP3.LUT P1, RZ, R2, 0x2, RZ, 0xc0, !PT ;  /* 0x0000000202ff7812 */ /* 0x000fc6000782c0ff */
[----:B------:R-:W-:-:S04]  /*0c90*/  IMAD R14, R12, c[0x0][0x10], RZ ;  /* 0x000004000c0e7a24 */ /* 0x000fc800078e02ff */
[----:B------:R-:W-:-:S05]  /*0ca0*/  IMAD R12, R14, c[0x0][0xc], RZ ;  /* 0x000003000e0c7a24 */ /* 0x000fca00078e02ff */
[----:B------:R-:W-:Y:S01]  /*0cb0*/  SHF.L.U32 R15, R12, 0x1, RZ ;  /* 0x000000010c0f7819 */ /* 0x000fe200000006ff */
[----:B------:R-:W-:Y:S01]  /*0cc0*/  HFMA2.MMA R12, -RZ, RZ, 0, 2.384185791015625e-07 ;  /* 0x00000004ff0c7435 */ /* 0x000fe200000001ff */
[----:B-1----:R-:W-:Y:S01]  /*0cd0*/  IADD3 R13, R14, R19, RZ ;  /* 0x000000130e0d7210 */ /* 0x002fe20007ffe0ff */
[----:B------:R-:W-:-:S08]  /*0ce0*/  IMAD R19, R5, c[0x0][0x10], R19 ;  /* 0x0000040005137a24 */ /* 0x000fd000078e0213 */
[----:B------:R-:W-:-:S04]  /*0cf0*/  IMAD.WIDE R14, R15, R12, c[0x0][0x198] ;  /* 0x000066000f0e7625 */ /* 0x000fc800078e020c */
[----:B------:R-:W-:-:S04]  /*0d00*/  IMAD.WIDE.U32 R12, R13, R12, c[0x0][0x190] ;  /* 0x000064000d0c7625 */ /* 0x000fc800078e000c */
[----:B------:R-:W-:Y:S01]  /*0d10*/  IMAD.WIDE.U32 R14, R19, 0x8, R14 ;  /* 0x00000008130e7825 */ /* 0x000fe200078e000e */
[----:B------:R-:W-:-:S04]  /*0d20*/  MOV R19, 0x1 ;  /* 0x0000000100137802 */ /* 0x000fc80000000f00 */
[----:B------:R1:W-:Y:S01]  /*0d30*/  STG.E.64 [R14.64], R16 ;  /* 0x000000100e007986 */ /* 0x0003e2000c101b06 */
[----:B------:R-:W-:Y:S01]  /*0d40*/  SEL R19, R19, 0xffffffff, !P1 ;  /* 0xffffffff13137807 */ /* 0x000fe20004800000 */
[----:B------:R-:W-:Y:S06]  /*0d50*/  MEMBAR.ALL.GPU ;  /* 0x0000000000007992 */ /* 0x000fec000000a000 */
[----:B-1----:R-:W-:Y:S01]  /*0d60*/  SEL R15, RZ, c[0x0][0xc], P1 ;  /* 0x00000300ff0f7a07 */ /* 0x002fe20000800000 */
[----:B------:R-:W-:-:S00]  /*0d70*/  ERRBAR ;  /* 0x00000000000079ab */ /* 0x000fc00000000000 */
[----:B------:R1:W-:Y:S02]  /*0d80*/  RED.E.ADD.S32.STRONG.GPU [R12.64], R19 ;  /* 0x000000130c00798e */ /* 0x0003e4000c10e386 */
[----:B------:R-:W-:-:S13]  /*0d90*/  ISETP.NE.AND P1, PT, R15, -0x1, PT ;  /* 0xffffffff0f00780c */ /* 0x000fda0003f25270 */
[----:B-1----:R-:W-:Y:S05]  /*0da0*/  @!P1 BRA `(.L_x_4942) ;  /* 0x0000005000009947 */ /* 0x002fea0003800000 */
.L_x_4943:
[----:B------:R-:W2:Y:S01]  /*0db0*/  LDG.E.STRONG.GPU R14, [R12.64] ;  /* 0x000000060c0e7981 */ /* 0x000ea2000c1ef900 */
[----:B------:R-:W-:Y:S01]  /*0dc0*/  YIELD ;  /* 0x0000000000007946 */ /* 0x000fe20003800000 */
[----:B--2---:R-:W-:Y:S01]  /*0dd0*/  ISETP.NE.AND P1, PT, R14, R15, PT ;  /* 0x0000000f0e00720c */ /* 0x004fe20003f25270 */
[----:B------:R-:W-:-:S12]  /*0de0*/  CCTL.IVALL ;  /* 0x00000000ff00798f */ /* 0x000fd80002000000 */
[----:B------:R-:W-:Y:S05]  /*0df0*/  @P1 BRA `(.L_x_4943) ;  /* 0xffffffb000001947 */ /* 0x000fea000383ffff */
.L_x_4942:
        /* <DEDUP_REMOVED lines=11> */
.L_x_4945:
        /* <DEDUP_REMOVED lines=59> */
.L_x_4944:
        /* <DEDUP_REMOVED lines=19> */
.L_x_4947:
[----:B------:R-:W-:Y:S05]  /*1390*/  BSYNC B0 ;  /* 0x0000000000007941 */ /* 0x000fea0003800000 */
.L_x_4946:
        /* <DEDUP_REMOVED lines=30> */
.L_x_4941:
        /* <DEDUP_REMOVED lines=11> */
[----:B------:R0:W-:Y:S03]  /*1630*/  @!P1 STG.E.64 [R14.64], R12 ;  /* 0x0000000c0e009986 */ /* 0x0001e6000c101b06 */
[----:B------:R-:W-:Y:S01]  /*1640*/  IMAD.WIDE R32, R32, R33, c[0x0][0x180] ;  /* 0x0000600020207625 */ /* 0x000fe200078e0221 */
[----:B------:R-:W-:Y:S06]  /*1650*/  BAR.SYNC.DEFER_BLOCKING 0x0 ;  /* 0x0000000000007b1d */ /* 0x000fec0000010000 */
[----:B------:R1:W2:Y:S04]  /*1660*/  LDG.E.U16 R19, [R16.64] ;  /* 0x0000000610137981 */ /* 0x0002a8000c1e1500 */
[----:B0-----:R1:W3:Y:S04]  /*1670*/  LDG.E.U16 R14, [R16.64+0x2] ;  /* 0x00000206100e7981 */ /* 0x0012e8000c1e1500 */
[----:B------:R0:W4:Y:S04]  /*1680*/  LDG.E.U16 R15, [R32.64] ;  /* 0x00000006200f7981 */ /* 0x000128000c1e1500 */
[----:B------:R0:W5:Y:S01]  /*1690*/  LDG.E.U16 R18, [R32.64+0x2] ;  /* 0x0000020620127981 */ /* 0x000162000c1e1500 */
[----:B------:R-:W-:-:S02]  /*16a0*/  ISETP.NE.AND P4, PT, RZ, UR5, PT ;  /* 0x00000005ff007c0c */ /* 0x000fc4000bf85270 */
[----:B-1----:R-:W-:Y:S01]  /*16b0*/  MOV R16, 0x3f800000 ;  /* 0x3f80000000107802 */ /* 0x002fe20000000f00 */
[----:B------:R-:W1:Y:S01]  /*16c0*/  LDS.64 R12, [0x78] ;  /* 0x00007800ff0c7984 */ /* 0x000e620000000a00 */
[----:B------:R-:W-:Y:S02]  /*16d0*/  ISETP.GE.U32.AND P2, PT, R28, c[0x0][0x1c8], PT ;  /* 0x000072001c007a0c */ /* 0x000fe40003f46070 */
[----:B------:R-:W-:Y:S02]  /*16e0*/  ISETP.GE.U32.AND P3, PT, R27, c[0x0][0x1c8], PT ;  /* 0x000072001b007a0c */ /* 0x000fe40003f66070 */
[----:B------:R-:W-:Y:S02]  /*16f0*/  ISETP.GE.AND.EX P2, PT, R23, c[0x0][0x1cc], PT, P2 ;  /* 0x0000730017007a0c */ /* 0x000fe40003f46320 */
[----:B------:R-:W-:Y:S02]  /*1700*/  ISETP.GE.AND.EX P3, PT, R24, c[0x0][0x1cc], PT, P3 ;  /* 0x0000730018007a0c */ /* 0x000fe40003f66330 */
[----:B------:R-:W-:-:S02]  /*1710*/  ISETP.GT.U32.OR P2, PT, R22, 0x17f, P2 ;  /* 0x0000017f1600780c */ /* 0x000fc40001744470 */
        /* <DEDUP_REMOVED lines=43> */
.L_x_4948:
        /* <DEDUP_REMOVED lines=11> */
.L_x_4950:
[----:B------:R-:W-:Y:S05]  /*1a80*/  BSYNC B0 ;  /* 0x0000000000007941 */ /* 0x000fea0003800000 */
.L_x_4949:
        /* <DEDUP_REMOVED lines=13> */
.L_x_4951:
        /* <DEDUP_REMOVED lines=11> */
.L_x_4953:
[----:B------:R-:W-:Y:S05]  /*1c10*/  BSYNC B0 ;  /* 0x0000000000007941 */ /* 0x000fea0003800000 */
.L_x_4952:
        /* <DEDUP_REMOVED lines=13> */
.L_x_4954:
        /* <DEDUP_REMOVED lines=11> */
.L_x_4956:
[----:B------:R-:W-:Y:S05]  /*1da0*/  BSYNC B0 ;  /* 0x0000000000007941 */ /* 0x000fea0003800000 */
.L_x_4955:
        /* <DEDUP_REMOVED lines=13> */
.L_x_4957:
        /* <DEDUP_REMOVED lines=10> */
.L_x_4959:
[----:B------:R-:W-:Y:S05]  /*1f20*/  BSYNC B0 ;  /* 0x0000000000007941 */ /* 0x000fea0003800000 */
.L_x_4958:
[----:B------:R-:W-:Y:S02]  /*1f30*/  IADD3 R30, R30, c[0x0][0x10], RZ ;  /* 0x000004001e1e7a10 */ /* 0x000fe40007ffe0ff */
[----:B------:R-:W-:Y:S02]  /*1f40*/  IADD3 R2, R2, 0x1, RZ ;  /* 0x0000000102027810 */ /* 0x000fe40007ffe0ff */
[----:B------:R-:W-:-:S13]  /*1f50*/  ISETP.GE.AND P1, PT, R30, UR4, PT ;  /* 0x000000041e007c0c */ /* 0x000fda000bf26270 */
[----:B------:R-:W-:Y:S01]  /*1f60*/  @P1 CALL.REL.NOINC `(.L_x_4960) ;  /* 0x0000001000001944 */ /* 0x000fe20003c00000 */
[----:B------:R-:W-:Y:S05]  /*1f70*/  BRA `(.L_x_4961) ;  /* 0xffffe24000007947 */ /* 0x000fea000383ffff */
.L_x_4960:
[----:B------:R-:W-:Y:S05]  /*1f80*/  EXIT ;  /* 0x000000000000794d */ /* 0x000fea0003800000 */
.L_x_4962:
        /* <DEDUP_REMOVED lines=15> */
.L_x_5236:


//--------------------- .text._Z35group_norm_nhwc_fwd_one_pass_kernelI11Fp32IOFp16WLi128ELi48ELi384EEv26Group_norm_nhwc_fwd_params --------------------------
	.section	.text._Z35group_norm_nhwc_fwd_one_pass_kernelI11Fp32IOFp16WLi128ELi48ELi384EEv26Group_norm_nhwc_fwd_params,"ax",@progbits
	.sectioninfo	@"SHI_REGISTERS=56"
	.align	128
        .global         _Z35group_norm_nhwc_fwd_one_pass_kernelI11Fp32IOFp16WLi128ELi48ELi384EEv26Group_norm_nhwc_fwd_params
        .type           _Z35group_norm_nhwc_fwd_one_pass_kernelI11Fp32IOFp16WLi128ELi48ELi384EEv26Group_norm_nhwc_fwd_params,@function
        .size           _Z35group_norm_nhwc_fwd_one_pass_kernelI11Fp32IOFp16WLi128ELi48ELi384EEv26Group_norm_nhwc_fwd_params,(.L_x_5237 - _Z35group_norm_nhwc_fwd_one_pass_kernelI11Fp32IOFp16WLi128ELi48ELi384EEv26Group_norm_nhwc_fwd_params)
        .other          _Z35group_norm_nhwc_fwd_one_pass_kernelI11Fp32IOFp16WLi128ELi48ELi384EEv26Group_norm_nhwc_fwd_params,@"STO_CUDA_ENTRY STV_DEFAULT"
_Z35group_norm_nhwc_fwd_one_pass_kernelI11Fp32IOFp16WLi128ELi48ELi384EEv26Group_norm_nhwc_fwd_params:
.text._Z35group_norm_nhwc_fwd_one_pass_kernelI11Fp32IOFp16WLi128ELi48ELi384EEv26Group_norm_nhwc_fwd_params:
        /* <DEDUP_REMOVED lines=32> */
.L_x_4997:
        /* <DEDUP_REMOVED lines=241> */
.L_x_4964:
[----:B------:R-:W-:Y:S05]  /*1110*/  BSYNC B0 ;  /* 0x0000000000007941 */ /* 0x000fea0003800000 */
.L_x_4963:
        /* <DEDUP_REMOVED lines=25> */
.L_x_4967:
[----:B------:R-:W2:Y:S01]  /*12b0*/  LDG.E.STRONG.GPU R18, [R16.64] ;  /* 0x0000000610127981 */ /* 0x000ea2000c1ef900 */
[----:B------:R-:W-:Y:S01]  /*12c0*/  YIELD ;  /* 0x0000000000007946 */ /* 0x000fe20003800000 */
[----:B--2---:R-:W-:Y:S01]  /*12d0*/  ISETP.NE.AND P1, PT, R18, R23, PT ;  /* 0x000000171200720c */ /* 0x004fe20003f25270 */
[----:B------:R-:W-:-:S12]  /*12e0*/  CCTL.IVALL ;  /* 0x00000000ff00798f */ /* 0x000fd80002000000 */
[----:B------:R-:W-:Y:S05]  /*12f0*/  @P1 BRA `(.L_x_4967) ;  /* 0xffffffb000001947 */ /* 0x000fea000383ffff */
.L_x_4966:
        /* <DEDUP_REMOVED lines=11> */
.L_x_4969:
        /* <DEDUP_REMOVED lines=59> */
.L_x_4968:
        /* <DEDUP_REMOVED lines=19> */
.L_x_4971:
[----:B------:R-:W-:Y:S05]  /*1890*/  BSYNC B0 ;  /* 0x0000000000007941 */ /* 0x000fea0003800000 */
.L_x_4970:
        /* <DEDUP_REMOVED lines=30> */
.L_x_4965:
        /* <DEDUP_REMOVED lines=48> */
.L_x_4972:
        /* <DEDUP_REMOVED lines=11> */
.L_x_4974:
[----:B------:R-:W-:Y:S05]  /*1e30*/  BSYNC B0 ;  /* 0x0000000000007941 */ /* 0x000fea0003800000 */
.L_x_4973:
        /* <DEDUP_REMOVED lines=37> */
.L_x_4975:
        /* <DEDUP_REMOVED lines=11> */
.L_x_4977:
[----:B------:R-:W-:Y:S05]  /*2140*/  BSYNC B0 ;  /* 0x0000000000007941 */ /* 0x000fea0003800000 */
.L_x_4976:
        /* <DEDUP_REMOVED lines=13> */
.L_x_4978:
        /* <DEDUP_REMOVED lines=11> */
.L_x_4980:
[----:B------:R-:W-:Y:S05]  /*22d0*/  BSYNC B0 ;  /* 0x0000000000007941 */ /* 0x000fea0003800000 */
.L_x_4979:
        /* <DEDUP_REMOVED lines=38> */
.L_x_4981:
        /* <DEDUP_REMOVED lines=11> */
.L_x_4983:
[----:B------:R-:W-:Y:S05]  /*25f0*/  BSYNC B0 ;  /* 0x0000000000007941 */ /* 0x000fea0003800000 */
.L_x_4982:
        /* <DEDUP_REMOVED lines=13> */
.L_x_4984:
        /* <DEDUP_REMOVED lines=11> */
.L_x_4986:
[----:B------:R-:W-:Y:S05]  /*2780*/  BSYNC B0 ;  /* 0x0000000000007941 */ /* 0x000fea0003800000 */
.L_x_4985:
        /* <DEDUP_REMOVED lines=13> */
.L_x_4987:
        /* <DEDUP_REMOVED lines=11> */
.L_x_4989:
[----:B------:R-:W-:Y:S05]  /*2910*/  BSYNC B0 ;  /* 0x0000000000007941 */ /* 0x000fea0003800000 */
.L_x_4988:
        /* <DEDUP_REMOVED lines=13> */
.L_x_4990:
        /* <DEDUP_REMOVED lines=11> */
.L_x_4992:
[----:B------:R-:W-:Y:S05]  /*2aa0*/  BSYNC B0 ;  /* 0x0000000000007941 */ /* 0x000fea0003800000 */
.L_x_4991:
        /* <DEDUP_REMOVED lines=13> */
.L_x_4993:
        /* <DEDUP_REMOVED lines=10> */
.L_x_4995:
[----:B------:R-:W-:Y:S05]  /*2c20*/  BSYNC B0 ;  /* 0x0000000000007941 */ /* 0x000fea0003800000 */
.L_x_4994:
[----:B------:R-:W-:Y:S02]  /*2c30*/  IADD3 R46, R46, c[0x0][0x10], RZ ;  /* 0x000004002e2e7a10 */ /* 0x000fe40007ffe0ff */
[----:B------:R-:W-:Y:S02]  /*2c40*/  IADD3 R5, R5, 0x1, RZ ;  /* 0x0000000105057810 */ /* 0x000fe40007ffe0ff */
[----:B------:R-:W-:-:S13]  /*2c50*/  ISETP.GE.AND P1, PT, R46, UR4, PT ;  /* 0x000000042e007c0c */ /* 0x000fda000bf26270 */
[----:B------:R-:W-:Y:S01]  /*2c60*/  @P1 CALL.REL.NOINC `(.L_x_4996) ;  /* 0x0000001000001944 */ /* 0x000fe20003c00000 */
[----:B------:R-:W-:Y:S05]  /*2c70*/  BRA `(.L_x_4997) ;  /* 0xffffd58000007947 */ /* 0x000fea000383ffff */
.L_x_4996:
[----:B------:R-:W-:Y:S05]  /*2c80*/  EXIT ;  /* 0x000000000000794d */ /* 0x000fea0003800000 */
.L_x_4998:
        /* <DEDUP_REMOVED lines=15> */
.L_x_5237:


//--------------------- .text._Z35group_norm_nhwc_fwd_one_pass_kernelI11Fp32IOFp16WLi256ELi48ELi384EEv26Group_norm_nhwc_fwd_params --------------------------
	.section	.text._Z35group_norm_nhwc_fwd_one_pass_kernelI11Fp32IOFp16WLi256ELi48ELi384EEv26Group_norm_nhwc_fwd_params,"ax",@progbits
	.sectioninfo	@"SHI_REGISTERS=102"
	.align	128
        .global         _Z35group_norm_nhwc_fwd_one_pass_kernelI11Fp32IOFp16WLi256ELi48ELi384EEv26Group_norm_nhwc_fwd_params
        .type           _Z35group_norm_nhwc_fwd_one_pass_kernelI11Fp32IOFp16WLi256ELi48ELi384EEv26Group_norm_nhwc_fwd_params,@function
        .size           _Z35group_norm_nhwc_fwd_one_pass_kernelI11Fp32IOFp16WLi256ELi48ELi384EEv26Group_norm_nhwc_fwd_params,(.L_x_5238 - _Z35group_norm_nhwc_fwd_one_pass_kernelI11Fp32IOFp16WLi256ELi48ELi384EEv26Group_norm_nhwc_fwd_params)
        .other          _Z35group_norm_nhwc_fwd_one_pass_kernelI11Fp32IOFp16WLi256ELi48ELi384EEv26Group_norm_nhwc_fwd_params,@"STO_CUDA_ENTRY STV_DEFAULT"
_Z35group_norm_nhwc_fwd_one_pass_kernelI11Fp32IOFp16WLi256ELi48ELi384EEv26Group_norm_nhwc_fwd_params:
.text._Z35group_norm_nhwc_fwd_one_pass_kernelI11Fp32IOFp16WLi256ELi48ELi384EEv26Group_norm_nhwc_fwd_params:
        /* <DEDUP_REMOVED lines=82> */
.L_x_5057:
        /* <DEDUP_REMOVED lines=389> */
.L_x_5000:
[----:B0-----:R-:W-:Y:S05]  /*1d70*/  BSYNC B0 ;  /* 0x0000000000007941 */ /* 0x001fea0003800000 */
.L_x_4999:
        /* <DEDUP_REMOVED lines=25> */
.L_x_5003:
[----:B0-----:R-:W2:Y:S01]  /*1f10*/  LDG.E.STRONG.GPU R4, [R6.64] ;  /* 0x0000000606047981 */ /* 0x001ea2000c1ef900 */
[----:B------:R-:W-:Y:S01]  /*1f20*/  YIELD ;  /* 0x0000000000007946 */ /* 0x000fe20003800000 */
[----:B--2---:R-:W-:Y:S01]  /*1f30*/  ISETP.NE.AND P6, PT, R4, R15, PT ;  /* 0x0000000f0400720c */ /* 0x004fe20003fc5270 */
[----:B------:R-:W-:-:S12]  /*1f40*/  CCTL.IVALL ;  /* 0x00000000ff00798f */ /* 0x000fd80002000000 */
[----:B------:R-:W-:Y:S05]  /*1f50*/  @P6 BRA `(.L_x_5003) ;  /* 0xffffffb000006947 */ /* 0x000fea000383ffff */
.L_x_5002:
        /* <DEDUP_REMOVED lines=11> */
.L_x_5005:
        /* <DEDUP_REMOVED lines=59> */
.L_x_5004:
        /* <DEDUP_REMOVED lines=18> */
.L_x_5007:
[----:B------:R-:W-:Y:S05]  /*24e0*/  BSYNC B0 ;  /* 0x0000000000007941 */ /* 0x000fea0003800000 */
.L_x_5006:
        /* <DEDUP_REMOVED lines=31> */
.L_x_5001:
[----:B0-----:R-:W-:Y:S01]  /*26e0*/  P2R R4, PR, RZ, 0x1 ;  /* 0x00000001ff047803 */ /* 0x001fe20000000000 */
[----:B------:R0:W-:Y:S01]  /*26f0*/  @!P5 STS.64 [0x78], R12 ;  /* 0x0000780cff00d388 */ /* 0x0001e20000000a00 */
[----:B------:R-:W-:Y:S02]  /*2700*/  LOP3.LUT P6, RZ, R0, R51, RZ, 0xfc, !PT ;  /* 0x0000003300ff7212 */ /* 0x000fe400078cfcff */
[----:B------:R-:W-:-:S04]  /*2710*/  ISETP.EQ.U32.AND P0, PT, RZ, c[0x0][0x168], PT ;  /* 0x00005a00ff007a0c */ /* 0x000fc80003f02070 */
[----:B------:R-:W-:Y:S02]  /*2720*/  ISETP.EQ.OR.EX P6, PT, RZ, c[0x0][0x16c], P6, P0 ;  /* 0x00005b00ff007a0c */ /* 0x000fe400037c2700 */
[----:B------:R-:W-:-:S11]  /*2730*/  ISETP.NE.AND P0, PT, R4, RZ, PT ;  /* 0x000000ff0400720c */ /* 0x000fd60003f05270 */
[----:B-1----:R-:W-:Y:S01]  /*2740*/  @!P6 MOV R7, 0x8 ;  /* 0x000000080007e802 */ /* 0x002fe20000000f00 */
[----:B------:R-:W-:Y:S01]  /*2750*/  @!P6 FMUL.FTZ R9, R13, c[0x0][0x1f4] ;  /* 0x00007d000d09ea20 */ /* 0x000fe20000410000 */
[----:B0-----:R-:W-:Y:S01]  /*2760*/  MOV R13, 0x2 ;  /* 0x00000002000d7802 */ /* 0x001fe20000000f00 */
[----:B------:R-:W-:Y:S01]  /*2770*/  @!P6 FMUL.FTZ R8, R12, c[0x0][0x1f4] ;  /* 0x00007d000c08ea20 */ /* 0x000fe20000410000 */
[----:B------:R-:W-:Y:S01]  /*2780*/  IADD3 R12, R64, R71, RZ ;  /* 0x00000047400c7210 */ /* 0x000fe20007ffe0ff */
[----:B------:R-:W-:-:S05]  /*2790*/  @!P6 IMAD.WIDE R6, R62, R7, c[0x0][0x168] ;  /* 0x00005a003e06e625 */ /* 0x000fca00078e0207 */
[----:B------:R-:W-:Y:S04]  /*27a0*/  @!P6 STG.E.64 [R6.64], R8 ;  /* 0x000000080600e986 */ /* 0x000fe8000c101b06 */
[----:B------:R-:W-:Y:S06]  /*27b0*/  BAR.SYNC.DEFER_BLOCKING 0x0 ;  /* 0x0000000000007b1d */ /* 0x000fec0000010000 */
[----:B------:R-:W0:Y:S02]  /*27c0*/  LDS.64 R4, [0x78] ;  /* 0x00007800ff047984 */ /* 0x000e240000000a00 */
[----:B0-----:R-:W-:-:S04]  /*27d0*/  FMUL.FTZ R4, R4, c[0x0][0x1f4] ;  /* 0x00007d0004047a20 */ /* 0x001fc80000410000 */
[----:B------:R-:W-:-:S04]  /*27e0*/  FMUL.FTZ R10, R4, R4 ;  /* 0x00000004040a7220 */ /* 0x000fc80000410000 */
[----:B------:R-:W-:Y:S01]  /*27f0*/  FFMA.FTZ R10, R5, c[0x0][0x1f4], -R10 ;  /* 0x00007d00050a7a23 */ /* 0x000fe2000001080a */
[----:B------:R-:W-:-:S04]  /*2800*/  HFMA2.MMA R5, -RZ, RZ, 1.875, 0 ;  /* 0x3f800000ff057435 */ /* 0x000fc800000001ff */
[----:B------:R-:W-:-:S13]  /*2810*/  FSETP.GTU.FTZ.AND P5, PT, R10, RZ, PT ;  /* 0x000000ff0a00720b */ /* 0x000fda0003fbc000 */
[----:B------:R-:W-:Y:S02]  /*2820*/  @P5 FADD.FTZ R14, R10, c[0x0][0x188] ;  /* 0x000062000a0e5621 */ /* 0x000fe40000010000 */
[CC--:B------:R-:W-:Y:S02]  /*2830*/  IMAD.WIDE R10, R12.reuse, R13.reuse, c[0x0][0x178] ;  /* 0x00005e000c0a7625 */ /* 0x0c0fe400078e020d */
[----:B------:R0:W1:Y:S02]  /*2840*/  @P5 MUFU.RSQ R5, R14 ;  /* 0x0000000e00055308 */ /* 0x0000640000001400 */
[----:B------:R-:W-:Y:S01]  /*2850*/  IMAD.WIDE R12, R12, R13, c[0x0][0x180] ;  /* 0x000060000c0c7625 */ /* 0x000fe200078e020d */
[----:B------:R-:W2:Y:S04]  /*2860*/  LDG.E.U16 R6, [R10.64] ;  /* 0x000000060a067981 */ /* 0x000ea8000c1e1500 */
[----:B------:R-:W3:Y:S04]  /*2870*/  LDG.E.U16 R7, [R10.64+0x2] ;  /* 0x000002060a077981 */ /* 0x000ee8000c1e1500 */
        /* <DEDUP_REMOVED lines=28> */
.L_x_5008:
        /* <DEDUP_REMOVED lines=12> */
.L_x_5010:
[----:B------:R-:W-:Y:S05]  /*2b00*/  BSYNC B0 ;  /* 0x0000000000007941 */ /* 0x000fea0003800000 */
.L_x_5009:
        /* <DEDUP_REMOVED lines=15> */
.L_x_5011:
        /* <DEDUP_REMOVED lines=12> */
.L_x_5013:
[----:B------:R-:W-:Y:S05]  /*2cc0*/  BSYNC B0 ;  /* 0x0000000000007941 */ /* 0x000fea0003800000 */
.L_x_5012:
        /* <DEDUP_REMOVED lines=19> */
.L_x_5014:
        /* <DEDUP_REMOVED lines=12> */
.L_x_5016:
[----:B------:R-:W-:Y:S05]  /*2ec0*/  BSYNC B0 ;  /* 0x0000000000007941 */ /* 0x000fea0003800000 */
.L_x_5015:
        /* <DEDUP_REMOVED lines=15> */
.L_x_5017:
        /* <DEDUP_REMOVED lines=12> */
.L_x_5019:
[----:B------:R-:W-:Y:S05]  /*3080*/  BSYNC B0 ;  /* 0x0000000000007941 */ /* 0x000fea0003800000 */
.L_x_5018:
        /* <DEDUP_REMOVED lines=19> */
.L_x_5020:
        /* <DEDUP_REMOVED lines=12> */
.L_x_5022:
[----:B------:R-:W-:Y:S05]  /*3280*/  BSYNC B0 ;  /* 0x0000000000007941 */ /* 0x000fea0003800000 */
.L_x_5021:
        /* <DEDUP_REMOVED lines=15> */
.L_x_5023:
        /* <DEDUP_REMOVED lines=12> */
.L_x_5025:
[----:B------:R-:W-:Y:S05]  /*3440*/  BSYNC B0 ;  /* 0x0000000000007941 */ /* 0x000fea0003800000 */
.L_x_5024:
        /* <DEDUP_REMOVED lines=19> */
.L_x_5026:
        /* <DEDUP_REMOVED lines=11> */
.L_x_5028:
[----:B------:R-:W-:Y:S05]  /*3630*/  BSYNC B0 ;  /* 0x0000000000007941 */ /* 0x000fea0003800000 */
.L_x_5027:
        /* <DEDUP_REMOVED lines=15> */
.L_x_5029:
        /* <DEDUP_REMOVED lines=11> */
.L_x_5031:
[----:B------:R-:W-:Y:S05]  /*37e0*/  BSYNC B0 ;  /* 0x0000000000007941 */ /* 0x000fea0003800000 */
.L_x_5030:
        /* <DEDUP_REMOVED lines=19> */
.L_x_5032:
        /* <DEDUP_REMOVED lines=11> */
.L_x_5034:
[----:B------:R-:W-:Y:S05]  /*39d0*/  BSYNC B0 ;  /* 0x0000000000007941 */ /* 0x000fea0003800000 */
.L_x_5033:
        /* <DEDUP_REMOVED lines=15> */
.L_x_5035:
        /* <DEDUP_REMOVED lines=11> */
.L_x_5037:
[----:B------:R-:W-:Y:S05]  /*3b80*/  BSYNC B0 ;  /* 0x0000000000007941 */ /* 0x000fea0003800000 */
.L_x_5036:
        /* <DEDUP_REMOVED lines=21> */
.L_x_5038:
        /* <DEDUP_REMOVED lines=11> */
.L_x_5040:
[----:B------:R-:W-:Y:S05]  /*3d90*/  BSYNC B0 ;  /* 0x0000000000007941 */ /* 0x000fea0003800000 */
.L_x_5039:
        /* <DEDUP_REMOVED lines=11> */
.L_x_5041:
        /* <DEDUP_REMOVED lines=20> */
.L_x_5043:
[----:B------:R-:W-:Y:S05]  /*3f90*/  BSYNC B0 ;  /* 0x0000000000007941 */ /* 0x000fea0003800000 */
.L_x_5042:
        /* <DEDUP_REMOVED lines=11> */
.L_x_5044:
        /* <DEDUP_REMOVED lines=20> */
.L_x_5046:
[----:B------:R-:W-:Y:S05]  /*4190*/  BSYNC B0 ;  /* 0x0000000000007941 */ /* 0x000fea0003800000 */
.L_x_5045:
        /* <DEDUP_REMOVED lines=11> */
.L_x_5047:
        /* <DEDUP_REMOVED lines=20> */
.L_x_5049:
[----:B------:R-:W-:Y:S05]  /*4390*/  BSYNC B0 ;  /* 0x0000000000007941 */ /* 0x000fea0003800000 */
.L_x_5048:
        /* <DEDUP_REMOVED lines=11> */
.L_x_5050:
        /* <DEDUP_REMOVED lines=20> */
.L_x_5052:
[----:B------:R-:W-:Y:S05]  /*4590*/  BSYNC B0 ;  /* 0x0000000000007941 */ /* 0x000fea0003800000 */
.L_x_5051:
        /* <DEDUP_REMOVED lines=11> */
.L_x_5053:
        /* <DEDUP_REMOVED lines=13> */
.L_x_5055:
[----:B------:R-:W-:Y:S05]  /*4720*/  BSYNC B0 ;  /* 0x0000000000007941 */ /* 0x000fea0003800000 */
.L_x_5054:
[----:B------:R-:W-:Y:S02]  /*4730*/  IADD3 R62, R62, c[0x0][0x10], RZ ;  /* 0x000004003e3e7a10 */ /* 0x000fe40007ffe0ff */
[----:B------:R-:W-:Y:S02]  /*4740*/  IADD3 R99, R99, 0x1, RZ ;  /* 0x0000000163637810 */ /* 0x000fe40007ffe0ff */
[----:B------:R-:W-:-:S13]  /*4750*/  ISETP.GE.AND P5, PT, R62, UR4, PT ;  /* 0x000000043e007c0c */ /* 0x000fda000bfa6270 */
[----:B------:R-:W-:Y:S01]  /*4760*/  @P5 CALL.REL.NOINC `(.L_x_5056) ;  /* 0x0000001000005944 */ /* 0x000fe20003c00000 */
[----:B------:R-:W-:Y:S05]  /*4770*/  BRA `(.L_x_5057) ;  /* 0xffffbda000007947 */ /* 0x000fea000383ffff */
.L_x_5056:
[----:B------:R-:W-:Y:S05]  /*4780*/  EXIT ;  /* 0x000000000000794d */ /* 0x000fea0003800000 */
.L_x_5058:
        /* <DEDUP_REMOVED lines=15> */
.L_x_5238:


//--------------------- .text._Z35group_norm_nhwc_fwd_one_pass_kernelI11Fp32IOFp16WLi512ELi48ELi384EEv26Group_norm_nhwc_fwd_params --------------------------
	.section	.text._Z35group_norm_nhwc_fwd_one_pass_kernelI11Fp32IOFp16WLi512ELi48ELi384EEv26Group_norm_nhwc_fwd_params,"ax",@progbits
	.sectioninfo	@"SHI_REGISTERS=166"
	.align	128
        .global         _Z35group_norm_nhwc_fwd_one_pass_kernelI11Fp32IOFp16WLi512ELi48ELi384EEv26Group_norm_nhwc_fwd_params
        .type           _Z35group_norm_nhwc_fwd_one_pass_kernelI11Fp32IOFp16WLi512ELi48ELi384EEv26Group_norm_nhwc_fwd_params,@function
        .size           _Z35group_norm_nhwc_fwd_one_pass_kernelI11Fp32IOFp16WLi512ELi48ELi384EEv26Group_norm_nhwc_fwd_params,(.L_x_5239 - _Z35group_norm_nhwc_fwd_one_pass_kernelI11Fp32IOFp16WLi512ELi48ELi384EEv26Group_norm_nhwc_fwd_params)
        .other          _Z35group_norm_nhwc_fwd_one_pass_kernelI11Fp32IOFp16WLi512ELi48ELi384EEv26Group_norm_nhwc_fwd_params,@"STO_CUDA_ENTRY STV_DEFAULT"
_Z35group_norm_nhwc_fwd_one_pass_kernelI11Fp32IOFp16WLi512ELi48ELi384EEv26Group_norm_nhwc_fwd_params:
.text._Z35group_norm_nhwc_fwd_one_pass_kernelI11Fp32IOFp16WLi512ELi48ELi384EEv26Group_norm_nhwc_fwd_params:
        /* <DEDUP_REMOVED lines=159> */
.L_x_5165:
        /* <DEDUP_REMOVED lines=681> */
.L_x_5060:
[----:B0-----:R-:W-:Y:S05]  /*3480*/  BSYNC B0 ;  /* 0x0000000000007941 */ /* 0x001fea0003800000 */
.L_x_5059:
        /* <DEDUP_REMOVED lines=25> */
.L_x_5063:
[----:B0-----:R-:W2:Y:S01]  /*3620*/  LDG.E.STRONG.GPU R38, [R36.64] ;  /* 0x0000000624267981 */ /* 0x001ea2000c1ef900 */
[----:B------:R-:W-:Y:S01]  /*3630*/  YIELD ;  /* 0x0000000000007946 */ /* 0x000fe20003800000 */
[----:B--2---:R-:W-:Y:S01]  /*3640*/  ISETP.NE.AND P6, PT, R38, R45, PT ;  /* 0x0000002d2600720c */ /* 0x004fe20003fc5270 */
[----:B------:R-:W-:-:S12]  /*3650*/  CCTL.IVALL ;  /* 0x00000000ff00798f */ /* 0x000fd80002000000 */
[----:B------:R-:W-:Y:S05]  /*3660*/  @P6 BRA `(.L_x_5063) ;  /* 0xffffffb000006947 */ /* 0x000fea000383ffff */
.L_x_5062:
        /* <DEDUP_REMOVED lines=12> */
.L_x_5065:
        /* <DEDUP_REMOVED lines=59> */
.L_x_5064:
        /* <DEDUP_REMOVED lines=17> */
.L_x_5067:
[----:B------:R-:W-:Y:S05]  /*3bf0*/  BSYNC B0 ;  /* 0x0000000000007941 */ /* 0x000fea0003800000 */
.L_x_5066:
        /* <DEDUP_REMOVED lines=31> */
.L_x_5061:
        /* <DEDUP_REMOVED lines=54> */
.L_x_5068:
        /* <DEDUP_REMOVED lines=12> */
.L_x_5070:
[----:B------:R-:W-:Y:S05]  /*4210*/  BSYNC B0 ;  /* 0x0000000000007941 */ /* 0x000fea0003800000 */
.L_x_5069:
        /* <DEDUP_REMOVED lines=15> */
.L_x_5071:
        /* <DEDUP_REMOVED lines=12> */
.L_x_5073:
[----:B------:R-:W-:Y:S05]  /*43d0*/  BSYNC B0 ;  /* 0x0000000000007941 */ /* 0x000fea0003800000 */
.L_x_5072:
        /* <DEDUP_REMOVED lines=19> */
.L_x_5074:
        /* <DEDUP_REMOVED lines=12> */
.L_x_5076:
[----:B------:R-:W-:Y:S05]  /*45d0*/  BSYNC B0 ;  /* 0x0000000000007941 */ /* 0x000fea0003800000 */
.L_x_5075:
        /* <DEDUP_REMOVED lines=15> */
.L_x_5077:
        /* <DEDUP_REMOVED lines=12> */
.L_x_5079:
[----:B------:R-:W-:Y:S05]  /*4790*/  BSYNC B0 ;  /* 0x0000000000007941 */ /* 0x000fea0003800000 */
.L_x_5078:
        /* <DEDUP_REMOVED lines=19> */
.L_x_5080:
        /* <DEDUP_REMOVED lines=12> */
.L_x_5082:
[----:B------:R-:W-:Y:S05]  /*4990*/  BSYNC B0 ;  /* 0x0000000000007941 */ /* 0x000fea0003800000 */
.L_x_5081:
        /* <DEDUP_REMOVED lines=15> */
.L_x_5083:
        /* <DEDUP_REMOVED lines=12> */
.L_x_5085:
[----:B------:R-:W-:Y:S05]  /*4b50*/  BSYNC B0 ;  /* 0x0000000000007941 */ /* 0x000fea0003800000 */
.L_x_5084:
        /* <DEDUP_REMOVED lines=19> */
.L_x_5086:
        /* <DEDUP_REMOVED lines=12> */
.L_x_5088:
[----:B------:R-:W-:Y:S05]  /*4d50*/  BSYNC B0 ;  /* 0x0000000000007941 */ /* 0x000fea0003800000 */
.L_x_5087:
        /* <DEDUP_REMOVED lines=15> */
.L_x_5089:
        /* <DEDUP_REMOVED lines=12> */
.L_x_5091:
[----:B------:R-:W-:Y:S05]  /*4f10*/  BSYNC B0 ;  /* 0x0000000000007941 */ /* 0x000fea0003800000 */
.L_x_5090:
        /* <DEDUP_REMOVED lines=19> */
.L_x_5092:
        /* <DEDUP_REMOVED lines=12> */
.L_x_5094:
[----:B------:R-:W-:Y:S05]  /*5110*/  BSYNC B0 ;  /* 0x0000000000007941 */ /* 0x000fea0003800000 */
.L_x_5093:
        /* <DEDUP_REMOVED lines=15> */
.L_x_5095:
        /* <DEDUP_REMOVED lines=12> */
.L_x_5097:
[----:B------:R-:W-:Y:S05]  /*52d0*/  BSYNC B0 ;  /* 0x0000000000007941 */ /* 0x000fea0003800000 */
.L_x_5096:
        /* <DEDUP_REMOVED lines=19> */
.L_x_5098:
        /* <DEDUP_REMOVED lines=12> */
.L_x_5100:
[----:B------:R-:W-:Y:S05]  /*54d0*/  BSYNC B0 ;  /* 0x0000000000007941 */ /* 0x000fea0003800000 */
.L_x_5099:
        /* <DEDUP_REMOVED lines=15> */
.L_x_5101:
        /* <DEDUP_REMOVED lines=12> */
.L_x_5103:
[----:B------:R-:W-:Y:S05]  /*5690*/  BSYNC B0 ;  /* 0x0000000000007941 */ /* 0x000fea0003800000 */
.L_x_5102:
        /* <DEDUP_REMOVED lines=19> */
.L_x_5104:
        /* <DEDUP_REMOVED lines=12> */
.L_x_5106:
[----:B------:R-:W-:Y:S05]  /*5890*/  BSYNC B0 ;  /* 0x0000000000007941 */ /* 0x000fea0003800000 */
.L_x_5105:
        /* <DEDUP_REMOVED lines=15> */
.L_x_5107:
        /* <DEDUP_REMOVED lines=12> */
.L_x_5109:
[----:B------:R-:W-:Y:S05]  /*5a50*/  BSYNC B0 ;  /* 0x0000000000007941 */ /* 0x000fea0003800000 */
.L_x_5108:
        /* <DEDUP_REMOVED lines=19> */
.L_x_5110:
        /* <DEDUP_REMOVED lines=12> */
.L_x_5112:
[----:B------:R-:W-:Y:S05]  /*5c50*/  BSYNC B0 ;  /* 0x0000000000007941 */ /* 0x000fea0003800000 */
.L_x_5111:
        /* <DEDUP_REMOVED lines=15> */
.L_x_5113:
        /* <DEDUP_REMOVED lines=12> */
.L_x_5115:
[----:B------:R-:W-:Y:S05]  /*5e10*/  BSYNC B0 ;  /* 0x0000000000007941 */ /* 0x000fea0003800000 */
.L_x_5114:
        /* <DEDUP_REMOVED lines=19> */
.L_x_5116:
        /* <DEDUP_REMOVED lines=12> */
.L_x_5118:
[----:B------:R-:W-:Y:S05]  /*6010*/  BSYNC B0 ;  /* 0x0000000000007941 */ /* 0x000fea0003800000 */
.L_x_5117:
        /* <DEDUP_REMOVED lines=15> */
.L_x_5119:
        /* <DEDUP_REMOVED lines=12> */
.L_x_5121:
[----:B------:R-:W-:Y:S05]  /*61d0*/  BSYNC B0 ;  /* 0x0000000000007941 */ /* 0x000fea0003800000 */
.L_x_5120:
        /* <DEDUP_REMOVED lines=19> */
.L_x_5122:
        /* <DEDUP_REMOVED lines=11> */
.L_x_5124:
[----:B------:R-:W-:Y:S05]  /*63c0*/  BSYNC B0 ;  /* 0x0000000000007941 */ /* 0x000fea0003800000 */
.L_x_5123:
        /* <DEDUP_REMOVED lines=15> */
.L_x_5125:
        /* <DEDUP_REMOVED lines=11> */
.L_x_5127:
[----:B------:R-:W-:Y:S05]  /*6570*/  BSYNC B0 ;  /* 0x0000000000007941 */ /* 0x000fea0003800000 */
.L_x_5126:
        /* <DEDUP_REMOVED lines=19> */
.L_x_5128:
        /* <DEDUP_REMOVED lines=11> */
.L_x_5130:
[----:B------:R-:W-:Y:S05]  /*6760*/  BSYNC B0 ;  /* 0x0000000000007941 */ /* 0x000fea0003800000 */
.L_x_5129:
        /* <DEDUP_REMOVED lines=15> */
.L_x_5131:
        /* <DEDUP_REMOVED lines=11> */
.L_x_5133:
[----:B------:R-:W-:Y:S05]  /*6910*/  BSYNC B0 ;  /* 0x0000000000007941 */ /* 0x000fea0003800000 */
.L_x_5132:
        /* <DEDUP_REMOVED lines=21> */
.L_x_5134:
        /* <DEDUP_REMOVED lines=11> */
.L_x_5136:
[----:B------:R-:W-:Y:S05]  /*6b20*/  BSYNC B0 ;  /* 0x0000000000007941 */ /* 0x000fea0003800000 */
.L_x_5135:
        /* <DEDUP_REMOVED lines=11> */
.L_x_5137:
        /* <DEDUP_REMOVED lines=20> */
.L_x_5139:
[----:B------:R-:W-:Y:S05]  /*6d20*/  BSYNC B0 ;  /* 0x0000000000007941 */ /* 0x000fea0003800000 */
.L_x_5138:
        /* <DEDUP_REMOVED lines=11> */
.L_x_5140:
        /* <DEDUP_REMOVED lines=20> */
.L_x_5142:
[----:B------:R-:W-:Y:S05]  /*6f20*/  BSYNC B0 ;  /* 0x0000000000007941 */ /* 0x000fea0003800000 */
.L_x_5141:
        /* <DEDUP_REMOVED lines=11> */
.L_x_5143:
        /* <DEDUP_REMOVED lines=20> */
.L_x_5145:
[----:B------:R-:W-:Y:S05]  /*7120*/  BSYNC B0 ;  /* 0x0000000000007941 */ /* 0x000fea0003800000 */
.L_x_5144:
        /* <DEDUP_REMOVED lines=11> */
.L_x_5146:
        /* <DEDUP_REMOVED lines=20> */
.L_x_5148:
[----:B------:R-:W-:Y:S05]  /*7320*/  BSYNC B0 ;  /* 0x0000000000007941 */ /* 0x000fea0003800000 */
.L_x_5147:
        /* <DEDUP_REMOVED lines=11> */
.L_x_5149:
        /* <DEDUP_REMOVED lines=20> */
.L_x_5151:
[----:B------:R-:W-:Y:S05]  /*7520*/  BSYNC B0 ;  /* 0x0000000000007941 */ /* 0x000fea0003800000 */
.L_x_5150:
        /* <DEDUP_REMOVED lines=11> */
.L_x_5152:
        /* <DEDUP_REMOVED lines=20> */
.L_x_5154:
[----:B------:R-:W-:Y:S05]  /*7720*/  BSYNC B0 ;  /* 0x0000000000007941 */ /* 0x000fea0003800000 */
.L_x_5153:
        /* <DEDUP_REMOVED lines=11> */
.L_x_5155:
        /* <DEDUP_REMOVED lines=20> */
.L_x_5157:
[----:B------:R-:W-:Y:S05]  /*7920*/  BSYNC B0 ;  /* 0x0000000000007941 */ /* 0x000fea0003800000 */
.L_x_5156:
        /* <DEDUP_REMOVED lines=11> */
.L_x_5158:
        /* <DEDUP_REMOVED lines=20> */
.L_x_5160:
[----:B------:R-:W-:Y:S05]  /*7b20*/  BSYNC B0 ;  /* 0x0000000000007941 */ /* 0x000fea0003800000 */
.L_x_5159:
        /* <DEDUP_REMOVED lines=11> */
.L_x_5161:
        /* <DEDUP_REMOVED lines=13> */
.L_x_5163:
[----:B------:R-:W-:Y:S05]  /*7cb0*/  BSYNC B0 ;  /* 0x0000000000007941 */ /* 0x000fea0003800000 */
.L_x_5162:
[----:B------:R-:W-:Y:S02]  /*7cc0*/  IADD3 R154, R154, c[0x0][0x10], RZ ;  /* 0x000004009a9a7a10 */ /* 0x000fe40007ffe0ff */
[----:B------:R-:W-:Y:S02]  /*7cd0*/  IADD3 R34, R34, 0x1, RZ ;  /* 0x0000000122227810 */ /* 0x000fe40007ffe0ff */
[----:B------:R-:W-:-:S13]  /*7ce0*/  ISETP.GE.AND P5, PT, R154, UR4, PT ;  /* 0x000000049a007c0c */ /* 0x000fda000bfa6270 */
[----:B------:R-:W-:Y:S01]  /*7cf0*/  @P5 CALL.REL.NOINC `(.L_x_5164) ;  /* 0x0000001000005944 */ /* 0x000fe20003c00000 */
[----:B------:R-:W-:Y:S05]  /*7d00*/  BRA `(.L_x_5165) ;  /* 0xffff8ce000007947 */ /* 0x000fea000383ffff */
.L_x_5164:
[----:B------:R-:W-:Y:S05]  /*7d10*/  EXIT ;  /* 0x000000000000794d */ /* 0x000fea0003800000 */
.L_x_5166:
        /* <DEDUP_REMOVED lines=14> */
.L_x_5239:


//--------------------- .nv.global                --------------------------
	.section	.nv.global,"aw",@nobits
.nv.global:
	.type		_ZN61_INTERNAL_cc668ceb_30_group_norm_nhwc_one_pass_48_cu_b3a0362b6thrust23THRUST_300001_SM_800_NS12placeholders2_5E,@object
	.size		_ZN61_INTERNAL_cc668ceb_30_group_norm_nhwc_one_pass_48_cu_b3a0362b6thrust23THRUST_300001_SM_800_NS12placeholders2_5E,(_ZN61_INTERNAL_cc668ceb_30_group_norm_nhwc_one_pass_48_cu_b3a0362b4cuda3std3__45__cpo6cbeginE - _ZN61_INTERNAL_cc668ceb_30_group_norm_nhwc_one_pass_48_cu_b3a0362b6thrust23THRUST_300001_SM_800_NS12placeholders2_5E)
_ZN61_INTERNAL_cc668ceb_30_group_norm_nhwc_one_pass_48_cu_b3a0362b6thrust23THRUST_300001_SM_800_NS12placeholders2_5E:
	.zero		1
	.type		_ZN61_INTERNAL_cc668ceb_30_group_norm_nhwc_one_pass_48_cu_b3a0362b4cuda3std3__45__cpo6cbeginE,@object
	.size		_ZN61_INTERNAL_cc668ceb_30_group_norm_nhwc_one_pass_48_cu_b3a0362b4cuda3std3__45__cpo6cbeginE,(_ZN61_INTERNAL_cc668ceb_30_group_norm_nhwc_one_pass_48_cu_b3a0362b4cuda3std6ranges3__45__cpo6cbeginE - _ZN61_INTERNAL_cc668ceb_30_group_norm_nhwc_one_pass_48_cu_b3a0362b4cuda3std3__45__cpo6cbeginE)
_ZN61_INTERNAL_cc668ceb_30_group_norm_nhwc_one_pass_48_cu_b3a0362b4cuda3std3__45__cpo6cbeginE:
	.zero		1
	.type		_ZN61_INTERNAL_cc668ceb_30_group_norm_nhwc_one_pass_48_cu_b3a0362b4cuda3std6ranges3__45__cpo6cbeginE,@object
	.size		_ZN61_INTERNAL_cc668ceb_30_group_norm_nhwc_one_pass_48_cu_b3a0362b4cuda3std6ranges3__45__cpo6cbeginE,(_ZN61_INTERNAL_cc668ceb_30_group_norm_nhwc_one_pass_48_cu_b3a0362b4cuda3std3__48in_placeE - _ZN61_INTERNAL_cc668ceb_30_group_norm_nhwc_one_pass_48_cu_b3a0362b4cuda3std6ranges3__45__cpo6cbeginE)
_ZN61_INTERNAL_cc668ceb_30_group_norm_nhwc_one_pass_48_cu_b3a0362b4cuda3std6ranges3__45__cpo6cbeginE:
	.zero		1
	.type		_ZN61_INTERNAL_cc668ceb_30_group_norm_nhwc_one_pass_48_cu_b3a0362b4cuda3std3__48in_placeE,@object
	.size		_ZN61_INTERNAL_cc668ceb_30_group_norm_nhwc_one_pass_48_cu_b3a0362b4cuda3std3__48in_placeE,(_ZN61_INTERNAL_cc668ceb_30_group_norm_nhwc_one_pass_48_cu_b3a0362b4cuda3std6ranges3__45__cpo4sizeE - _ZN61_INTERNAL_cc668ceb_30_group_norm_nhwc_one_pass_48_cu_b3a0362b4cuda3std3__48in_placeE)
_ZN61_INTERNAL_cc668ceb_30_group_norm_nhwc_one_pass_48_cu_b3a0362b4cuda3std3__48in_placeE:
	.zero		1
	.type		_ZN61_INTERNAL_cc668ceb_30_group_norm_nhwc_one_pass_48_cu_b3a0362b4cuda3std6ranges3__45__cpo4sizeE,@object
	.size		_ZN61_INTERNAL_cc668ceb_30_group_norm_nhwc_one_pass_48_cu_b3a0362b4cuda3std6ranges3__45__cpo4sizeE,(_ZN61_INTERNAL_cc668ceb_30_group_norm_nhwc_one_pass_48_cu_b3a0362b6thrust23THRUST_300001_SM_800_NS12placeholders2_9E - _ZN61_INTERNAL_cc668ceb_30_group_norm_nhwc_one_pass_48_cu_b3a0362b4cuda3std6ranges3__45__cpo4sizeE)
_ZN61_INTERNAL_cc668ceb_30_group_norm_nhwc_one_pass_48_cu_b3a0362b4cuda3std6ranges3__45__cpo4sizeE:
	.zero		1
	.type		_ZN61_INTERNAL_cc668ceb_30_group_norm_nhwc_one_pass_48_cu_b3a0362b6thrust23THRUST_300001_SM_800_NS12placeholders2_9E,@object
	.size		_ZN61_INTERNAL_cc668ceb_30_group_norm_nhwc_one_pass_48_cu_b3a0362b6thrust23THRUST_300001_SM_800_NS12placeholders2_9E,(_ZN61_INTERNAL_cc668ceb_30_group_norm_nhwc_one_pass_48_cu_b3a0362b4cuda3std3__45__cpo7crbeginE - _ZN61_INTERNAL_cc668ceb_30_group_norm_nhwc_one_pass_48_cu_b3a0362b6thrust23THRUST_300001_SM_800_NS12placeholders2_9E)
_ZN61_INTERNAL_cc668ceb_30_group_norm_nhwc_one_pass_48_cu_b3a0362b6thrust23THRUST_300001_SM_800_NS12placeholders2_9E:
	.zero		1
	.type		_ZN61_INTERNAL_cc668ceb_30_group_norm_nhwc_one_pass_48_cu_b3a0362b4cuda3std3__45__cpo7crbeginE,@object
	.size		_ZN61_INTERNAL_cc668ceb_30_group_norm_nhwc_one_pass_48_cu_b3a0362b4cuda3std3__45__cpo7crbeginE,(_ZN61_INTERNAL_cc668ceb_30_group_norm_nhwc_one_pass_48_cu_b3a0362b4cuda3std6ranges3__45__cpo4nextE - _ZN61_INTERNAL_cc668ceb_30_group_norm_nhwc_one_pass_48_cu_b3a0362b4cuda3std3__45__cpo7crbeginE)
_ZN61_INTERNAL_cc668ceb_30_group_norm_nhwc_one_pass_48_cu_b3a0362b4cuda3std3__45__cpo7crbeginE:
	.zero		1
	.type		_ZN61_INTERNAL_cc668ceb_30_group_norm_nhwc_one_pass_48_cu_b3a0362b4cuda3std6ranges3__45__cpo4nextE,@object
	.size		_ZN61_INTERNAL_cc668ceb_30_group_norm_nhwc_one_pass_48_cu_b3a0362b4cuda3std6ranges3__45__cpo4nextE,(_ZN61_INTERNAL_cc668ceb_30_group_norm_nhwc_one_pass_48_cu_b3a0362b4cuda3std6ranges3__45__cpo4swapE - _ZN61_INTERNAL_cc668ceb_30_group_norm_nhwc_one_pass_48_cu_b3a0362b4cuda3std6ranges3__45__cpo4nextE)
_ZN61_INTERNAL_cc668ceb_30_group_norm_nhwc_one_pass_48_cu_b3a0362b4cuda3std6ranges3__45__cpo4nextE:
	.zero		1
	.type		_ZN61_INTERNAL_cc668ceb_30_group_norm_nhwc_one_pass_48_cu_b3a0362b4cuda3std6ranges3__45__cpo4swapE,@object
	.size		_ZN61_INTERNAL_cc668ceb_30_group_norm_nhwc_one_pass_48_cu_b3a0362b4cuda3std6ranges3__45__cpo4swapE,(_ZN61_INTERNAL_cc668ceb_30_group_norm_nhwc_one_pass_48_cu_b3a0362b6thrust23THRUST_300001_SM_800_NS12placeholders2_1E - _ZN61_INTERNAL_cc668ceb_30_group_norm_nhwc_one_pass_48_cu_b3a0362b4cuda3std6ranges3__45__cpo4swapE)
_ZN61_INTERNAL_cc668ceb_30_group_norm_nhwc_one_pass_48_cu_b3a0362b4cuda3std6ranges3__45__cpo4swapE:
	.zero		1
	.type		_ZN61_INTERNAL_cc668ceb_30_group_norm_nhwc_one_pass_48_cu_b3a0362b6thrust23THRUST_300001_SM_800_NS12placeholders2_1E,@object
	.size		_ZN61_INTERNAL_cc668ceb_30_group_norm_nhwc_one_pass_48_cu_b3a0362b6thrust23THRUST_300001_SM_800_NS12placeholders2_1E,(_ZN61_INTERNAL_cc668ceb_30_group_norm_nhwc_one_pass_48_cu_b3a0362b6thrust23THRUST_300001_SM_800_NS12placeholders2_3E - _ZN61_INTERNAL_cc668ceb_30_group_norm_nhwc_one_pass_48_cu_b3a0362b6thrust23THRUST_300001_SM_800_NS12placeholders2_1E)
_ZN61_INTERNAL_cc668ceb_30_group_norm_nhwc_one_pass_48_cu_b3a0362b6thrust23THRUST_300001_SM_800_NS12placeholders2_1E:
	.zero		1
	.type		_ZN61_INTERNAL_cc668ceb_30_group_norm_nhwc_one_pass_48_cu_b3a0362b6thrust23THRUST_300001_SM_800_NS12placeholders2_3E,@object
	.size		_ZN61_INTERNAL_cc668ceb_30_group_norm_nhwc_one_pass_48_cu_b3a0362b6thrust23THRUST_300001_SM_800_NS12placeholders2_3E,(_ZN61_INTERNAL_cc668ceb_30_group_norm_nhwc_one_pass_48_cu_b3a0362b4cuda3std3__45__cpo5beginE - _ZN61_INTERNAL_cc668ceb_30_group_norm_nhwc_one_pass_48_cu_b3a0362b6thrust23THRUST_300001_SM_800_NS12placeholders2_3E)
_ZN61_INTERNAL_cc668ceb_30_group_norm_nhwc_one_pass_48_cu_b3a0362b6thrust23THRUST_300001_SM_800_NS12placeholders2_3E:
	.zero		1
	.type		_ZN61_INTERNAL_cc668ceb_30_group_norm_nhwc_one_pass_48_cu_b3a0362b4cuda3std3__45__cpo5beginE,@object
	.size		_ZN61_INTERNAL_cc668ceb_30_group_norm_nhwc_one_pass_48_cu_b3a0362b4cuda3std3__45__cpo5beginE,(_ZN61_INTERNAL_cc668ceb_30_group_norm_nhwc_one_pass_48_cu_b3a0362b4cuda3std6ranges3__45__cpo5beginE - _ZN61_INTERNAL_cc668ceb_30_group_norm_nhwc_one_pass_48_cu_b3a0362b4cuda3std3__45__cpo5beginE)
_ZN61_INTERNAL_cc668ceb_30_group_norm_nhwc_one_pass_48_cu_b3a0362b4cuda3std3__45__cpo5beginE:
	.zero		1
	.type		_ZN61_INTERNAL_cc668ceb_30_group_norm_nhwc_one_pass_48_cu_b3a0362b4cuda3std6ranges3__45__cpo5beginE,@object
	.size		_ZN61_INTERNAL_cc668ceb_30_group_norm_nhwc_one_pass_48_cu_b3a0362b4cuda3std6ranges3__45__cpo5beginE,(_ZN61_INTERNAL_cc668ceb_30_group_norm_nhwc_one_pass_48_cu_b3a0362b4cuda3std3__463_GLOBAL__N__cc668ceb_30_group_norm_nhwc_one_pass_48_cu_b3a0362b6ignoreE - _ZN61_INTERNAL_cc668ceb_30_group_norm_nhwc_one_pass_48_cu_b3a0362b4cuda3std6ranges3__45__cpo5beginE)
_ZN61_INTERNAL_cc668ceb_30_group_norm_nhwc_one_pass_48_cu_b3a0362b4cuda3std6ranges3__45__cpo5beginE:
	.zero		1
	.type		_ZN61_INTERNAL_cc668ceb_30_group_norm_nhwc_one_pass_48_cu_b3a0362b4cuda3std3__463_GLOBAL__N__cc668ceb_30_group_norm_nhwc_one_pass_48_cu_b3a0362b6ignoreE,@object
	.size		_ZN61_INTERNAL_cc668ceb_30_group_norm_nhwc_one_pass_48_cu_b3a0362b4cuda3std3__463_GLOBAL__N__cc668ceb_30_group_norm_nhwc_one_pass_48_cu_b3a0362b6ignoreE,(_ZN61_INTERNAL_cc668ceb_30_group_norm_nhwc_one_pass_48_cu_b3a0362b4cuda3std6ranges3__45__cpo4dataE - _ZN61_INTERNAL_cc668ceb_30_group_norm_nhwc_one_pass_48_cu_b3a0362b4cuda3std3__463_GLOBAL__N__cc668ceb_30_group_norm_nhwc_one_pass_48_cu_b3a0362b6ignoreE)
_ZN61_INTERNAL_cc668ceb_30_group_norm_nhwc_one_pass_48_cu_b3a0362b4cuda3std3__463_GLOBAL__N__cc668ceb_30_group_norm_nhwc_one_pass_48_cu_b3a0362b6ignoreE:
	.zero		1
	.type		_ZN61_INTERNAL_cc668ceb_30_group_norm_nhwc_one_pass_48_cu_b3a0362b4cuda3std6ranges3__45__cpo4dataE,@object
	.size		_ZN61_INTERNAL_cc668ceb_30_group_norm_nhwc_one_pass_48_cu_b3a0362b4cuda3std6ranges3__45__cpo4dataE,(_ZN61_INTERNAL_cc668ceb_30_group_norm_nhwc_one_pass_48_cu_b3a0362b6thrust23THRUST_300001_SM_800_NS12placeholders2_7E - _ZN61_INTERNAL_cc668ceb_30_group_norm_nhwc_one_pass_48_cu_b3a0362b4cuda3std6ranges3__45__cpo4dataE)
_ZN61_INTERNAL_cc668ceb_30_group_norm_nhwc_one_pass_48_cu_b3a0362b4cuda3std6ranges3__45__cpo4dataE:
	.zero		1
	.type		_ZN61_INTERNAL_cc668ceb_30_group_norm_nhwc_one_pass_48_cu_b3a0362b6thrust23THRUST_300001_SM_800_NS12placeholders2_7E,@object
	.size		_ZN61_INTERNAL_cc668ceb_30_group_norm_nhwc_one_pass_48_cu_b3a0362b6thrust23THRUST_300001_SM_800_NS12placeholders2_7E,(_ZN61_INTERNAL_cc668ceb_30_group_norm_nhwc_one_pass_48_cu_b3a0362b4cuda3std3__45__cpo6rbeginE - _ZN61_INTERNAL_cc668ceb_30_group_norm_nhwc_one_pass_48_cu_b3a0362b6thrust23THRUST_300001_SM_800_NS12placeholders2_7E)
_ZN61_INTERNAL_cc668ceb_30_group_norm_nhwc_one_pass_48_cu_b3a0362b6thrust23THRUST_300001_SM_800_NS12placeholders2_7E:
	.zero		1
	.type		_ZN61_INTERNAL_cc668ceb_30_group_norm_nhwc_one_pass_48_cu_b3a0362b4cuda3std3__45__cpo6rbeginE,@object
	.size		_ZN61_INTERNAL_cc668ceb_30_group_norm_nhwc_one_pass_48_cu_b3a0362b4cuda3std3__45__cpo6rbeginE,(_ZN61_INTERNAL_cc668ceb_30_group_norm_nhwc_one_pass_48_cu_b3a0362b4cuda3std6ranges3__45__cpo7advanceE - _ZN61_INTERNAL_cc668ceb_30_group_norm_nhwc_one_pass_48_cu_b3a0362b4cuda3std3__45__cpo6rbeginE)
_ZN61_INTERNAL_cc668ceb_30_group_norm_nhwc_one_pass_48_cu_b3a0362b4cuda3std3__45__cpo6rbeginE:
	.zero		1
	.type		_ZN61_INTERNAL_cc668ceb_30_group_norm_nhwc_one_pass_48_cu_b3a0362b4cuda3std6ranges3__45__cpo7advanceE,@object
	.size		_ZN61_INTERNAL_cc668ceb_30_group_norm_nhwc_one_pass_48_cu_b3a0362b4cuda3std6ranges3__45__cpo7advanceE,(_ZN61_INTERNAL_cc668ceb_30_group_norm_nhwc_one_pass_48_cu_b3a0362b4cuda3std3__47nulloptE - _ZN61_INTERNAL_cc668ceb_30_group_norm_nhwc_one_pass_48_cu_b3a0362b4cuda3std6ranges3__45__cpo7advanceE)
_ZN61_INTERNAL_cc668ceb_30_group_norm_nhwc_one_pass_48_cu_b3a0362b4cuda3std6ranges3__45__cpo7advanceE:
	.zero		1
	.type		_ZN61_INTERNAL_cc668ceb_30_group_norm_nhwc_one_pass_48_cu_b3a0362b4cuda3std3__47nulloptE,@object
	.size		_ZN61_INTERNAL_cc668ceb_30_group_norm_nhwc_one_pass_48_cu_b3a0362b4cuda3std3__47nulloptE,(_ZN61_INTERNAL_cc668ceb_30_group_norm_nhwc_one_pass_48_cu_b3a0362b4cuda3std6ranges3__45__cpo8distanceE - _ZN61_INTERNAL_cc668ceb_30_group_norm_nhwc_one_pass_48_cu_b3a0362b4cuda3std3__47nulloptE)
_ZN61_INTERNAL_cc668ceb_30_group_norm_nhwc_one_pass_48_cu_b3a0362b4cuda3std3__47nulloptE:
	.zero		1
	.type		_ZN61_INTERNAL_cc668ceb_30_group_norm_nhwc_one_pass_48_cu_b3a0362b4cuda3std6ranges3__45__cpo8distanceE,@object
	.size		_ZN61_INTERNAL_cc668ceb_30_group_norm_nhwc_one_pass_48_cu_b3a0362b4cuda3std6ranges3__45__cpo8distanceE,(_ZN61_INTERNAL_cc668ceb_30_group_norm_nhwc_one_pass_48_cu_b3a0362b6thrust23THRUST_300001_SM_800_NS12placeholders2_6E - _ZN61_INTERNAL_cc668ceb_30_group_norm_nhwc_one_pass_48_cu_b3a0362b4cuda3std6ranges3__45__cpo8distanceE)
_ZN61_INTERNAL_cc668ceb_30_group_norm_nhwc_one_pass_48_cu_b3a0362b4cuda3std6ranges3__45__cpo8distanceE:
	.zero		1
	.type		_ZN61_INTERNAL_cc668ceb_30_group_norm_nhwc_one_pass_48_cu_b3a0362b6thrust23THRUST_300001_SM_800_NS12placeholders2_6E,@object
	.size		_ZN61_INTERNAL_cc668ceb_30_group_norm_nhwc_one_pass_48_cu_b3a0362b6thrust23THRUST_300001_SM_800_NS12placeholders2_6E,(_ZN61_INTERNAL_cc668ceb_30_group_norm_nhwc_one_pass_48_cu_b3a0362b4cuda3std3__45__cpo4cendE - _ZN61_INTERNAL_cc668ceb_30_group_norm_nhwc_one_pass_48_cu_b3a0362b6thrust23THRUST_300001_SM_800_NS12placeholders2_6E)
_ZN61_INTERNAL_cc668ceb_30_group_norm_nhwc_one_pass_48_cu_b3a0362b6thrust23THRUST_300001_SM_800_NS12placeholders2_6E:
	.zero		1
	.type		_ZN61_INTERNAL_cc668ceb_30_group_norm_nhwc_one_pass_48_cu_b3a0362b4cuda3std3__45__cpo4cendE,@object
	.size		_ZN61_INTERNAL_cc668ceb_30_group_norm_nhwc_one_pass_48_cu_b3a0362b4cuda3std3__45__cpo4cendE,(_ZN61_INTERNAL_cc668ceb_30_group_norm_nhwc_one_pass_48_cu_b3a0362b4cuda3std6ranges3__45__cpo4cendE - _ZN61_INTERNAL_cc668ceb_30_group_norm_nhwc_one_pass_48_cu_b3a0362b4cuda3std3__45__cpo4cendE)
_ZN61_INTERNAL_cc668ceb_30_group_norm_nhwc_one_pass_48_cu_b3a0362b4cuda3std3__45__cpo4cendE:
	.zero		1
	.type		_ZN61_INTERNAL_cc668ceb_30_group_norm_nhwc_one_pass_48_cu_b3a0362b4cuda3std6ranges3__45__cpo4cendE,@object
	.size		_ZN61_INTERNAL_cc668ceb_30_group_norm_nhwc_one_pass_48_cu_b3a0362b4cuda3std6ranges3__45__cpo4cendE,(_ZN61_INTERNAL_cc668ceb_30_group_norm_nhwc_one_pass_48_cu_b3a0362b4cuda3std3__420unreachable_sentinelE - _ZN61_INTERNAL_cc668ceb_30_group_norm_nhwc_one_pass_48_cu_b3a0362b4cuda3std6ranges3__45__cpo4cendE)
_ZN61_INTERNAL_cc668ceb_30_group_norm_nhwc_one_pass_48_cu_b3a0362b4cuda3std6ranges3__45__cpo4cendE:
	.zero		1
	.type		_ZN61_INTERNAL_cc668ceb_30_group_norm_nhwc_one_pass_48_cu_b3a0362b4cuda3std3__420unreachable_sentinelE,@object
	.size		_ZN61_INTERNAL_cc668ceb_30_group_norm_nhwc_one_pass_48_cu_b3a0362b4cuda3std3__420unreachable_sentinelE,(_ZN61_INTERNAL_cc668ceb_30_group_norm_nhwc_one_pass_48_cu_b3a0362b4cuda3std6ranges3__45__cpo5ssizeE - _ZN61_INTERNAL_cc668ceb_30_group_norm_nhwc_one_pass_48_cu_b3a0362b4cuda3std3__420unreachable_sentinelE)
_ZN61_INTERNAL_cc668ceb_30_group_norm_nhwc_one_pass_48_cu_b3a0362b4cuda3std3__420unreachable_sentinelE:
	.zero		1
	.type		_ZN61_INTERNAL_cc668ceb_30_group_norm_nhwc_one_pass_48_cu_b3a0362b4cuda3std6ranges3__45__cpo5ssizeE,@object
	.size		_ZN61_INTERNAL_cc668ceb_30_group_norm_nhwc_one_pass_48_cu_b3a0362b4cuda3std6ranges3__45__cpo5ssizeE,(_ZN61_INTERNAL_cc668ceb_30_group_norm_nhwc_one_pass_48_cu_b3a0362b6thrust23THRUST_300001_SM_800_NS12placeholders3_10E - _ZN61_INTERNAL_cc668ceb_30_group_norm_nhwc_one_pass_48_cu_b3a0362b4cuda3std6ranges3__45__cpo5ssizeE)
_ZN61_INTERNAL_cc668ceb_30_group_norm_nhwc_one_pass_48_cu_b3a0362b4cuda3std6ranges3__45__cpo5ssizeE:
	.zero		1
	.type		_ZN61_INTERNAL_cc668ceb_30_group_norm_nhwc_one_pass_48_cu_b3a0362b6thrust23THRUST_300001_SM_800_NS12placeholders3_10E,@object
	.size		_ZN61_INTERNAL_cc668ceb_30_group_norm_nhwc_one_pass_48_cu_b3a0362b6thrust23THRUST_300001_SM_800_NS12placeholders3_10E,(_ZN61_INTERNAL_cc668ceb_30_group_norm_nhwc_one_pass_48_cu_b3a0362b4cuda3std3__45__cpo5crendE - _ZN61_INTERNAL_cc668ceb_30_group_norm_nhwc_one_pass_48_cu_b3a0362b6thrust23THRUST_300001_SM_800_NS12placeholders3_10E)
_ZN61_INTERNAL_cc668ceb_30_group_norm_nhwc_one_pass_48_cu_b3a0362b6thrust23THRUST_300001_SM_800_NS12placeholders3_10E:
	.zero		1
	.type		_ZN61_INTERNAL_cc668ceb_30_group_norm_nhwc_one_pass_48_cu_b3a0362b4cuda3std3__45__cpo5crendE,@object
	.size		_ZN61_INTERNAL_cc668ceb_30_group_norm_nhwc_one_pass_48_cu_b3a0362b4cuda3std3__45__cpo5crendE,(_ZN61_INTERNAL_cc668ceb_30_group_norm_nhwc_one_pass_48_cu_b3a0362b4cuda3std6ranges3__45__cpo4prevE - _ZN61_INTERNAL_cc668ceb_30_group_norm_nhwc_one_pass_48_cu_b3a0362b4cuda3std3__45__cpo5crendE)
_ZN61_INTERNAL_cc668ceb_30_group_norm_nhwc_one_pass_48_cu_b3a0362b4cuda3std3__45__cpo5crendE:
	.zero		1
	.type		_ZN61_INTERNAL_cc668ceb_30_group_norm_nhwc_one_pass_48_cu_b3a0362b4cuda3std6ranges3__45__cpo4prevE,@object
	.size		_ZN61_INTERNAL_cc668ceb_30_group_norm_nhwc_one_pass_48_cu_b3a0362b4cuda3std6ranges3__45__cpo4prevE,(_ZN61_INTERNAL_cc668ceb_30_group_norm_nhwc_one_pass_48_cu_b3a0362b4cuda3std6ranges3__45__cpo9iter_moveE - _ZN61_INTERNAL_cc668ceb_30_group_norm_nhwc_one_pass_48_cu_b3a0362b4cuda3std6ranges3__45__cpo4prevE)
_ZN61_INTERNAL_cc668ceb_30_group_norm_nhwc_one_pass_48_cu_b3a0362b4cuda3std6ranges3__45__cpo4prevE:
	.zero		1
	.type		_ZN61_INTERNAL_cc668ceb_30_group_norm_nhwc_one_pass_48_cu_b3a0362b4cuda3std6ranges3__45__cpo9iter_moveE,@object
	.size		_ZN61_INTERNAL_cc668ceb_30_group_norm_nhwc_one_pass_48_cu_b3a0362b4cuda3std6ranges3__45__cpo9iter_moveE,(_ZN61_INTERNAL_cc668ceb_30_group_norm_nhwc_one_pass_48_cu_b3a0362b6thrust23THRUST_300001_SM_800_NS12placeholders2_2E - _ZN61_INTERNAL_cc668ceb_30_group_norm_nhwc_one_pass_48_cu_b3a0362b4cuda3std6ranges3__45__cpo9iter_moveE)
_ZN61_INTERNAL_cc668ceb_30_group_norm_nhwc_one_pass_48_cu_b3a0362b4cuda3std6ranges3__45__cpo9iter_moveE:
	.zero		1
	.type		_ZN61_INTERNAL_cc668ceb_30_group_norm_nhwc_one_pass_48_cu_b3a0362b6thrust23THRUST_300001_SM_800_NS12placeholders2_2E,@object
	.size		_ZN61_INTERNAL_cc668ceb_30_group_norm_nhwc_one_pass_48_cu_b3a0362b6thrust23THRUST_300001_SM_800_NS12placeholders2_2E,(_ZN61_INTERNAL_cc668ceb_30_group_norm_nhwc_one_pass_48_cu_b3a0362b6thrust23THRUST_300001_SM_800_NS12placeholders2_4E - _ZN61_INTERNAL_cc668ceb_30_group_norm_nhwc_one_pass_48_cu_b3a0362b6thrust23THRUST_300001_SM_800_NS12placeholders2_2E)
_ZN61_INTERNAL_cc668ceb_30_group_norm_nhwc_one_pass_48_cu_b3a0362b6thrust23THRUST_300001_SM_800_NS12placeholders2_2E:
	.zero		1
	.type		_ZN61_INTERNAL_cc668ceb_30_group_norm_nhwc_one_pass_48_cu_b3a0362b6thrust23THRUST_300001_SM_800_NS12placeholders2_4E,@object
	.size		_ZN61_INTERNAL_cc668ceb_30_group_norm_nhwc_one_pass_48_cu_b3a0362b6thrust23THRUST_300001_SM_800_NS12placeholders2_4E,(_ZN61_INTERNAL_cc668ceb_30_group_norm_nhwc_one_pass_48_cu_b3a0362b4cuda3std3__45__cpo3endE - _ZN61_INTERNAL_cc668ceb_30_group_norm_nhwc_one_pass_48_cu_b3a0362b6thrust23THRUST_300001_SM_800_NS12placeholders2_4E)
_ZN61_INTERNAL_cc668ceb_30_group_norm_nhwc_one_pass_48_cu_b3a0362b6thrust23THRUST_300001_SM_800_NS12placeholders2_4E:
	.zero		1
	.type		_ZN61_INTERNAL_cc668ceb_30_group_norm_nhwc_one_pass_48_cu_b3a0362b4cuda3std3__45__cpo3endE,@object
	.size		_ZN61_INTERNAL_cc668ceb_30_group_norm_nhwc_one_pass_48_cu_b3a0362b4cuda3std3__45__cpo3endE,(_ZN61_INTERNAL_cc668ceb_30_group_norm_nhwc_one_pass_48_cu_b3a0362b4cuda3std6ranges3__45__cpo3endE - _ZN61_INTERNAL_cc668ceb_30_group_norm_nhwc_one_pass_48_cu_b3a0362b4cuda3std3__45__cpo3endE)
_ZN61_INTERNAL_cc668ceb_30_group_norm_nhwc_one_pass_48_cu_b3a0362b4cuda3std3__45__cpo3endE:
	.zero		1
	.type		_ZN61_INTERNAL_cc668ceb_30_group_norm_nhwc_one_pass_48_cu_b3a0362b4cuda3std6ranges3__45__cpo3endE,@object
	.size		_ZN61_INTERNAL_cc668ceb_30_group_norm_nhwc_one_pass_48_cu_b3a0362b4cuda3std6ranges3__45__cpo3endE,(_ZN61_INTERNAL_cc668ceb_30_group_norm_nhwc_one_pass_48_cu_b3a0362b4cuda3std3__419piecewise_constructE - _ZN61_INTERNAL_cc668ceb_30_group_norm_nhwc_one_pass_48_cu_b3a0362b4cuda3std6ranges3__45__cpo3endE)
_ZN61_INTERNAL_cc668ceb_30_group_norm_nhwc_one_pass_48_cu_b3a0362b4cuda3std6ranges3__45__cpo3endE:
	.zero		1
	.type		_ZN61_INTERNAL_cc668ceb_30_group_norm_nhwc_one_pass_48_cu_b3a0362b4cuda3std3__419piecewise_constructE,@object
	.size		_ZN61_INTERNAL_cc668ceb_30_group_norm_nhwc_one_pass_48_cu_b3a0362b4cuda3std3__419piecewise_constructE,(_ZN61_INTERNAL_cc668ceb_30_group_norm_nhwc_one_pass_48_cu_b3a0362b4cuda3std6ranges3__45__cpo5cdataE - _ZN61_INTERNAL_cc668ceb_30_group_norm_nhwc_one_pass_48_cu_b3a0362b4cuda3std3__419piecewise_constructE)
_ZN61_INTERNAL_cc668ceb_30_group_norm_nhwc_one_pass_48_cu_b3a0362b4cuda3std3__419piecewise_constructE:
	.zero		1
	.type		_ZN61_INTERNAL_cc668ceb_30_group_norm_nhwc_one_pass_48_cu_b3a0362b4cuda3std6ranges3__45__cpo5cdataE,@object
	.size		_ZN61_INTERNAL_cc668ceb_30_group_norm_nhwc_one_pass_48_cu_b3a0362b4cuda3std6ranges3__45__cpo5cdataE,(_ZN61_INTERNAL_cc668ceb_30_group_norm_nhwc_one_pass_48_cu_b3a0362b6thrust23THRUST_300001_SM_800_NS12placeholders2_8E - _ZN61_INTERNAL_cc668ceb_30_group_norm_nhwc_one_pass_48_cu_b3a0362b4cuda3std6ranges3__45__cpo5cdataE)
_ZN61_INTERNAL_cc668ceb_30_group_norm_nhwc_one_pass_48_cu_b3a0362b4cuda3std6ranges3__45__cpo5cdataE:
	.zero		1
	.type		_ZN61_INTERNAL_cc668ceb_30_group_norm_nhwc_one_pass_48_cu_b3a0362b6thrust23THRUST_300001_SM_800_NS12placeholders2_8E,@object
	.size		_ZN61_INTERNAL_cc668ceb_30_group_norm_nhwc_one_pass_48_cu_b3a0362b6thrust23THRUST_300001_SM_800_NS12placeholders2_8E,(_ZN61_INTERNAL_cc668ceb_30_group_norm_nhwc_one_pass_48_cu_b3a0362b4cuda3std3__45__cpo4rendE - _ZN61_INTERNAL_cc668ceb_30_group_norm_nhwc_one_pass_48_cu_b3a0362b6thrust23THRUST_300001_SM_800_NS12placeholders2_8E)
_ZN61_INTERNAL_cc668ceb_30_group_norm_nhwc_one_pass_48_cu_b3a0362b6thrust23THRUST_300001_SM_800_NS12placeholders2_8E:
	.zero		1
	.type		_ZN61_INTERNAL_cc668ceb_30_group_norm_nhwc_one_pass_48_cu_b3a0362b4cuda3std3__45__cpo4rendE,@object
	.size		_ZN61_INTERNAL_cc668ceb_30_group_norm_nhwc_one_pass_48_cu_b3a0362b4cuda3std3__45__cpo4rendE,(_ZN61_INTERNAL_cc668ceb_30_group_norm_nhwc_one_pass_48_cu_b3a0362b4cuda3std6ranges3__45__cpo9iter_swapE - _ZN61_INTERNAL_cc668ceb_30_group_norm_nhwc_one_pass_48_cu_b3a0362b4cuda3std3__45__cpo4rendE)
_ZN61_INTERNAL_cc668ceb_30_group_norm_nhwc_one_pass_48_cu_b3a0362b4cuda3std3__45__cpo4rendE:
	.zero		1
	.type		_ZN61_INTERNAL_cc668ceb_30_group_norm_nhwc_one_pass_48_cu_b3a0362b4cuda3std6ranges3__45__cpo9iter_swapE,@object
	.size		_ZN61_INTERNAL_cc668ceb_30_group_norm_nhwc_one_pass_48_cu_b3a0362b4cuda3std6ranges3__45__cpo9iter_swapE,(_ZN61_INTERNAL_cc668ceb_30_group_norm_nhwc_one_pass_48_cu_b3a0362b4cuda3std3__48unexpectE - _ZN61_INTERNAL_cc668ceb_30_group_norm_nhwc_one_pass_48_cu_b3a0362b4cuda3std6ranges3__45__cpo9iter_swapE)
_ZN61_INTERNAL_cc668ceb_30_group_norm_nhwc_one_pass_48_cu_b3a0362b4cuda3std6ranges3__45__cpo9iter_swapE:
	.zero		1
	.type		_ZN61_INTERNAL_cc668ceb_30_group_norm_nhwc_one_pass_48_cu_b3a0362b4cuda3std3__48unexpectE,@object
	.size		_ZN61_INTERNAL_cc668ceb_30_group_norm_nhwc_one_pass_48_cu_b3a0362b4cuda3std3__48unexpectE,(_ZN61_INTERNAL_cc668ceb_30_group_norm_nhwc_one_pass_48_cu_b3a0362b6thrust23THRUST_300001_SM_800_NS6system6detail10sequential3seqE - _ZN61_INTERNAL_cc668ceb_30_group_norm_nhwc_one_pass_48_cu_b3a0362b4cuda3std3__48unexpectE)
_ZN61_INTERNAL_cc668ceb_30_group_norm_nhwc_one_pass_48_cu_b3a0362b4cuda3std3__48unexpectE:
	.zero		1
	.type		_ZN61_INTERNAL_cc668ceb_30_group_norm_nhwc_one_pass_48_cu_b3a0362b6thrust23THRUST_300001_SM_800_NS6system6detail10sequential3seqE,@object
	.size		_ZN61_INTERNAL_cc668ceb_30_group_norm_nhwc_one_pass_48_cu_b3a0362b6thrust23THRUST_300001_SM_800_NS6system6detail10sequential3seqE,(.L_29 - _ZN61_INTERNAL_cc668ceb_30_group_norm_nhwc_one_pass_48_cu_b3a0362b6thrust23THRUST_300001_SM_800_NS6system6detail10sequential3seqE)
_ZN61_INTERNAL_cc668ceb_30_group_norm_nhwc_one_pass_48_cu_b3a0362b6thrust23THRUST_300001_SM_800_NS6system6detail10sequential3seqE:
	.zero		1
.L_29:


//--------------------- .nv.shared._Z35group_norm_nhwc_bwd_one_pass_kernelI11Bf16IOFp32WLi64ELi48ELi384EEv26Group_norm_nhwc_bwd_params --------------------------
	.section	.nv.shared._Z35group_norm_nhwc_bwd_one_pass_kernelI11Bf16IOFp32WLi64ELi48ELi384EEv26Group_norm_nhwc_bwd_params,"aw",@nobits
	.sectionflags	@""
	.align	16
.nv.shared._Z35group_norm_nhwc_bwd_one_pass_kernelI11Bf16IOFp32WLi64ELi48ELi384EEv26Group_norm_nhwc_bwd_params:
	.zero		6272


//--------------------- .nv.shared._Z35group_norm_nhwc_bwd_one_pass_kernelI11Bf16IOFp32WLi128ELi48ELi384EEv26Group_norm_nhwc_bwd_params --------------------------
	.section	.nv.shared._Z35group_norm_nhwc_bwd_one_pass_kernelI11Bf16IOFp32WLi128ELi48ELi384EEv26Group_norm_nhwc_bwd_params,"aw",@nobits
	.sectionflags	@""
	.align	16
.nv.shared._Z35group_norm_nhwc_bwd_one_pass_kernelI11Bf16IOFp32WLi128ELi48ELi384EEv26Group_norm_nhwc_bwd_params:
	.zero		6272


//--------------------- .nv.shared._Z35group_norm_nhwc_bwd_one_pass_kernelI11Bf16IOFp32WLi256ELi48ELi384EEv26Group_norm_nhwc_bwd_params --------------------------
	.section	.nv.shared._Z35group_norm_nhwc_bwd_one_pass_kernelI11Bf16IOFp32WLi256ELi48ELi384EEv26Group_norm_nhwc_bwd_params,"aw",@nobits
	.sectionflags	@""
	.align	16
.nv.shared._Z35group_norm_nhwc_bwd_one_pass_kernelI11Bf16IOFp32WLi256ELi48ELi384EEv26Group_norm_nhwc_bwd_params:
	.zero		6272


//--------------------- .nv.shared._Z35group_norm_nhwc_bwd_one_pass_kernelI11Bf16IOFp32WLi512ELi48ELi384EEv26Group_norm_nhwc_bwd_params --------------------------
	.section	.nv.shared._Z35group_norm_nhwc_bwd_one_pass_kernelI11Bf16IOFp32WLi512ELi48ELi384EEv26Group_norm_nhwc_bwd_params,"aw",@nobits
	.sectionflags	@""
	.align	16
.nv.shared._Z35group_norm_nhwc_bwd_one_pass_kernelI11Bf16IOFp32WLi512ELi48ELi384EEv26Group_norm_nhwc_bwd_params:
	.zero		6272


//--------------------- .nv.shared._Z35group_norm_nhwc_bwd_one_pass_kernelI11Bf16IOBf16WLi64ELi48ELi384EEv26Group_norm_nhwc_bwd_params --------------------------
	.section	.nv.shared._Z35group_norm_nhwc_bwd_one_pass_kernelI11Bf16IOBf16WLi64ELi48ELi384EEv26Group_norm_nhwc_bwd_params,"aw",@nobits
	.sectionflags	@""
	.align	16
.nv.shared._Z35group_norm_nhwc_bwd_one_pass_kernelI11Bf16IOBf16WLi64ELi48ELi384EEv26Group_norm_nhwc_bwd_params:
	.zero		6272


//--------------------- .nv.shared._Z35group_norm_nhwc_bwd_one_pass_kernelI11Bf16IOBf16WLi128ELi48ELi384EEv26Group_norm_nhwc_bwd_params --------------------------
	.section	.nv.shared._Z35group_norm_nhwc_bwd_one_pass_kernelI11Bf16IOBf16WLi128ELi48ELi384EEv26Group_norm_nhwc_bwd_params,"aw",@nobits
	.sectionflags	@""
	.align	16
.nv.shared._Z35group_norm_nhwc_bwd_one_pass_kernelI11Bf16IOBf16WLi128ELi48ELi384EEv26Group_norm_nhwc_bwd_params:
	.zero		6272


//--------------------- .nv.shared._Z35group_norm_nhwc_bwd_one_pass_kernelI11Bf16IOBf16WLi256ELi48ELi384EEv26Group_norm_nhwc_bwd_params --------------------------
	.section	.nv.shared._Z35group_norm_nhwc_bwd_one_pass_kernelI11Bf16IOBf16WLi256ELi48ELi384EEv26Group_norm_nhwc_bwd_params,"aw",@nobits
	.sectionflags	@""
	.align	16
.nv.shared._Z35group_norm_nhwc_bwd_one_pass_kernelI11Bf16IOBf16WLi256ELi48ELi384EEv26Group_norm_nhwc_bwd_params:
	.zero		6272


//--------------------- .nv.shared._Z35group_norm_nhwc_bwd_one_pass_kernelI11Bf16IOBf16WLi512ELi48ELi384EEv26Group_norm_nhwc_bwd_params --------------------------
	.section	.nv.shared._Z35group_norm_nhwc_bwd_one_pass_kernelI11Bf16IOBf16WLi512ELi48ELi384EEv26Group_norm_nhwc_bwd_params,"aw",@nobits
	.sectionflags	@""
	.align	16
.nv.shared._Z35group_norm_nhwc_bwd_one_pass_kernelI11Bf16IOBf16WLi512ELi48ELi384EEv26Group_norm_nhwc_bwd_params:
	.zero		6272


//--------------------- .nv.shared._Z35group_norm_nhwc_bwd_one_pass_kernelI11Bf16IOFp16WLi64ELi48ELi384EEv26Group_norm_nhwc_bwd_params --------------------------
	.section	.nv.shared._Z35group_norm_nhwc_bwd_one_pass_kernelI11Bf16IOFp16WLi64ELi48ELi384EEv26Group_norm_nhwc_bwd_params,"aw",@nobits
	.sectionflags	@""
	.align	16
.nv.shared._Z35group_norm_nhwc_bwd_one_pass_kernelI11Bf16IOFp16WLi64ELi48ELi384EEv26Group_norm_nhwc_bwd_params:
	.zero		6272


//--------------------- .nv.shared._Z35group_norm_nhwc_bwd_one_pass_kernelI11Bf16IOFp16WLi128ELi48ELi384EEv26Group_norm_nhwc_bwd_params --------------------------
	.section	.nv.shared._Z35group_norm_nhwc_bwd_one_pass_kernelI11Bf16IOFp16WLi128ELi48ELi384EEv26Group_norm_nhwc_bwd_params,"aw",@nobits
	.sectionflags	@""
	.align	16
.nv.shared._Z35group_norm_nhwc_bwd_one_pass_kernelI11Bf16IOFp16WLi128ELi48ELi384EEv26Group_norm_nhwc_bwd_params:
	.zero		6272


//--------------------- .nv.shared._Z35group_norm_nhwc_bwd_one_pass_kernelI11Bf16IOFp16WLi256ELi48ELi384EEv26Group_norm_nhwc_bwd_params --------------------------
	.section	.nv.shared._Z35group_norm_nhwc_bwd_one_pass_kernelI11Bf16IOFp16WLi256ELi48ELi384EEv26Group_norm_nhwc_bwd_params,"aw",@nobits
	.sectionflags	@""
	.align	16
.nv.shared._Z35group_norm_nhwc_bwd_one_pass_kernelI11Bf16IOFp16WLi256ELi48ELi384EEv26Group_norm_nhwc_bwd_params:
	.zero		6272


//--------------------- .nv.shared._Z35group_norm_nhwc_bwd_one_pass_kernelI11Bf16IOFp16WLi512ELi48ELi384EEv26Group_norm_nhwc_bwd_params --------------------------
	.section	.nv.shared._Z35group_norm_nhwc_bwd_one_pass_kernelI11Bf16IOFp16WLi512ELi48ELi384EEv26Group_norm_nhwc_bwd_params,"aw",@nobits
	.sectionflags	@""
	.align	16
.nv.shared._Z35group_norm_nhwc_bwd_one_pass_kernelI11Bf16IOFp16WLi512ELi48ELi384EEv26Group_norm_nhwc_bwd_params:
	.zero		6272


//--------------------- .nv.shared._Z35group_norm_nhwc_bwd_one_pass_kernelI11Fp16IOFp32WLi64ELi48ELi384EEv26Group_norm_nhwc_bwd_params --------------------------
	.section	.nv.shared._Z35group_norm_nhwc_bwd_one_pass_kernelI11Fp16IOFp32WLi64ELi48ELi384EEv26Group_norm_nhwc_bwd_params,"aw",@nobits
	.sectionflags	@""
	.align	16
.nv.shared._Z35group_norm_nhwc_bwd_one_pass_kernelI11Fp16IOFp32WLi64ELi48ELi384EEv26Group_norm_nhwc_bwd_params:
	.zero		6272


//--------------------- .nv.shared._Z35group_norm_nhwc_bwd_one_pass_kernelI11Fp16IOFp32WLi128ELi48ELi384EEv26Group_norm_nhwc_bwd_params --------------------------
	.section	.nv.shared._Z35group_norm_nhwc_bwd_one_pass_kernelI11Fp16IOFp32WLi128ELi48ELi384EEv26Group_norm_nhwc_bwd_params,"aw",@nobits
	.sectionflags	@""
	.align	16
.nv.shared._Z35group_norm_nhwc_bwd_one_pass_kernelI11Fp16IOFp32WLi128ELi48ELi384EEv26Group_norm_nhwc_bwd_params:
	.zero		6272


//--------------------- .nv.shared._Z35group_norm_nhwc_bwd_one_pass_kernelI11Fp16IOFp32WLi256ELi48ELi384EEv26Group_norm_nhwc_bwd_params --------------------------
	.section	.nv.shared._Z35group_norm_nhwc_bwd_one_pass_kernelI11Fp16IOFp32WLi256ELi48ELi384EEv26Group_norm_nhwc_bwd_params,"aw",@nobits
	.sectionflags	@""
	.align	16
.nv.shared._Z35group_norm_nhwc_bwd_one_pass_kernelI11Fp16IOFp32WLi256ELi48ELi384EEv26Group_norm_nhwc_bwd_params:
	.zero		6272


//--------------------- .nv.shared._Z35group_norm_nhwc_bwd_one_pass_kernelI11Fp16IOFp32WLi512ELi48ELi384EEv26Group_norm_nhwc_bwd_params --------------------------
	.section	.nv.shared._Z35group_norm_nhwc_bwd_one_pass_kernelI11Fp16IOFp32WLi512ELi48ELi384EEv26Group_norm_nhwc_bwd_params,"aw",@nobits
	.sectionflags	@""
	.align	16
.nv.shared._Z35group_norm_nhwc_bwd_one_pass_kernelI11Fp16IOFp32WLi512ELi48ELi384EEv26Group_norm_nhwc_bwd_params:
	.zero		6272


//--------------------- .nv.shared._Z35group_norm_nhwc_bwd_one_pass_kernelI11Fp16IOBf16WLi64ELi48ELi384EEv26Group_norm_nhwc_bwd_params --------------------------
	.section	.nv.shared._Z35group_norm_nhwc_bwd_one_pass_kernelI11Fp16IOBf16WLi64ELi48ELi384EEv26Group_norm_nhwc_bwd_params,"aw",@nobits
	.sectionflags	@""
	.align	16
.nv.shared._Z35group_norm_nhwc_bwd_one_pass_kernelI11Fp16IOBf16WLi64ELi48ELi384EEv26Group_norm_nhwc_bwd_params:
	.zero		6272


//--------------------- .nv.shared._Z35group_norm_nhwc_bwd_one_pass_kernelI11Fp16IOBf16WLi128ELi48ELi384EEv26Group_norm_nhwc_bwd_params --------------------------
	.section	.nv.shared._Z35group_norm_nhwc_bwd_one_pass_kernelI11Fp16IOBf16WLi128ELi48ELi384EEv26Group_norm_nhwc_bwd_params,"aw",@nobits
	.sectionflags	@""
	.align	16
.nv.shared._Z35group_norm_nhwc_bwd_one_pass_kernelI11Fp16IOBf16WLi128ELi48ELi384EEv26Group_norm_nhwc_bwd_params:
	.zero		6272


//--------------------- .nv.shared._Z35group_norm_nhwc_bwd_one_pass_kernelI11Fp16IOBf16WLi256ELi48ELi384EEv26Group_norm_nhwc_bwd_params --------------------------
	.section	.nv.shared._Z35group_norm_nhwc_bwd_one_pass_kernelI11Fp16IOBf16WLi256ELi48ELi384EEv26Group_norm_nhwc_bwd_params,"aw",@nobits
	.sectionflags	@""
	.align	16
.nv.shared._Z35group_norm_nhwc_bwd_one_pass_kernelI11Fp16IOBf16WLi256ELi48ELi384EEv26Group_norm_nhwc_bwd_params:
	.zero		6272


//--------------------- .nv.shared._Z35group_norm_nhwc_bwd_one_pass_kernelI11Fp16IOBf16WLi512ELi48ELi384EEv26Group_norm_nhwc_bwd_params --------------------------
	.section	.nv.shared._Z35group_norm_nhwc_bwd_one_pass_kernelI11Fp16IOBf16WLi512ELi48ELi384EEv26Group_norm_nhwc_bwd_params,"aw",@nobits
	.sectionflags	@""
	.align	16
.nv.shared._Z35group_norm_nhwc_bwd_one_pass_kernelI11Fp16IOBf16WLi512ELi48ELi384EEv26Group_norm_nhwc_bwd_params:
	.zero		6272


//--------------------- .nv.shared._Z35group_norm_nhwc_bwd_one_pass_kernelI11Fp16IOFp16WLi64ELi48ELi384EEv26Group_norm_nhwc_bwd_params --------------------------
	.section	.nv.shared._Z35group_norm_nhwc_bwd_one_pass_kernelI11Fp16IOFp16WLi64ELi48ELi384EEv26Group_norm_nhwc_bwd_params,"aw",@nobits
	.sectionflags	@""
	.align	16
.nv.shared._Z35group_norm_nhwc_bwd_one_pass_kernelI11Fp16IOFp16WLi64ELi48ELi384EEv26Group_norm_nhwc_bwd_params:
	.zero		6272


//--------------------- .nv.shared._Z35group_norm_nhwc_bwd_one_pass_kernelI11Fp16IOFp16WLi128ELi48ELi384EEv26Group_norm_nhwc_bwd_params --------------------------
	.section	.nv.shared._Z35group_norm_nhwc_bwd_one_pass_kernelI11Fp16IOFp16WLi128ELi48ELi384EEv26Group_norm_nhwc_bwd_params,"aw",@nobits
	.sectionflags	@""
	.align	16
.nv.shared._Z35group_norm_nhwc_bwd_one_pass_kernelI11Fp16IOFp16WLi128ELi48ELi384EEv26Group_norm_nhwc_bwd_params:
	.zero		6272


//--------------------- .nv.shared._Z35group_norm_nhwc_bwd_one_pass_kernelI11Fp16IOFp16WLi256ELi48ELi384EEv26Group_norm_nhwc_bwd_params --------------------------
	.section	.nv.shared._Z35group_norm_nhwc_bwd_one_pass_kernelI11Fp16IOFp16WLi256ELi48ELi384EEv26Group_norm_nhwc_bwd_params,"aw",@nobits
	.sectionflags	@""
	.align	16
.nv.shared._Z35group_norm_nhwc_bwd_one_pass_kernelI11Fp16IOFp16WLi256ELi48ELi384EEv26Group_norm_nhwc_bwd_params:
	.zero		6272


//--------------------- .nv.shared._Z35group_norm_nhwc_bwd_one_pass_kernelI11Fp16IOFp16WLi512ELi48ELi384EEv26Group_norm_nhwc_bwd_params --------------------------
	.section	.nv.shared._Z35group_norm_nhwc_bwd_one_pass_kernelI11Fp16IOFp16WLi512ELi48ELi384EEv26Group_norm_nhwc_bwd_params,"aw",@nobits
	.sectionflags	@""
	.align	16
.nv.shared._Z35group_norm_nhwc_bwd_one_pass_kernelI11Fp16IOFp16WLi512ELi48ELi384EEv26Group_norm_nhwc_bwd_params:
	.zero		6272


//--------------------- .nv.shared._Z35group_norm_nhwc_bwd_one_pass_kernelI11Fp32IOFp32WLi64ELi48ELi384EEv26Group_norm_nhwc_bwd_params --------------------------
	.section	.nv.shared._Z35group_norm_nhwc_bwd_one_pass_kernelI11Fp32IOFp32WLi64ELi48ELi384EEv26Group_norm_nhwc_bwd_params,"aw",@nobits
	.sectionflags	@""
	.align	16
.nv.shared._Z35group_norm_nhwc_bwd_one_pass_kernelI11Fp32IOFp32WLi64ELi48ELi384EEv26Group_norm_nhwc_bwd_params:
	.zero		6272


//--------------------- .nv.shared._Z35group_norm_nhwc_bwd_one_pass_kernelI11Fp32IOFp32WLi128ELi48ELi384EEv26Group_norm_nhwc_bwd_params --------------------------
	.section	.nv.shared._Z35group_norm_nhwc_bwd_one_pass_kernelI11Fp32IOFp32WLi128ELi48ELi384EEv26Group_norm_nhwc_bwd_params,"aw",@nobits
	.sectionflags	@""
	.align	16
.nv.shared._Z35group_norm_nhwc_bwd_one_pass_kernelI11Fp32IOFp32WLi128ELi48ELi384EEv26Group_norm_nhwc_bwd_params:
	.zero		6272


//--------------------- .nv.shared._Z35group_norm_nhwc_bwd_one_pass_kernelI11Fp32IOFp32WLi256ELi48ELi384EEv26Group_norm_nhwc_bwd_params --------------------------
	.section	.nv.shared._Z35group_norm_nhwc_bwd_one_pass_kernelI11Fp32IOFp32WLi256ELi48ELi384EEv26Group_norm_nhwc_bwd_params,"aw",@nobits
	.sectionflags	@""
	.align	16
.nv.shared._Z35group_norm_nhwc_bwd_one_pass_kernelI11Fp32IOFp32WLi256ELi48ELi384EEv26Group_norm_nhwc_bwd_params:
	.zero		6272


//--------------------- .nv.shared._Z35group_norm_nhwc_bwd_one_pass_kernelI11Fp32IOFp32WLi512ELi48ELi384EEv26Group_norm_nhwc_bwd_params --------------------------
	.section	.nv.shared._Z35group_norm_nhwc_bwd_one_pass_kernelI11Fp32IOFp32WLi512ELi48ELi384EEv26Group_norm_nhwc_bwd_params,"aw",@nobits
	.sectionflags	@""
	.align	16
.nv.shared._Z35group_norm_nhwc_bwd_one_pass_kernelI11Fp32IOFp32WLi512ELi48ELi384EEv26Group_norm_nhwc_bwd_params:
	.zero		6272


//--------------------- .nv.shared._Z35group_norm_nhwc_bwd_one_pass_kernelI11Fp32IOBf16WLi64ELi48ELi384EEv26Group_norm_nhwc_bwd_params --------------------------
	.section	.nv.shared._Z35group_norm_nhwc_bwd_one_pass_kernelI11Fp32IOBf16WLi64ELi48ELi384EEv26Group_norm_nhwc_bwd_params,"aw",@nobits
	.sectionflags	@""
	.align	16
.nv.shared._Z35group_norm_nhwc_bwd_one_pass_kernelI11Fp32IOBf16WLi64ELi48ELi384EEv26Group_norm_nhwc_bwd_params:
	.zero		6272


//--------------------- .nv.shared._Z35group_norm_nhwc_bwd_one_pass_kernelI11Fp32IOBf16WLi128ELi48ELi384EEv26Group_norm_nhwc_bwd_params --------------------------
	.section	.nv.shared._Z35group_norm_nhwc_bwd_one_pass_kernelI11Fp32IOBf16WLi128ELi48ELi384EEv26Group_norm_nhwc_bwd_params,"aw",@nobits
	.sectionflags	@""
	.align	16
.nv.shared._Z35group_norm_nhwc_bwd_one_pass_kernelI11Fp32IOBf16WLi128ELi48ELi384EEv26Group_norm_nhwc_bwd_params:
	.zero		6272


//--------------------- .nv.shared._Z35group_norm_nhwc_bwd_one_pass_kernelI11Fp32IOBf16WLi256ELi48ELi384EEv26Group_norm_nhwc_bwd_params --------------------------
	.section	.nv.shared._Z35group_norm_nhwc_bwd_one_pass_kernelI11Fp32IOBf16WLi256ELi48ELi384EEv26Group_norm_nhwc_bwd_params,"aw",@nobits
	.sectionflags	@""
	.align	16
.nv.shared._Z35group_norm_nhwc_bwd_one_pass_kernelI11Fp32IOBf16WLi256ELi48ELi384EEv26Group_norm_nhwc_bwd_params:
	.zero		6272


//--------------------- .nv.shared._Z35group_norm_nhwc_bwd_one_pass_kernelI11Fp32IOBf16WLi512ELi48ELi384EEv26Group_norm_nhwc_bwd_params --------------------------
	.section	.nv.shared._Z35group_norm_nhwc_bwd_one_pass_kernelI11Fp32IOBf16WLi512ELi48ELi384EEv26Group_norm_nhwc_bwd_params,"aw",@nobits
	.sectionflags	@""
	.align	16
.nv.shared._Z35group_norm_nhwc_bwd_one_pass_kernelI11Fp32IOBf16WLi512ELi48ELi384EEv26Group_norm_nhwc_bwd_params:
	.zero		6272


//--------------------- .nv.shared._Z35group_norm_nhwc_bwd_one_pass_kernelI11Fp32IOFp16WLi64ELi48ELi384EEv26Group_norm_nhwc_bwd_params --------------------------
	.section	.nv.shared._Z35group_norm_nhwc_bwd_one_pass_kernelI11Fp32IOFp16WLi64ELi48ELi384EEv26Group_norm_nhwc_bwd_params,"aw",@nobits
	.sectionflags	@""
	.align	16
.nv.shared._Z35group_norm_nhwc_bwd_one_pass_kernelI11Fp32IOFp16WLi64ELi48ELi384EEv26Group_norm_nhwc_bwd_params:
	.zero		6272


//--------------------- .nv.shared._Z35group_norm_nhwc_bwd_one_pass_kernelI11Fp32IOFp16WLi128ELi48ELi384EEv26Group_norm_nhwc_bwd_params --------------------------
	.section	.nv.shared._Z35group_norm_nhwc_bwd_one_pass_kernelI11Fp32IOFp16WLi128ELi48ELi384EEv26Group_norm_nhwc_bwd_params,"aw",@nobits
	.sectionflags	@""
	.align	16
.nv.shared._Z35group_norm_nhwc_bwd_one_pass_kernelI11Fp32IOFp16WLi128ELi48ELi384EEv26Group_norm_nhwc_bwd_params:
	.zero		6272


//--------------------- .nv.shared._Z35group_norm_nhwc_bwd_one_pass_kernelI11Fp32IOFp16WLi256ELi48ELi384EEv26Group_norm_nhwc_bwd_params --------------------------
	.section	.nv.shared._Z35group_norm_nhwc_bwd_one_pass_kernelI11Fp32IOFp16WLi256ELi48ELi384EEv26Group_norm_nhwc_bwd_params,"aw",@nobits
	.sectionflags	@""
	.align	16
.nv.shared._Z35group_norm_nhwc_bwd_one_pass_kernelI11Fp32IOFp16WLi256ELi48ELi384EEv26Group_norm_nhwc_bwd_params:
	.zero		6272


//--------------------- .nv.shared._Z35group_norm_nhwc_bwd_one_pass_kernelI11Fp32IOFp16WLi512ELi48ELi384EEv26Group_norm_nhwc_bwd_params --------------------------
	.section	.nv.shared._Z35group_norm_nhwc_bwd_one_pass_kernelI11Fp32IOFp16WLi512ELi48ELi384EEv26Group_norm_nhwc_bwd_params,"aw",@nobits
	.sectionflags	@""
	.align	16
.nv.shared._Z35group_norm_nhwc_bwd_one_pass_kernelI11Fp32IOFp16WLi512ELi48ELi384EEv26Group_norm_nhwc_bwd_params:
	.zero		6272


//--------------------- .nv.shared._Z35group_norm_nhwc_fwd_one_pass_kernelI11Bf16IOFp32WLi64ELi48ELi384EEv26Group_norm_nhwc_fwd_params --------------------------
	.section	.nv.shared._Z35group_norm_nhwc_fwd_one_pass_kernelI11Bf16IOFp32WLi64ELi48ELi384EEv26Group_norm_nhwc_fwd_params,"aw",@nobits
	.sectionflags	@""
	.align	8
.nv.shared._Z35group_norm_nhwc_fwd_one_pass_kernelI11Bf16IOFp32WLi64ELi48ELi384EEv26Group_norm_nhwc_fwd_params:
	.zero		128


//--------------------- .nv.shared._Z35group_norm_nhwc_fwd_one_pass_kernelI11Bf16IOFp32WLi128ELi48ELi384EEv26Group_norm_nhwc_fwd_params --------------------------
	.section	.nv.shared._Z35group_norm_nhwc_fwd_one_pass_kernelI11Bf16IOFp32WLi128ELi48ELi384EEv26Group_norm_nhwc_fwd_params,"aw",@nobits
	.sectionflags	@""
	.align	8
.nv.shared._Z35group_norm_nhwc_fwd_one_pass_kernelI11Bf16IOFp32WLi128ELi48ELi384EEv26Group_norm_nhwc_fwd_params:
	.zero		128


//--------------------- .nv.shared._Z35group_norm_nhwc_fwd_one_pass_kernelI11Bf16IOFp32WLi256ELi48ELi384EEv26Group_norm_nhwc_fwd_params --------------------------
	.section	.nv.shared._Z35group_norm_nhwc_fwd_one_pass_kernelI11Bf16IOFp32WLi256ELi48ELi384EEv26Group_norm_nhwc_fwd_params,"aw",@nobits
	.sectionflags	@""
	.align	8
.nv.shared._Z35group_norm_nhwc_fwd_one_pass_kernelI11Bf16IOFp32WLi256ELi48ELi384EEv26Group_norm_nhwc_fwd_params:
	.zero		128


//--------------------- .nv.shared._Z35group_norm_nhwc_fwd_one_pass_kernelI11Bf16IOFp32WLi512ELi48ELi384EEv26Group_norm_nhwc_fwd_params --------------------------
	.section	.nv.shared._Z35group_norm_nhwc_fwd_one_pass_kernelI11Bf16IOFp32WLi512ELi48ELi384EEv26Group_norm_nhwc_fwd_params,"aw",@nobits
	.sectionflags	@""
	.align	8
.nv.shared._Z35group_norm_nhwc_fwd_one_pass_kernelI11Bf16IOFp32WLi512ELi48ELi384EEv26Group_norm_nhwc_fwd_params:
	.zero		128


//--------------------- .nv.shared._Z35group_norm_nhwc_fwd_one_pass_kernelI11Bf16IOBf16WLi64ELi48ELi384EEv26Group_norm_nhwc_fwd_params --------------------------
	.section	.nv.shared._Z35group_norm_nhwc_fwd_one_pass_kernelI11Bf16IOBf16WLi64ELi48ELi384EEv26Group_norm_nhwc_fwd_params,"aw",@nobits
	.sectionflags	@""
	.align	8
.nv.shared._Z35group_norm_nhwc_fwd_one_pass_kernelI11Bf16IOBf16WLi64ELi48ELi384EEv26Group_norm_nhwc_fwd_params:
	.zero		128


//--------------------- .nv.shared._Z35group_norm_nhwc_fwd_one_pass_kernelI11Bf16IOBf16WLi128ELi48ELi384EEv26Group_norm_nhwc_fwd_params --------------------------
	.section	.nv.shared._Z35group_norm_nhwc_fwd_one_pass_kernelI11Bf16IOBf16WLi128ELi48ELi384EEv26Group_norm_nhwc_fwd_params,"aw",@nobits
	.sectionflags	@""
	.align	8
.nv.shared._Z35group_norm_nhwc_fwd_one_pass_kernelI11Bf16IOBf16WLi128ELi48ELi384EEv26Group_norm_nhwc_fwd_params:
	.zero		128


//--------------------- .nv.shared._Z35group_norm_nhwc_fwd_one_pass_kernelI11Bf16IOBf16WLi256ELi48ELi384EEv26Group_norm_nhwc_fwd_params --------------------------
	.section	.nv.shared._Z35group_norm_nhwc_fwd_one_pass_kernelI11Bf16IOBf16WLi256ELi48ELi384EEv26Group_norm_nhwc_fwd_params,"aw",@nobits
	.sectionflags	@""
	.align	8
.nv.shared._Z35group_norm_nhwc_fwd_one_pass_kernelI11Bf16IOBf16WLi256ELi48ELi384EEv26Group_norm_nhwc_fwd_params:
	.zero		128


//--------------------- .nv.shared._Z35group_norm_nhwc_fwd_one_pass_kernelI11Bf16IOBf16WLi512ELi48ELi384EEv26Group_norm_nhwc_fwd_params --------------------------
	.section	.nv.shared._Z35group_norm_nhwc_fwd_one_pass_kernelI11Bf16IOBf16WLi512ELi48ELi384EEv26Group_norm_nhwc_fwd_params,"aw",@nobits
	.sectionflags	@""
	.align	8
.nv.shared._Z35group_norm_nhwc_fwd_one_pass_kernelI11Bf16IOBf16WLi512ELi48ELi384EEv26Group_norm_nhwc_fwd_params:
	.zero		128


//--------------------- .nv.shared._Z35group_norm_nhwc_fwd_one_pass_kernelI11Bf16IOFp16WLi64ELi48ELi384EEv26Group_norm_nhwc_fwd_params --------------------------
	.section	.nv.shared._Z35group_norm_nhwc_fwd_one_pass_kernelI11Bf16IOFp16WLi64ELi48ELi384EEv26Group_norm_nhwc_fwd_params,"aw",@nobits
	.sectionflags	@""
	.align	8
.nv.shared._Z35group_norm_nhwc_fwd_one_pass_kernelI11Bf16IOFp16WLi64ELi48ELi384EEv26Group_norm_nhwc_fwd_params:
	.zero		128


//--------------------- .nv.shared._Z35group_norm_nhwc_fwd_one_pass_kernelI11Bf16IOFp16WLi128ELi48ELi384EEv26Group_norm_nhwc_fwd_params --------------------------
	.section	.nv.shared._Z35group_norm_nhwc_fwd_one_pass_kernelI11Bf16IOFp16WLi128ELi48ELi384EEv26Group_norm_nhwc_fwd_params,"aw",@nobits
	.sectionflags	@""
	.align	8
.nv.shared._Z35group_norm_nhwc_fwd_one_pass_kernelI11Bf16IOFp16WLi128ELi48ELi384EEv26Group_norm_nhwc_fwd_params:
	.zero		128


//--------------------- .nv.shared._Z35group_norm_nhwc_fwd_one_pass_kernelI11Bf16IOFp16WLi256ELi48ELi384EEv26Group_norm_nhwc_fwd_params --------------------------
	.section	.nv.shared._Z35group_norm_nhwc_fwd_one_pass_kernelI11Bf16IOFp16WLi256ELi48ELi384EEv26Group_norm_nhwc_fwd_params,"aw",@nobits
	.sectionflags	@""
	.align	8
.nv.shared._Z35group_norm_nhwc_fwd_one_pass_kernelI11Bf16IOFp16WLi256ELi48ELi384EEv26Group_norm_nhwc_fwd_params:
	.zero		128


//--------------------- .nv.shared._Z35group_norm_nhwc_fwd_one_pass_kernelI11Bf16IOFp16WLi512ELi48ELi384EEv26Group_norm_nhwc_fwd_params --------------------------
	.section	.nv.shared._Z35group_norm_nhwc_fwd_one_pass_kernelI11Bf16IOFp16WLi512ELi48ELi384EEv26Group_norm_nhwc_fwd_params,"aw",@nobits
	.sectionflags	@""
	.align	8
.nv.shared._Z35group_norm_nhwc_fwd_one_pass_kernelI11Bf16IOFp16WLi512ELi48ELi384EEv26Group_norm_nhwc_fwd_params:
	.zero		128


//--------------------- .nv.shared._Z35group_norm_nhwc_fwd_one_pass_kernelI11Fp16IOFp32WLi64ELi48ELi384EEv26Group_norm_nhwc_fwd_params --------------------------
	.section	.nv.shared._Z35group_norm_nhwc_fwd_one_pass_kernelI11Fp16IOFp32WLi64ELi48ELi384EEv26Group_norm_nhwc_fwd_params,"aw",@nobits
	.sectionflags	@""
	.align	8
.nv.shared._Z35group_norm_nhwc_fwd_one_pass_kernelI11Fp16IOFp32WLi64ELi48ELi384EEv26Group_norm_nhwc_fwd_params:
	.zero		128


//--------------------- .nv.shared._Z35group_norm_nhwc_fwd_one_pass_kernelI11Fp16IOFp32WLi128ELi48ELi384EEv26Group_norm_nhwc_fwd_params --------------------------
	.section	.nv.shared._Z35group_norm_nhwc_fwd_one_pass_kernelI11Fp16IOFp32WLi128ELi48ELi384EEv26Group_norm_nhwc_fwd_params,"aw",@nobits
	.sectionflags	@""
	.align	8
.nv.shared._Z35group_norm_nhwc_fwd_one_pass_kernelI11Fp16IOFp32WLi128ELi48ELi384EEv26Group_norm_nhwc_fwd_params:
	.zero		128


//--------------------- .nv.shared._Z35group_norm_nhwc_fwd_one_pass_kernelI11Fp16IOFp32WLi256ELi48ELi384EEv26Group_norm_nhwc_fwd_params --------------------------
	.section	.nv.shared._Z35group_norm_nhwc_fwd_one_pass_kernelI11Fp16IOFp32WLi256ELi48ELi384EEv26Group_norm_nhwc_fwd_params,"aw",@nobits
	.sectionflags	@""
	.align	8
.nv.shared._Z35group_norm_nhwc_fwd_one_pass_kernelI11Fp16IOFp32WLi256ELi48ELi384EEv26Group_norm_nhwc_fwd_params:
	.zero		128


//--------------------- .nv.shared._Z35group_norm_nhwc_fwd_one_pass_kernelI11Fp16IOFp32WLi512ELi48ELi384EEv26Group_norm_nhwc_fwd_params --------------------------
	.section	.nv.shared._Z35group_norm_nhwc_fwd_one_pass_kernelI11Fp16IOFp32WLi512ELi48ELi384EEv26Group_norm_nhwc_fwd_params,"aw",@nobits
	.sectionflags	@""
	.align	8
.nv.shared._Z35group_norm_nhwc_fwd_one_pass_kernelI11Fp16IOFp32WLi512ELi48ELi384EEv26Group_norm_nhwc_fwd_params:
	.zero		128


//--------------------- .nv.shared._Z35group_norm_nhwc_fwd_one_pass_kernelI11Fp16IOBf16WLi64ELi48ELi384EEv26Group_norm_nhwc_fwd_params --------------------------
	.section	.nv.shared._Z35group_norm_nhwc_fwd_one_pass_kernelI11Fp16IOBf16WLi64ELi48ELi384EEv26Group_norm_nhwc_fwd_params,"aw",@nobits
	.sectionflags	@""
	.align	8
.nv.shared._Z35group_norm_nhwc_fwd_one_pass_kernelI11Fp16IOBf16WLi64ELi48ELi384EEv26Group_norm_nhwc_fwd_params:
	.zero		128


//--------------------- .nv.shared._Z35group_norm_nhwc_fwd_one_pass_kernelI11Fp16IOBf16WLi128ELi48ELi384EEv26Group_norm_nhwc_fwd_params --------------------------
	.section	.nv.shared._Z35group_norm_nhwc_fwd_one_pass_kernelI11Fp16IOBf16WLi128ELi48ELi384EEv26Group_norm_nhwc_fwd_params,"aw",@nobits
	.sectionflags	@""
	.align	8
.nv.shared._Z35group_norm_nhwc_fwd_one_pass_kernelI11Fp16IOBf16WLi128ELi48ELi384EEv26Group_norm_nhwc_fwd_params:
	.zero		128


//--------------------- .nv.shared._Z35group_norm_nhwc_fwd_one_pass_kernelI11Fp16IOBf16WLi256ELi48ELi384EEv26Group_norm_nhwc_fwd_params --------------------------
	.section	.nv.shared._Z35group_norm_nhwc_fwd_one_pass_kernelI11Fp16IOBf16WLi256ELi48ELi384EEv26Group_norm_nhwc_fwd_params,"aw",@nobits
	.sectionflags	@""
	.align	8
.nv.shared._Z35group_norm_nhwc_fwd_one_pass_kernelI11Fp16IOBf16WLi256ELi48ELi384EEv26Group_norm_nhwc_fwd_params:
	.zero		128


//--------------------- .nv.shared._Z35group_norm_nhwc_fwd_one_pass_kernelI11Fp16IOBf16WLi512ELi48ELi384EEv26Group_norm_nhwc_fwd_params --------------------------
	.section	.nv.shared._Z35group_norm_nhwc_fwd_one_pass_kernelI11Fp16IOBf16WLi512ELi48ELi384EEv26Group_norm_nhwc_fwd_params,"aw",@nobits
	.sectionflags	@""
	.align	8
.nv.shared._Z35group_norm_nhwc_fwd_one_pass_kernelI11Fp16IOBf16WLi512ELi48ELi384EEv26Group_norm_nhwc_fwd_params:
	.zero		128


//--------------------- .nv.shared._Z35group_norm_nhwc_fwd_one_pass_kernelI11Fp16IOFp16WLi64ELi48ELi384EEv26Group_norm_nhwc_fwd_params --------------------------
	.section	.nv.shared._Z35group_norm_nhwc_fwd_one_pass_kernelI11Fp16IOFp16WLi64ELi48ELi384EEv26Group_norm_nhwc_fwd_params,"aw",@nobits
	.sectionflags	@""
	.align	8
.nv.shared._Z35group_norm_nhwc_fwd_one_pass_kernelI11Fp16IOFp16WLi64ELi48ELi384EEv26Group_norm_nhwc_fwd_params:
	.zero		128


//--------------------- .nv.shared._Z35group_norm_nhwc_fwd_one_pass_kernelI11Fp16IOFp16WLi128ELi48ELi384EEv26Group_norm_nhwc_fwd_params --------------------------
	.section	.nv.shared._Z35group_norm_nhwc_fwd_one_pass_kernelI11Fp16IOFp16WLi128ELi48ELi384EEv26Group_norm_nhwc_fwd_params,"aw",@nobits
	.sectionflags	@""
	.align	8
.nv.shared._Z35group_norm_nhwc_fwd_one_pass_kernelI11Fp16IOFp16WLi128ELi48ELi384EEv26Group_norm_nhwc_fwd_params:
	.zero		128


//--------------------- .nv.shared._Z35group_norm_nhwc_fwd_one_pass_kernelI11Fp16IOFp16WLi256ELi48ELi384EEv26Group_norm_nhwc_fwd_params --------------------------
	.section	.nv.shared._Z35group_norm_nhwc_fwd_one_pass_kernelI11Fp16IOFp16WLi256ELi48ELi384EEv26Group_norm_nhwc_fwd_params,"aw",@nobits
	.sectionflags	@""
	.align	8
.nv.shared._Z35group_norm_nhwc_fwd_one_pass_kernelI11Fp16IOFp16WLi256ELi48ELi384EEv26Group_norm_nhwc_fwd_params:
	.zero		128


//--------------------- .nv.shared._Z35group_norm_nhwc_fwd_one_pass_kernelI11Fp16IOFp16WLi512ELi48ELi384EEv26Group_norm_nhwc_fwd_params --------------------------
	.section	.nv.shared._Z35group_norm_nhwc_fwd_one_pass_kernelI11Fp16IOFp16WLi512ELi48ELi384EEv26Group_norm_nhwc_fwd_params,"aw",@nobits
	.sectionflags	@""
	.align	8
.nv.shared._Z35group_norm_nhwc_fwd_one_pass_kernelI11Fp16IOFp16WLi512ELi48ELi384EEv26Group_norm_nhwc_fwd_params:
	.zero		128


//--------------------- .nv.shared._Z35group_norm_nhwc_fwd_one_pass_kernelI11Fp32IOFp32WLi64ELi48ELi384EEv26Group_norm_nhwc_fwd_params --------------------------
	.section	.nv.shared._Z35group_norm_nhwc_fwd_one_pass_kernelI11Fp32IOFp32WLi64ELi48ELi384EEv26Group_norm_nhwc_fwd_params,"aw",@nobits
	.sectionflags	@""
	.align	8
.nv.shared._Z35group_norm_nhwc_fwd_one_pass_kernelI11Fp32IOFp32WLi64ELi48ELi384EEv26Group_norm_nhwc_fwd_params:
	.zero		128


//--------------------- .nv.shared._Z35group_norm_nhwc_fwd_one_pass_kernelI11Fp32IOFp32WLi128ELi48ELi384EEv26Group_norm_nhwc_fwd_params --------------------------
	.section	.nv.shared._Z35group_norm_nhwc_fwd_one_pass_kernelI11Fp32IOFp32WLi128ELi48ELi384EEv26Group_norm_nhwc_fwd_params,"aw",@nobits
	.sectionflags	@""
	.align	8
.nv.shared._Z35group_norm_nhwc_fwd_one_pass_kernelI11Fp32IOFp32WLi128ELi48ELi384EEv26Group_norm_nhwc_fwd_params:
	.zero		128


//--------------------- .nv.shared._Z35group_norm_nhwc_fwd_one_pass_kernelI11Fp32IOFp32WLi256ELi48ELi384EEv26Group_norm_nhwc_fwd_params --------------------------
	.section	.nv.shared._Z35group_norm_nhwc_fwd_one_pass_kernelI11Fp32IOFp32WLi256ELi48ELi384EEv26Group_norm_nhwc_fwd_params,"aw",@nobits
	.sectionflags	@""
	.align	8
.nv.shared._Z35group_norm_nhwc_fwd_one_pass_kernelI11Fp32IOFp32WLi256ELi48ELi384EEv26Group_norm_nhwc_fwd_params:
	.zero		128


//--------------------- .nv.shared._Z35group_norm_nhwc_fwd_one_pass_kernelI11Fp32IOFp32WLi512ELi48ELi384EEv26Group_norm_nhwc_fwd_params --------------------------
	.section	.nv.shared._Z35group_norm_nhwc_fwd_one_pass_kernelI11Fp32IOFp32WLi512ELi48ELi384EEv26Group_norm_nhwc_fwd_params,"aw",@nobits
	.sectionflags	@""
	.align	8
.nv.shared._Z35group_norm_nhwc_fwd_one_pass_kernelI11Fp32IOFp32WLi512ELi48ELi384EEv26Group_norm_nhwc_fwd_params:
	.zero		128


//--------------------- .nv.shared._Z35group_norm_nhwc_fwd_one_pass_kernelI11Fp32IOBf16WLi64ELi48ELi384EEv26Group_norm_nhwc_fwd_params --------------------------
	.section	.nv.shared._Z35group_norm_nhwc_fwd_one_pass_kernelI11Fp32IOBf16WLi64ELi48ELi384EEv26Group_norm_nhwc_fwd_params,"aw",@nobits
	.sectionflags	@""
	.align	8
.nv.shared._Z35group_norm_nhwc_fwd_one_pass_kernelI11Fp32IOBf16WLi64ELi48ELi384EEv26Group_norm_nhwc_fwd_params:
	.zero		128


//--------------------- .nv.shared._Z35group_norm_nhwc_fwd_one_pass_kernelI11Fp32IOBf16WLi128ELi48ELi384EEv26Group_norm_nhwc_fwd_params --------------------------
	.section	.nv.shared._Z35group_norm_nhwc_fwd_one_pass_kernelI11Fp32IOBf16WLi128ELi48ELi384EEv26Group_norm_nhwc_fwd_params,"aw",@nobits
	.sectionflags	@""
	.align	8
.nv.shared._Z35group_norm_nhwc_fwd_one_pass_kernelI11Fp32IOBf16WLi128ELi48ELi384EEv26Group_norm_nhwc_fwd_params:
	.zero		128


//--------------------- .nv.shared._Z35group_norm_nhwc_fwd_one_pass_kernelI11Fp32IOBf16WLi256ELi48ELi384EEv26Group_norm_nhwc_fwd_params --------------------------
	.section	.nv.shared._Z35group_norm_nhwc_fwd_one_pass_kernelI11Fp32IOBf16WLi256ELi48ELi384EEv26Group_norm_nhwc_fwd_params,"aw",@nobits
	.sectionflags	@""
	.align	8
.nv.shared._Z35group_norm_nhwc_fwd_one_pass_kernelI11Fp32IOBf16WLi256ELi48ELi384EEv26Group_norm_nhwc_fwd_params:
	.zero		128


//--------------------- .nv.shared._Z35group_norm_nhwc_fwd_one_pass_kernelI11Fp32IOBf16WLi512ELi48ELi384EEv26Group_norm_nhwc_fwd_params --------------------------
	.section	.nv.shared._Z35group_norm_nhwc_fwd_one_pass_kernelI11Fp32IOBf16WLi512ELi48ELi384EEv26Group_norm_nhwc_fwd_params,"aw",@nobits
	.sectionflags	@""
	.align	8
.nv.shared._Z35group_norm_nhwc_fwd_one_pass_kernelI11Fp32IOBf16WLi512ELi48ELi384EEv26Group_norm_nhwc_fwd_params:
	.zero		128


//--------------------- .nv.shared._Z35group_norm_nhwc_fwd_one_pass_kernelI11Fp32IOFp16WLi64ELi48ELi384EEv26Group_norm_nhwc_fwd_params --------------------------
	.section	.nv.shared._Z35group_norm_nhwc_fwd_one_pass_kernelI11Fp32IOFp16WLi64ELi48ELi384EEv26Group_norm_nhwc_fwd_params,"aw",@nobits
	.sectionflags	@""
	.align	8
.nv.shared._Z35group_norm_nhwc_fwd_one_pass_kernelI11Fp32IOFp16WLi64ELi48ELi384EEv26Group_norm_nhwc_fwd_params:
	.zero		128


//--------------------- .nv.shared._Z35group_norm_nhwc_fwd_one_pass_kernelI11Fp32IOFp16WLi128ELi48ELi384EEv26Group_norm_nhwc_fwd_params --------------------------
	.section	.nv.shared._Z35group_norm_nhwc_fwd_one_pass_kernelI11Fp32IOFp16WLi128ELi48ELi384EEv26Group_norm_nhwc_fwd_params,"aw",@nobits
	.sectionflags	@""
	.align	8
.nv.shared._Z35group_norm_nhwc_fwd_one_pass_kernelI11Fp32IOFp16WLi128ELi48ELi384EEv26Group_norm_nhwc_fwd_params:
	.zero		128


//--------------------- .nv.shared._Z35group_norm_nhwc_fwd_one_pass_kernelI11Fp32IOFp16WLi256ELi48ELi384EEv26Group_norm_nhwc_fwd_params --------------------------
	.section	.nv.shared._Z35group_norm_nhwc_fwd_one_pass_kernelI11Fp32IOFp16WLi256ELi48ELi384EEv26Group_norm_nhwc_fwd_params,"aw",@nobits
	.sectionflags	@""
	.align	8
.nv.shared._Z35group_norm_nhwc_fwd_one_pass_kernelI11Fp32IOFp16WLi256ELi48ELi384EEv26Group_norm_nhwc_fwd_params:
	.zero		128


//--------------------- .nv.shared._Z35group_norm_nhwc_fwd_one_pass_kernelI11Fp32IOFp16WLi512ELi48ELi384EEv26Group_norm_nhwc_fwd_params --------------------------
	.section	.nv.shared._Z35group_norm_nhwc_fwd_one_pass_kernelI11Fp32IOFp16WLi512ELi48ELi384EEv26Group_norm_nhwc_fwd_params,"aw",@nobits
	.sectionflags	@""
	.align	8
.nv.shared._Z35group_norm_nhwc_fwd_one_pass_kernelI11Fp32IOFp16WLi512ELi48ELi384EEv26Group_norm_nhwc_fwd_params:
	.zero		128
